def matmul_kernel(
    a_ptr,
    b_ptr,
    c_ptr,
    M,
    N,
    K,
    stride_am,
    stride_ak,
    stride_bk,
    stride_bn,
    stride_cm,
    stride_cn,
    BLOCK_M: tl.constexpr,
    BLOCK_N: tl.constexpr,
    BLOCK_K: tl.constexpr,
    GROUP_M: tl.constexpr,
):
    pid = tl.program_id(axis=0)
    num_pid_m = tl.cdiv(M, BLOCK_M)
    num_pid_n = tl.cdiv(N, BLOCK_N)
    num_pid_in_group = GROUP_M * num_pid_n
    group_id = pid // num_pid_in_group
    first_pid_m = group_id * GROUP_M
    group_size_m = min(num_pid_m - first_pid_m, GROUP_M)
    pid_m = first_pid_m + ((pid % num_pid_in_group) % group_size_m)
    pid_n = (pid % num_pid_in_group) // group_size_m

    offs_am = (pid_m * BLOCK_M + tl.arange(0, BLOCK_M)) % M
    offs_bn = (pid_n * BLOCK_N + tl.arange(0, BLOCK_N)) % N
    offs_k = tl.arange(0, BLOCK_K)
    a_ptrs = a_ptr + offs_am[:, None] * stride_am + offs_k[None, :] * stride_ak
    b_ptrs = b_ptr + offs_k[:, None] * stride_bk + offs_bn[None, :] * stride_bn

    acc = tl.zeros((BLOCK_M, BLOCK_N), dtype=tl.float32)
    for kk in range(0, tl.cdiv(K, BLOCK_K)):
        a = tl.load(a_ptrs, mask=offs_k[None, :] < K - kk * BLOCK_K, other=0.0)
        b = tl.load(b_ptrs, mask=offs_k[:, None] < K - kk * BLOCK_K, other=0.0)
        acc = tl.dot(a, b, acc)
        a_ptrs += BLOCK_K * stride_ak
        b_ptrs += BLOCK_K * stride_bk

    c = acc.to(c_ptr.dtype.element_ty)
    offs_cm = pid_m * BLOCK_M + tl.arange(0, BLOCK_M)
    offs_cn = pid_n * BLOCK_N + tl.arange(0, BLOCK_N)
    c_ptrs = c_ptr + offs_cm[:, None] * stride_cm + offs_cn[None, :] * stride_cn
    mask = (offs_cm[:, None] < M) & (offs_cn[None, :] < N)
    tl.store(c_ptrs, c, mask=mask)

# config = {"BLOCK_K": 256, "BLOCK_M": 128, "BLOCK_N": 512, "GROUP_M": 8, "arch": "sm_100", "dtype": "fp8e4m3", "num_ctas": 1, "num_stages": 3, "num_warps": 4}
# arch = sm_100


// ===== COMPILED SASS (sm_100a) =====

	.target	sm_100a

	.elftype	@"ET_EXEC"


//--------------------- .note.nv.tkinfo           --------------------------
	.section	.note.nv.tkinfo,"",@"SHT_NOTE"
	.sectionflags	@"SHF_NOTE_NV_TKINFO"
	.tkinfo
        /*0018*/ 	.word	0x00000081
        /*0030*/ 	.string	""
        /*0030*/ 	.string	"ptxas-blackwell"
        /*0030*/ 	.string	"Cuda compilation tools, release 12.9, V12.9.86"
        /*0030*/ 	.string	"Build cuda_12.9.r12.9/compiler.36037853_0"
        /*0030*/ 	.string	"-v  -suppress-debug-info  -lineinfo  -arch sm_100a "



//--------------------- .note.nv.cuver            --------------------------
	.section	.note.nv.cuver,"",@"SHT_NOTE"
	.sectionflags	@"SHF_NOTE_NV_CUVER"
        /*0018*/ 	.short	0x0001
        /*001a*/ 	.short	0x0064
        /*001c*/ 	.short	0x0001
        /*001e*/ 	.short	0x0000
        /*0020*/ 	.short	0x0001
        /*0022*/ 	.short	0x0000


//--------------------- .nv.info                  --------------------------
	.section	.nv.info,"",@"SHT_CUDA_INFO"
	.align	4


	//----- nvinfo : EIATTR_REGCOUNT
	.align		4
        /*0000*/ 	.byte	0x04, 0x2f
        /*0002*/ 	.short	(.L_4 - .L_3)
	.align		4
.L_3:
        /*0004*/ 	.word	index@(matmul_kernel)
        /*0008*/ 	.word	0x00000060


	//----- nvinfo : EIATTR_FRAME_SIZE
	.align		4
.L_4:
        /*000c*/ 	.byte	0x04, 0x11
        /*000e*/ 	.short	(.L_6 - .L_5)
	.align		4
.L_5:
        /*0010*/ 	.word	index@($__internal_2_$__cuda_sm10x_tcgen05_guardrail_trap_unallocated_columns_being_dealloced)
        /*0014*/ 	.word	0x000051d0


	//----- nvinfo : EIATTR_FRAME_SIZE
	.align		4
.L_6:
        /*0018*/ 	.byte	0x04, 0x11
        /*001a*/ 	.short	(.L_8 - .L_7)
	.align		4
.L_7:
        /*001c*/ 	.word	index@($__internal_1_$__cuda_sm10x_tcgen05_guardrail_trap_phase_invalid_during_alloc)
        /*0020*/ 	.word	0x000051d0


	//----- nvinfo : EIATTR_FRAME_SIZE
	.align		4
.L_8:
        /*0024*/ 	.byte	0x04, 0x11
        /*0026*/ 	.short	(.L_10 - .L_9)
	.align		4
.L_9:
        /*0028*/ 	.word	index@($__internal_0_$__cuda_sm10x_tcgen05_guardrail_trap_col_being_dealloced_not_returned_by_alloc)
        /*002c*/ 	.word	0x000051d0


	//----- nvinfo : EIATTR_FRAME_SIZE
	.align		4
.L_10:
        /*0030*/ 	.byte	0x04, 0x11
        /*0032*/ 	.short	(.L_12 - .L_11)
	.align		4
.L_11:
        /*0034*/ 	.word	index@(matmul_kernel)
        /*0038*/ 	.word	0x000051d0


	//----- nvinfo : EIATTR_MIN_STACK_SIZE
	.align		4
.L_12:
        /*003c*/ 	.byte	0x04, 0x12
        /*003e*/ 	.short	(.L_14 - .L_13)
	.align		4
.L_13:
        /*0040*/ 	.word	index@(matmul_kernel)
        /*0044*/ 	.word	0x000051d0
.L_14:


//--------------------- .nv.info.matmul_kernel    --------------------------
	.section	.nv.info.matmul_kernel,"",@"SHT_CUDA_INFO"
	.sectionflags	@""
	.align	4


	//----- nvinfo : EIATTR_CUDA_API_VERSION
	.align		4
        /*0000*/ 	.byte	0x04, 0x37
        /*0002*/ 	.short	(.L_16 - .L_15)
.L_15:
        /*0004*/ 	.word	0x00000081


	//----- nvinfo : EIATTR_KPARAM_INFO
	.align		4
.L_16:
        /*0008*/ 	.byte	0x04, 0x17
        /*000a*/ 	.short	(.L_18 - .L_17)
.L_17:
        /*000c*/ 	.word	0x00000000
        /*0010*/ 	.short	0x000d
        /*0012*/ 	.short	0x0048
        /*0014*/ 	.byte	0x00, 0xf4, 0x21, 0x00


	//----- nvinfo : EIATTR_KPARAM_INFO
	.align		4
.L_18:
        /*0018*/ 	.byte	0x04, 0x17
        /*001a*/ 	.short	(.L_20 - .L_19)
.L_19:
        /*001c*/ 	.word	0x00000000
        /*0020*/ 	.short	0x000c
        /*0022*/ 	.short	0x0040
        /*0024*/ 	.byte	0x00, 0xf4, 0x21, 0x00


	//----- nvinfo : EIATTR_KPARAM_INFO
	.align		4
.L_20:
        /*0028*/ 	.byte	0x04, 0x17
        /*002a*/ 	.short	(.L_22 - .L_21)
.L_21:
        /*002c*/ 	.word	0x00000000
        /*0030*/ 	.short	0x000b
        /*0032*/ 	.short	0x0038
        /*0034*/ 	.byte	0x00, 0xf0, 0x11, 0x00


	//----- nvinfo : EIATTR_KPARAM_INFO
	.align		4
.L_22:
        /*0038*/ 	.byte	0x04, 0x17
        /*003a*/ 	.short	(.L_24 - .L_23)
.L_23:
        /*003c*/ 	.word	0x00000000
        /*0040*/ 	.short	0x000a
        /*0042*/ 	.short	0x0034
        /*0044*/ 	.byte	0x00, 0xf0, 0x11, 0x00


	//----- nvinfo : EIATTR_KPARAM_INFO
	.align		4
.L_24:
        /*0048*/ 	.byte	0x04, 0x17
        /*004a*/ 	.short	(.L_26 - .L_25)
.L_25:
        /*004c*/ 	.word	0x00000000
        /*0050*/ 	.short	0x0009
        /*0052*/ 	.short	0x0030
        /*0054*/ 	.byte	0x00, 0xf0, 0x11, 0x00


	//----- nvinfo : EIATTR_KPARAM_INFO
	.align		4
.L_26:
        /*0058*/ 	.byte	0x04, 0x17
        /*005a*/ 	.short	(.L_28 - .L_27)
.L_27:
        /*005c*/ 	.word	0x00000000
        /*0060*/ 	.short	0x0008
        /*0062*/ 	.short	0x002c
        /*0064*/ 	.byte	0x00, 0xf0, 0x11, 0x00


	//----- nvinfo : EIATTR_KPARAM_INFO
	.align		4
.L_28:
        /*0068*/ 	.byte	0x04, 0x17
        /*006a*/ 	.short	(.L_30 - .L_29)
.L_29:
        /*006c*/ 	.word	0x00000000
        /*0070*/ 	.short	0x0007
        /*0072*/ 	.short	0x0028
        /*0074*/ 	.byte	0x00, 0xf0, 0x11, 0x00


	//----- nvinfo : EIATTR_KPARAM_INFO
	.align		4
.L_30:
        /*0078*/ 	.byte	0x04, 0x17
        /*007a*/ 	.short	(.L_32 - .L_31)
.L_31:
        /*007c*/ 	.word	0x00000000
        /*0080*/ 	.short	0x0006
        /*0082*/ 	.short	0x0024
        /*0084*/ 	.byte	0x00, 0xf0, 0x11, 0x00


	//----- nvinfo : EIATTR_KPARAM_INFO
	.align		4
.L_32:
        /*0088*/ 	.byte	0x04, 0x17
        /*008a*/ 	.short	(.L_34 - .L_33)
.L_33:
        /*008c*/ 	.word	0x00000000
        /*0090*/ 	.short	0x0005
        /*0092*/ 	.short	0x0020
        /*0094*/ 	.byte	0x00, 0xf0, 0x11, 0x00


	//----- nvinfo : EIATTR_KPARAM_INFO
	.align		4
.L_34:
        /*0098*/ 	.byte	0x04, 0x17
        /*009a*/ 	.short	(.L_36 - .L_35)
.L_35:
        /*009c*/ 	.word	0x00000000
        /*00a0*/ 	.short	0x0004
        /*00a2*/ 	.short	0x001c
        /*00a4*/ 	.byte	0x00, 0xf0, 0x11, 0x00


	//----- nvinfo : EIATTR_KPARAM_INFO
	.align		4
.L_36:
        /*00a8*/ 	.byte	0x04, 0x17
        /*00aa*/ 	.short	(.L_38 - .L_37)
.L_37:
        /*00ac*/ 	.word	0x00000000
        /*00b0*/ 	.short	0x0003
        /*00b2*/ 	.short	0x0018
        /*00b4*/ 	.byte	0x00, 0xf0, 0x11, 0x00


	//----- nvinfo : EIATTR_KPARAM_INFO
	.align		4
.L_38:
        /*00b8*/ 	.byte	0x04, 0x17
        /*00ba*/ 	.short	(.L_40 - .L_39)
.L_39:
        /*00bc*/ 	.word	0x00000000
        /*00c0*/ 	.short	0x0002
        /*00c2*/ 	.short	0x0010
        /*00c4*/ 	.byte	0x00, 0xf4, 0x21, 0x00


	//----- nvinfo : EIATTR_KPARAM_INFO
	.align		4
.L_40:
        /*00c8*/ 	.byte	0x04, 0x17
        /*00ca*/ 	.short	(.L_42 - .L_41)
.L_41:
        /*00cc*/ 	.word	0x00000000
        /*00d0*/ 	.short	0x0001
        /*00d2*/ 	.short	0x0008
        /*00d4*/ 	.byte	0x00, 0xf4, 0x21, 0x00


	//----- nvinfo : EIATTR_KPARAM_INFO
	.align		4
.L_42:
        /*00d8*/ 	.byte	0x04, 0x17
        /*00da*/ 	.short	(.L_44 - .L_43)
.L_43:
        /*00dc*/ 	.word	0x00000000
        /*00e0*/ 	.short	0x0000
        /*00e2*/ 	.short	0x0000
        /*00e4*/ 	.byte	0x00, 0xf4, 0x21, 0x00


	//----- nvinfo : EIATTR_AT_ENTRY_FRAGMENTS
	.align		4
.L_44:
        /*00e8*/ 	.byte	0x04, 0x4f
        /*00ea*/ 	.short	(.L_46 - .L_45)


	//   ....[0]....
.L_45:
        /*00ec*/ 	.word	0x00000004


	//----- nvinfo : EIATTR_RESERVED_SMEM_USED
	.align		4
.L_46:
        /*00f0*/ 	.byte	0x01, 0x41
	.zero		2


	//----- nvinfo : EIATTR_SPARSE_MMA_MASK
	.align		4
        /*00f4*/ 	.byte	0x03, 0x50
        /*00f6*/ 	.short	0x0000


	//----- nvinfo : EIATTR_TCGEN05_1CTA_USED
	.align		4
        /*00f8*/ 	.byte	0x01, 0x51
	.zero		2


	//----- nvinfo : EIATTR_MAXREG_COUNT
	.align		4
        /*00fc*/ 	.byte	0x03, 0x1b
        /*00fe*/ 	.short	0x00ff


	//----- nvinfo : EIATTR_NUM_BARRIERS
	.align		4
        /*0100*/ 	.byte	0x02, 0x4c
        /*0102*/ 	.byte	0x01
	.zero		1


	//----- nvinfo : EIATTR_ANNOTATIONS
	.align		4
        /*0104*/ 	.byte	0x04, 0x55
        /*0106*/ 	.short	(.L_48 - .L_47)


	//   ....[0]....
.L_47:
        /*0108*/ 	.word	0x00000001
        /*010c*/ 	.byte	0xd0, 0x03, 0x00, 0x00, 0x01, 0x00, 0x00, 0x00, 0x60, 0x09, 0x00, 0x00, 0x01, 0x00, 0x00, 0x00
        /* <DEDUP_REMOVED lines=1790> */
        /*70fc*/ 	.byte	0x80, 0xb1, 0x02, 0x00


	//----- nvinfo : EIATTR_INT_WARP_WIDE_INSTR_OFFSETS
	.align		4
.L_48:
        /*7100*/ 	.byte	0x04, 0x31
        /*7102*/ 	.short	(.L_50 - .L_49)


	//   ....[0]....
.L_49:
        /*7104*/ 	.word	0x00004970


	//   ....[1]....
        /*7108*/ 	.word	0x00004980


	//   ....[2]....
        /*710c*/ 	.word	0x0001c3f0


	//   ....[3]....
        /*7110*/ 	.word	0x000d3910


	//   ....[4]....
        /*7114*/ 	.word	0x000d3960


	//----- nvinfo : EIATTR_COOP_GROUP_MASK_REGIDS
	.align		4
.L_50:
        /*7118*/ 	.byte	0x04, 0x29
        /*711a*/ 	.short	(.L_52 - .L_51)


	//   ....[0]....
.L_51:
        /*711c*/ 	.word	0xffffffff


	//   ....[1]....
        /*7120*/ 	.word	0xffffffff


	//   ....[2]....
        /*7124*/ 	.word	0xffffffff


	//   ....[3]....
        /*7128*/ 	.word	0xffffffff


	//----- nvinfo : EIATTR_COOP_GROUP_INSTR_OFFSETS
	.align		4
.L_52:
        /*712c*/ 	.byte	0x04, 0x28
        /*712e*/ 	.short	(.L_54 - .L_53)


	//   ....[0]....
.L_53:
        /*7130*/ 	.word	0x00000070


	//   ....[1]....
        /*7134*/ 	.word	0x00000330


	//   ....[2]....
        /*7138*/ 	.word	0x000d37a0


	//   ....[3]....
        /*713c*/ 	.word	0x000d3a10


	//----- nvinfo : EIATTR_VRC_CTA_INIT_COUNT
	.align		4
.L_54:
        /*7140*/ 	.byte	0x02, 0x4a
        /*7142*/ 	.byte	0x80
	.zero		1


	//----- nvinfo : EIATTR_MBARRIER_INSTR_OFFSETS
	.align		4
        /*7144*/ 	.byte	0x04, 0x39
        /*7146*/ 	.short	(.L_56 - .L_55)


	//   ....[0]....
.L_55:
        /*7148*/ 	.word	0x00004cb0
        /*714c*/ 	.word	0x000000ff
        /*7150*/ 	.word	0x00000000
        /*7154*/ 	.short	0x0100
        /*7156*/ 	.byte	0x04
	.zero		1


	//   ....[1]....
        /*7158*/ 	.word	0x0001c410
        /*715c*/ 	.word	0x000000ff
        /*7160*/ 	.word	0x00050008
        /*7164*/ 	.short	0x0100
        /*7166*/ 	.byte	0x07
	.zero		1


	//   ....[2]....
        /*7168*/ 	.word	0x0006d540
        /*716c*/ 	.word	0x000000ff
        /*7170*/ 	.word	0x00000000
        /*7174*/ 	.short	0x010a
        /*7176*/ 	.byte	0x04
	.zero		1


	//   ....[3]....
        /*7178*/ 	.word	0x000bbaf0
        /*717c*/ 	.word	0x000000ff
        /*7180*/ 	.word	0x00000000
        /*7184*/ 	.short	0x010a
        /*7186*/ 	.byte	0x04
	.zero		1


	//   ....[4]....
        /*7188*/ 	.word	0x000bbc70
        /*718c*/ 	.word	0x000000ff
        /*7190*/ 	.word	0x00050000
        /*7194*/ 	.short	0x0108
        /*7196*/ 	.byte	0x07
	.zero		1


	//   ....[5]....
        /*7198*/ 	.word	0x000bbd80
        /*719c*/ 	.word	0x000000ff
        /*71a0*/ 	.word	0x00050008
        /*71a4*/ 	.short	0x0108
        /*71a6*/ 	.byte	0x07
	.zero		1


	//   ....[6]....
        /*71a8*/ 	.word	0x000d3a30
        /*71ac*/ 	.word	0x000000ff
        /*71b0*/ 	.word	0x00000000
        /*71b4*/ 	.short	0x010a
        /*71b6*/ 	.byte	0x04
	.zero		1


	//   ....[7]....
        /*71b8*/ 	.word	0x000d3a60
        /*71bc*/ 	.word	0x000000ff
        /*71c0*/ 	.word	0x00000000
        /*71c4*/ 	.short	0x010a
        /*71c6*/ 	.byte	0x04
	.zero		1


	//----- nvinfo : EIATTR_NUM_MBARRIERS
	.align		4
.L_56:
        /*71c8*/ 	.byte	0x03, 0x38
        /*71ca*/ 	.short	0x0002


	//----- nvinfo : EIATTR_EXIT_INSTR_OFFSETS
	.align		4
        /*71cc*/ 	.byte	0x04, 0x1c
        /*71ce*/ 	.short	(.L_58 - .L_57)


	//   ....[0]....
.L_57:
        /*71d0*/ 	.word	0x000d3a20


	//----- nvinfo : EIATTR_REQNTID
	.align		4
.L_58:
        /*71d4*/ 	.byte	0x04, 0x10
        /*71d6*/ 	.short	(.L_60 - .L_59)
.L_59:
        /*71d8*/ 	.word	0x00000080
        /*71dc*/ 	.word	0x00000001
        /*71e0*/ 	.word	0x00000001


	//----- nvinfo : EIATTR_CRS_STACK_SIZE
	.align		4
.L_60:
        /*71e4*/ 	.byte	0x04, 0x1e
        /*71e6*/ 	.short	(.L_62 - .L_61)
.L_61:
        /*71e8*/ 	.word	0x00000000


	//----- nvinfo : EIATTR_CBANK_PARAM_SIZE
	.align		4
.L_62:
        /*71ec*/ 	.byte	0x03, 0x19
        /*71ee*/ 	.short	0x0050


	//----- nvinfo : EIATTR_PARAM_CBANK
	.align		4
        /*71f0*/ 	.byte	0x04, 0x0a
        /*71f2*/ 	.short	(.L_64 - .L_63)
	.align		4
.L_63:
        /*71f4*/ 	.word	index@(.nv.constant0.matmul_kernel)
        /*71f8*/ 	.short	0x0380
        /*71fa*/ 	.short	0x0050


	//----- nvinfo : EIATTR_SW_WAR
	.align		4
.L_64:
        /*71fc*/ 	.byte	0x04, 0x36
        /*71fe*/ 	.short	(.L_66 - .L_65)
.L_65:
        /*7200*/ 	.word	0x00000008
.L_66:


//--------------------- .nv.compat                --------------------------
	.section	.nv.compat,"",@"SHT_CUDA_COMPAT_INFO"
	.align	4
        /*0000*/ 	.byte	0x02, 0x02, 0x02, 0x00, 0x02, 0x05, 0x05, 0x00, 0x02, 0x03, 0x00, 0x00, 0x02, 0x06, 0x01, 0x00


//--------------------- .nv.callgraph             --------------------------
	.section	.nv.callgraph,"",@"SHT_CUDA_CALLGRAPH"
	.align	4
	.sectionentsize	8
	.align		4
        /*0000*/ 	.word	0x00000000
	.align		4
        /*0004*/ 	.word	0xffffffff
	.align		4
        /*0008*/ 	.word	0x00000000
	.align		4
        /*000c*/ 	.word	0xfffffffe
	.align		4
        /*0010*/ 	.word	0x00000000
	.align		4
        /*0014*/ 	.word	0xfffffffd
	.align		4
        /*0018*/ 	.word	0x00000000
	.align		4
        /*001c*/ 	.word	0xfffffffc


//--------------------- .text.matmul_kernel       --------------------------
	.section	.text.matmul_kernel,"ax",@progbits
	.align	128
        .global         matmul_kernel
        .type           matmul_kernel,@function
        .size           matmul_kernel,(.L_x_20 - matmul_kernel)
        .other          matmul_kernel,@"STO_CUDA_ENTRY STV_DEFAULT"
matmul_kernel:
.text.matmul_kernel:
[----:B------:R-:W0:Y:S01]  /*0000*/  LDC R1, c[0x0][0x37c] ;  /* 0x0000df00ff017b82 */ /* 0x000e220000000800 */
[----:B------:R-:W1:Y:S01]  /*0010*/  S2R R0, SR_TID.X ;  /* 0x0000000000007919 */ /* 0x000e620000002100 */
[----:B0-----:R-:W-:Y:S01]  /*0020*/  VIADD R1, R1, 0xffffae30 ;  /* 0xffffae3001017836 */ /* 0x001fe20000000000 */
[----:B-1----:R-:W-:-:S13]  /*0030*/  ISETP.GE.U32.AND P0, PT, R0, 0x20, PT ;  /* 0x000000200000780c */ /* 0x002fda0003f06070 */
[----:B------:R-:W-:Y:S02]  /*0040*/  VOTEU.ANY UP0, P0 ;  /* 0x0000000000ff7886 */ /* 0x000fe40000000100 */
[----:B------:R-:W-:Y:S05]  /*0050*/  BRA.U UP0, `(.L_x_0) ;  /* 0x0000000100b87547 */ /* 0x000fea000b800000 */
[----:B------:R-:W0:Y:S01]  /*0060*/  S2UR UR6, SR_CgaCtaId ;  /* 0x00000000000679c3 */ /* 0x000e220000008800 */
[----:B------:R-:W-:Y:S01]  /*0070*/  NOP ;  /* 0x0000000000007918 */ /* 0x000fe20000000000 */
[----:B------:R-:W-:Y:S02]  /*0080*/  UMOV UR4, 0x40 ;  /* 0x0000004000047882 */ /* 0x000fe40000000000 */
[----:B0-----:R-:W-:-:S09]  /*0090*/  ULEA UR4, UR6, UR4, 0x18 ;  /* 0x0000000406047291 */ /* 0x001fd2000f8ec0ff */
[----:B------:R-:W0:Y:S01]  /*00a0*/  LDS.U8 R0, [UR4] ;  /* 0x00000004ff007984 */ /* 0x000e220008000000 */
[----:B------:R-:W-:Y:S02]  /*00b0*/  UMOV UR4, 0x400 ;  /* 0x0000040000047882 */ /* 0x000fe40000000000 */
[----:B------:R-:W-:Y:S01]  /*00c0*/  ULEA UR4, UR6, UR4, 0x18 ;  /* 0x0000000406047291 */ /* 0x000fe2000f8ec0ff */
[----:B0-----:R-:W-:-:S13]  /*00d0*/  ISETP.NE.AND P0, PT, R0, RZ, PT ;  /* 0x000000ff0000720c */ /* 0x001fda0003f05270 */
[----:B------:R-:W-:Y:S05]  /*00e0*/  @P0 BRA `(.L_x_1) ;  /* 0x00000000007c0947 */ /* 0x000fea0003800000 */
[----:B------:R-:W-:-:S13]  /*00f0*/  ELECT P0, URZ, PT ;  /* 0x0000000000ff782f */ /* 0x000fda0003800000 */
[----:B------:R-:W-:Y:S05]  /*0100*/  @!P0 BRA `(.L_x_2) ;  /* 0x0000000000848947 */ /* 0x000fea0003800000 */
[----:B------:R-:W-:Y:S01]  /*0110*/  UMOV UR5, 0x10 ;  /* 0x0000001000057882 */ /* 0x000fe20000000000 */
[----:B------:R-:W-:Y:S02]  /*0120*/  IMAD.MOV.U32 R4, RZ, RZ, 0x1 ;  /* 0x00000001ff047424 */ /* 0x000fe400078e00ff */
[----:B------:R-:W-:Y:S02]  /*0130*/  IMAD.MOV.U32 R5, RZ, RZ, 0xffff ;  /* 0x0000ffffff057424 */ /* 0x000fe400078e00ff */
[----:B------:R-:W-:Y:S04]  /*0140*/  DEPBAR.LE SB0, 0x36 ;  /* 0x00008d800000791a */ /* 0x000fe80000000000 */
[----:B------:R-:W0:Y:S02]  /*0150*/  UTCATOMSWS.FIND_AND_SET.ALIGN UP1, UR5, UR5 ;  /* 0x00000005000575e3 */ /* 0x000e240008020800 */
[----:B0-----:R-:W-:-:S04]  /*0160*/  PLOP3.LUT P0, PT, PT, PT, UP1, 0x80, 0x8 ;  /* 0x000000000008781c */ /* 0x001fc80003f0f018 */
[----:B------:R-:W-:-:S04]  /*0170*/  SEL R0, RZ, 0xffffffff, !P0 ;  /* 0xffffffffff007807 */ /* 0x000fc80004000000 */
[----:B------:R-:W-:Y:S01]  /*0180*/  ISETP.NE.AND P0, PT, R0, RZ, PT ;  /* 0x000000ff0000720c */ /* 0x000fe20003f05270 */
[----:B------:R-:W-:-:S12]  /*0190*/  IMAD.U32 R0, RZ, RZ, UR5 ;  /* 0x00000005ff007e24 */ /* 0x000fd8000f8e00ff */
[----:B------:R-:W-:Y:S05]  /*01a0*/  @P0 BRA `(.L_x_3) ;  /* 0x0000000000240947 */ /* 0x000fea0003800000 */
.L_x_4:
[----:B------:R-:W-:Y:S05]  /*01b0*/  NANOSLEEP 0x64 ;  /* 0x000000640000795d */ /* 0x000fea0003800000 */
[----:B------:R-:W-:-:S05]  /*01c0*/  UMOV UR5, 0x10 ;  /* 0x0000001000057882 */ /* 0x000fca0000000000 */
[----:B------:R-:W-:Y:S04]  /*01d0*/  DEPBAR.LE SB0, 0x36 ;  /* 0x00008d800000791a */ /* 0x000fe80000000000 */
[----:B------:R-:W0:Y:S02]  /*01e0*/  UTCATOMSWS.FIND_AND_SET.ALIGN UP1, UR5, UR5 ;  /* 0x00000005000575e3 */ /* 0x000e240008020800 */
[----:B0-----:R-:W-:-:S04]  /*01f0*/  PLOP3.LUT P0, PT, PT, PT, UP1, 0x80, 0x8 ;  /* 0x000000000008781c */ /* 0x001fc80003f0f018 */
[----:B------:R-:W-:-:S04]  /*0200*/  SEL R0, RZ, 0xffffffff, !P0 ;  /* 0xffffffffff007807 */ /* 0x000fc80004000000 */
[----:B------:R-:W-:Y:S01]  /*0210*/  ISETP.NE.AND P0, PT, R0, RZ, PT ;  /* 0x000000ff0000720c */ /* 0x000fe20003f05270 */
[----:B------:R-:W-:-:S12]  /*0220*/  IMAD.U32 R0, RZ, RZ, UR5 ;  /* 0x00000005ff007e24 */ /* 0x000fd8000f8e00ff */
[----:B------:R-:W-:Y:S05]  /*0230*/  @!P0 BRA `(.L_x_4) ;  /* 0xfffffffc00dc8947 */ /* 0x000fea000383ffff */
.L_x_3:
[C---:B------:R-:W-:Y:S01]  /*0240*/  VIADD R3, R0.reuse, 0x10 ;  /* 0x0000001000037836 */ /* 0x040fe20000000000 */
[----:B------:R-:W-:Y:S01]  /*0250*/  UMOV UR5, 0x50 ;  /* 0x0000005000057882 */ /* 0x000fe20000000000 */
[----:B------:R-:W-:Y:S01]  /*0260*/  SHF.L.U32 R2, R5, R0, RZ ;  /* 0x0000000005027219 */ /* 0x000fe200000006ff */
[----:B------:R-:W-:Y:S01]  /*0270*/  ULEA UR5, UR6, UR5, 0x18 ;  /* 0x0000000506057291 */ /* 0x000fe2000f8ec0ff */
[----:B------:R-:W-:Y:S01]  /*0280*/  IMAD.SHL.U32 R0, R0, 0x20, RZ ;  /* 0x0000002000007824 */ /* 0x000fe200078e00ff */
[----:B------:R-:W-:-:S04]  /*0290*/  SHF.L.U32 R3, R4, R3, RZ ;  /* 0x0000000304037219 */ /* 0x000fc800000006ff */
[----:B------:R-:W-:-:S05]  /*02a0*/  LOP3.LUT R2, R3, R2, RZ, 0xfc, !PT ;  /* 0x0000000203027212 */ /* 0x000fca00078efcff */
[----:B------:R0:W-:Y:S04]  /*02b0*/  ATOMS.OR RZ, [UR5], R2 ;  /* 0x00000002ffff798c */ /* 0x0001e8000b000005 */
[----:B------:R0:W-:Y:S01]  /*02c0*/  STS [UR4], R0 ;  /* 0x00000000ff007988 */ /* 0x0001e20008000804 */
[----:B------:R-:W-:Y:S05]  /*02d0*/  BRA `(.L_x_2) ;  /* 0x0000000000107947 */ /* 0x000fea0003800000 */
.L_x_1:
[----:B------:R-:W-:Y:S01]  /*02e0*/  IMAD.MOV.U32 R0, RZ, RZ, -0x1 ;  /* 0xffffffffff007424 */ /* 0x000fe200078e00ff */
[----:B------:R-:W-:-:S04]  /*02f0*/  MOV R2, 0x320 ;  /* 0x0000032000027802 */ /* 0x000fc80000000f00 */
[----:B------:R0:W-:Y:S03]  /*0300*/  STS [UR4], R0 ;  /* 0x00000000ff007988 */ /* 0x0001e60008000804 */
[----:B0-----:R-:W-:Y:S05]  /*0310*/  CALL.REL.NOINC `($__internal_1_$__cuda_sm10x_tcgen05_guardrail_trap_phase_invalid_during_alloc) ;  /* 0x00000d3400e87944 */ /* 0x001fea0003c00000 */
.L_x_2:
[----:B------:R-:W-:Y:S05]  /*0320*/  WARPSYNC.ALL ;  /* 0x0000000000007948 */ /* 0x000fea0003800000 */
[----:B------:R-:W-:Y:S01]  /*0330*/  NOP ;  /* 0x0000000000007918 */ /* 0x000fe20000000000 */
.L_x_0:
[----:B------:R-:W1:Y:S01]  /*0340*/  LDC.64 R4, c[0x0][0x398] ;  /* 0x0000e600ff047b82 */ /* 0x000e620000000a00 */
[----:B------:R-:W2:Y:S01]  /*0350*/  S2R R7, SR_CTAID.X ;  /* 0x0000000000077919 */ /* 0x000ea20000002500 */
[----:B------:R-:W-:Y:S01]  /*0360*/  UMOV UR7, 0x400 ;  /* 0x0000040000077882 */ /* 0x000fe20000000000 */
[----:B------:R-:W3:Y:S01]  /*0370*/  LDCU UR6, c[0x0][0x3a4] ;  /* 0x00007480ff0677ac */ /* 0x000ee20008000800 */
[----:B------:R-:W4:Y:S01]  /*0380*/  S2R R14, SR_TID.X ;  /* 0x00000000000e7919 */ /* 0x000f220000002100 */
[----:B------:R-:W0:Y:S03]  /*0390*/  LDCU.64 UR10, c[0x0][0x380] ;  /* 0x00007000ff0a77ac */ /* 0x000e260008000a00 */
[----:B------:R-:W0:Y:S02]  /*03a0*/  S2UR UR5, SR_CgaCtaId ;  /* 0x00000000000579c3 */ /* 0x000e240000008800 */
[----:B01----:R-:W-:Y:S01]  /*03b0*/  VIADD R0, R5, 0x1ff ;  /* 0x000001ff05007836 */ /* 0x003fe20000000000 */
[----:B------:R-:W-:Y:S01]  /*03c0*/  IABS R89, R4 ;  /* 0x0000000400597213 */ /* 0x000fe20000000000 */
[----:B------:R-:W-:Y:S03]  /*03d0*/  STL [R1+0x402c], R4 ;  /* 0x00402c0401007387 */ /* 0x000fe60000100800 */
[----:B------:R-:W-:Y:S01]  /*03e0*/  SHF.R.S32.HI R3, RZ, 0x1f, R0 ;  /* 0x0000001fff037819 */ /* 0x000fe20000011400 */
[----:B------:R-:W-:-:S03]  /*03f0*/  ULEA UR7, UR5, UR7, 0x18 ;  /* 0x0000000705077291 */ /* 0x000fc6000f8ec0ff */
[----:B------:R-:W-:Y:S02]  /*0400*/  LEA.HI R3, R3, R0, RZ, 0x9 ;  /* 0x0000000003037211 */ /* 0x000fe400078f48ff */
[----:B--2---:R-:W-:Y:S02]  /*0410*/  IABS R10, R7 ;  /* 0x00000007000a7213 */ /* 0x004fe40000000000 */
[----:B------:R-:W-:-:S05]  /*0420*/  SHF.R.S32.HI R3, RZ, 0x9, R3 ;  /* 0x00000009ff037819 */ /* 0x000fca0000011403 */
[----:B------:R-:W-:-:S05]  /*0430*/  IMAD.SHL.U32 R6, R3, 0x8, RZ ;  /* 0x0000000803067824 */ /* 0x000fca00078e00ff */
[-C--:B------:R-:W-:Y:S02]  /*0440*/  IABS R9, R6.reuse ;  /* 0x0000000600097213 */ /* 0x080fe40000000000 */
[----:B------:R-:W-:Y:S02]  /*0450*/  IABS R12, R6 ;  /* 0x00000006000c7213 */ /* 0x000fe40000000000 */
[----:B------:R-:W0:Y:S08]  /*0460*/  I2F.RP R0, R9 ;  /* 0x0000000900007306 */ /* 0x000e300000209400 */
[----:B0-----:R-:W0:Y:S02]  /*0470*/  MUFU.RCP R0, R0 ;  /* 0x0000000000007308 */ /* 0x001e240000001000 */
[----:B0-----:R-:W-:-:S02]  /*0480*/  VIADD R2, R0, 0xffffffe ;  /* 0x0ffffffe00027836 */ /* 0x001fc40000000000 */
[----:B------:R-:W-:-:S04]  /*0490*/  IMAD.MOV R0, RZ, RZ, -R12 ;  /* 0x000000ffff007224 */ /* 0x000fc800078e0a0c */
[----:B------:R0:W1:Y:S02]  /*04a0*/  F2I.FTZ.U32.TRUNC.NTZ R3, R2 ;  /* 0x0000000200037305 */ /* 0x000064000021f000 */
[----:B0-----:R-:W-:Y:S02]  /*04b0*/  IMAD.MOV.U32 R2, RZ, RZ, RZ ;  /* 0x000000ffff027224 */ /* 0x001fe400078e00ff */
[----:B-1----:R-:W-:-:S04]  /*04c0*/  IMAD.MOV R8, RZ, RZ, -R3 ;  /* 0x000000ffff087224 */ /* 0x002fc800078e0a03 */
[----:B------:R-:W-:Y:S02]  /*04d0*/  IMAD R11, R8, R9, RZ ;  /* 0x00000009080b7224 */ /* 0x000fe400078e02ff */
[----:B------:R-:W-:Y:S02]  /*04e0*/  IMAD.MOV.U32 R8, RZ, RZ, R10 ;  /* 0x000000ffff087224 */ /* 0x000fe400078e000a */
[----:B------:R-:W-:Y:S01]  /*04f0*/  IMAD.HI.U32 R3, R3, R11, R2 ;  /* 0x0000000b03037227 */ /* 0x000fe200078e0002 */
[----:B------:R-:W-:-:S05]  /*0500*/  IABS R11, R5 ;  /* 0x00000005000b7213 */ /* 0x000fca0000000000 */
[----:B------:R-:W-:-:S04]  /*0510*/  IMAD.HI.U32 R3, R3, R8, RZ ;  /* 0x0000000803037227 */ /* 0x000fc800078e00ff */
[----:B------:R-:W-:Y:S01]  /*0520*/  IMAD R0, R3, R0, R8 ;  /* 0x0000000003007224 */ /* 0x000fe200078e0208 */
[----:B------:R-:W-:Y:S04]  /*0530*/  BAR.SYNC.DEFER_BLOCKING 0x0 ;  /* 0x0000000000007b1d */ /* 0x000fe80000010000 */
[----:B------:R-:W-:-:S13]  /*0540*/  ISETP.GT.U32.AND P1, PT, R9, R0, PT ;  /* 0x000000000900720c */ /* 0x000fda0003f24070 */
[----:B------:R-:W-:Y:S02]  /*0550*/  @!P1 IMAD.IADD R0, R0, 0x1, -R9 ;  /* 0x0000000100009824 */ /* 0x000fe400078e0a09 */
[----:B------:R-:W-:Y:S01]  /*0560*/  @!P1 VIADD R3, R3, 0x1 ;  /* 0x0000000103039836 */ /* 0x000fe20000000000 */
[----:B------:R-:W-:Y:S02]  /*0570*/  ISETP.NE.AND P1, PT, R6, RZ, PT ;  /* 0x000000ff0600720c */ /* 0x000fe40003f25270 */
[----:B------:R-:W-:Y:S02]  /*0580*/  ISETP.GE.U32.AND P0, PT, R0, R9, PT ;  /* 0x000000090000720c */ /* 0x000fe40003f06070 */
[----:B------:R-:W-:-:S04]  /*0590*/  LOP3.LUT R0, R7, R6, RZ, 0x3c, !PT ;  /* 0x0000000607007212 */ /* 0x000fc800078e3cff */
[----:B------:R-:W-:Y:S01]  /*05a0*/  ISETP.GE.AND P2, PT, R0, RZ, PT ;  /* 0x000000ff0000720c */ /* 0x000fe20003f46270 */
[----:B------:R-:W-:-:S06]  /*05b0*/  VIADD R0, R4, 0x7f ;  /* 0x0000007f04007836 */ /* 0x000fcc0000000000 */
[----:B------:R-:W-:-:S04]  /*05c0*/  @P0 VIADD R3, R3, 0x1 ;  /* 0x0000000103030836 */ /* 0x000fc80000000000 */
[----:B------:R-:W-:Y:S01]  /*05d0*/  IMAD.MOV.U32 R2, RZ, RZ, R3 ;  /* 0x000000ffff027224 */ /* 0x000fe200078e0003 */
[----:B------:R-:W-:-:S03]  /*05e0*/  SHF.R.S32.HI R3, RZ, 0x1f, R0 ;  /* 0x0000001fff037819 */ /* 0x000fc60000011400 */
[----:B------:R-:W-:Y:S01]  /*05f0*/  @!P2 IMAD.MOV R2, RZ, RZ, -R2 ;  /* 0x000000ffff02a224 */ /* 0x000fe200078e0a02 */
[----:B------:R-:W-:Y:S02]  /*0600*/  @!P1 LOP3.LUT R2, RZ, R6, RZ, 0x33, !PT ;  /* 0x00000006ff029212 */ /* 0x000fe400078e33ff */
[----:B------:R-:W-:-:S03]  /*0610*/  LEA.HI R3, R3, R0, RZ, 0x7 ;  /* 0x0000000003037211 */ /* 0x000fc600078f38ff */
[----:B------:R-:W-:Y:S02]  /*0620*/  IMAD.SHL.U32 R8, R2, 0x8, RZ ;  /* 0x0000000802087824 */ /* 0x000fe400078e00ff */
[----:B------:R-:W-:-:S03]  /*0630*/  IMAD.MOV R2, RZ, RZ, -R2 ;  /* 0x000000ffff027224 */ /* 0x000fc600078e0a02 */
[----:B------:R-:W-:Y:S01]  /*0640*/  LEA.HI.SX32 R3, R3, -R8, 0x19 ;  /* 0x8000000803037211 */ /* 0x000fe200078fcaff */
[----:B------:R-:W-:Y:S02]  /*0650*/  IMAD R13, R6, R2, R7 ;  /* 0x00000002060d7224 */ /* 0x000fe400078e0207 */
[----:B------:R-:W-:Y:S01]  /*0660*/  IMAD.MOV.U32 R2, RZ, RZ, RZ ;  /* 0x000000ffff027224 */ /* 0x000fe200078e00ff */
[----:B------:R-:W-:Y:S02]  /*0670*/  VIMNMX R10, PT, PT, R3, 0x8, PT ;  /* 0x00000008030a7848 */ /* 0x000fe40003fe0100 */
[----:B------:R-:W-:Y:S02]  /*0680*/  IABS R6, R13 ;  /* 0x0000000d00067213 */ /* 0x000fe40000000000 */
[-C--:B------:R-:W-:Y:S02]  /*0690*/  IABS R9, R10.reuse ;  /* 0x0000000a00097213 */ /* 0x080fe40000000000 */
[----:B------:R-:W-:-:S02]  /*06a0*/  IABS R7, R10 ;  /* 0x0000000a00077213 */ /* 0x000fc40000000000 */
[----:B------:R-:W0:Y:S08]  /*06b0*/  I2F.RP R0, R9 ;  /* 0x0000000900007306 */ /* 0x000e300000209400 */
[----:B0-----:R-:W0:Y:S02]  /*06c0*/  MUFU.RCP R0, R0 ;  /* 0x0000000000007308 */ /* 0x001e240000001000 */
[----:B0-----:R-:W-:-:S02]  /*06d0*/  VIADD R3, R0, 0xffffffe ;  /* 0x0ffffffe00037836 */ /* 0x001fc40000000000 */
[----:B------:R-:W-:-:S04]  /*06e0*/  IMAD.MOV R0, RZ, RZ, -R7 ;  /* 0x000000ffff007224 */ /* 0x000fc800078e0a07 */
[----:B------:R-:W0:Y:S02]  /*06f0*/  F2I.FTZ.U32.TRUNC.NTZ R3, R3 ;  /* 0x0000000300037305 */ /* 0x000e24000021f000 */
[----:B0-----:R-:W-:-:S04]  /*0700*/  IMAD.MOV R12, RZ, RZ, -R3 ;  /* 0x000000ffff0c7224 */ /* 0x001fc800078e0a03 */
[----:B------:R-:W-:Y:S02]  /*0710*/  IMAD R5, R12, R9, RZ ;  /* 0x000000090c057224 */ /* 0x000fe400078e02ff */
[----:B------:R-:W-:Y:S02]  /*0720*/  IMAD.MOV.U32 R12, RZ, RZ, R11 ;  /* 0x000000ffff0c7224 */ /* 0x000fe400078e000b */
[----:B------:R-:W-:Y:S02]  /*0730*/  IMAD.HI.U32 R2, R3, R5, R2 ;  /* 0x0000000503027227 */ /* 0x000fe400078e0002 */
[----:B------:R-:W0:Y:S02]  /*0740*/  I2F.RP R5, R12 ;  /* 0x0000000c00057306 */ /* 0x000e240000209400 */
[----:B------:R-:W-:-:S04]  /*0750*/  IMAD.MOV.U32 R3, RZ, RZ, R6 ;  /* 0x000000ffff037224 */ /* 0x000fc800078e0006 */
[----:B------:R-:W-:-:S04]  /*0760*/  IMAD.HI.U32 R2, R2, R3, RZ ;  /* 0x0000000302027227 */ /* 0x000fc800078e00ff */
[----:B------:R-:W-:Y:S02]  /*0770*/  IMAD R0, R2, R0, R3 ;  /* 0x0000000002007224 */ /* 0x000fe400078e0203 */
[----:B------:R-:W1:Y:S03]  /*0780*/  I2F.RP R3, R89 ;  /* 0x0000005900037306 */ /* 0x000e660000209400 */
[----:B------:R-:W-:-:S05]  /*0790*/  ISETP.GT.U32.AND P1, PT, R9, R0, PT ;  /* 0x000000000900720c */ /* 0x000fca0003f24070 */
[----:B0-----:R-:W0:Y:S08]  /*07a0*/  MUFU.RCP R5, R5 ;  /* 0x0000000500057308 */ /* 0x001e300000001000 */
[----:B------:R-:W-:Y:S01]  /*07b0*/  @!P1 IMAD.IADD R0, R0, 0x1, -R9 ;  /* 0x0000000100009824 */ /* 0x000fe200078e0a09 */
[----:B-1----:R-:W1:Y:S01]  /*07c0*/  MUFU.RCP R3, R3 ;  /* 0x0000000300037308 */ /* 0x002e620000001000 */
[----:B------:R-:W-:Y:S01]  /*07d0*/  @!P1 VIADD R2, R2, 0x1 ;  /* 0x0000000102029836 */ /* 0x000fe20000000000 */
[----:B------:R-:W-:-:S02]  /*07e0*/  ISETP.NE.AND P1, PT, R10, RZ, PT ;  /* 0x000000ff0a00720c */ /* 0x000fc40003f25270 */
[----:B------:R-:W-:Y:S02]  /*07f0*/  ISETP.GE.U32.AND P0, PT, R0, R9, PT ;  /* 0x000000090000720c */ /* 0x000fe40003f06070 */
[----:B------:R-:W2:Y:S01]  /*0800*/  LDS R9, [UR7] ;  /* 0x00000007ff097984 */ /* 0x000ea20008000800 */
[----:B------:R-:W-:Y:S01]  /*0810*/  LOP3.LUT R0, R13, R10, RZ, 0x3c, !PT ;  /* 0x0000000a0d007212 */ /* 0x000fe200078e3cff */
[----:B0-----:R-:W-:Y:S01]  /*0820*/  VIADD R6, R5, 0xffffffe ;  /* 0x0ffffffe05067836 */ /* 0x001fe20000000000 */
[----:B----4-:R-:W-:Y:S01]  /*0830*/  SHF.R.U32.HI R5, RZ, 0x5, R14 ;  /* 0x00000005ff057819 */ /* 0x010fe2000001160e */
[----:B------:R-:W-:Y:S01]  /*0840*/  BAR.SYNC.DEFER_BLOCKING 0x0 ;  /* 0x0000000000007b1d */ /* 0x000fe20000010000 */
[----:B------:R-:W-:Y:S02]  /*0850*/  ISETP.GE.AND P2, PT, R0, RZ, PT ;  /* 0x000000ff0000720c */ /* 0x000fe40003f46270 */
[----:B------:R-:W-:-:S03]  /*0860*/  R2UR UR12, R5 ;  /* 0x00000000050c72ca */ /* 0x000fc600000e0000 */
[----:B------:R0:W4:Y:S01]  /*0870*/  F2I.FTZ.U32.TRUNC.NTZ R7, R6 ;  /* 0x0000000600077305 */ /* 0x000122000021f000 */
[----:B------:R-:W-:Y:S02]  /*0880*/  @P0 VIADD R2, R2, 0x1 ;  /* 0x0000000102020836 */ /* 0x000fe40000000000 */
[----:B-1----:R-:W-:-:S05]  /*0890*/  VIADD R3, R3, 0xffffffe ;  /* 0x0ffffffe03037836 */ /* 0x002fca0000000000 */
[----:B------:R-:W-:Y:S01]  /*08a0*/  @!P2 IMAD.MOV R2, RZ, RZ, -R2 ;  /* 0x000000ffff02a224 */ /* 0x000fe200078e0a02 */
[----:B------:R-:W-:Y:S01]  /*08b0*/  @!P1 LOP3.LUT R2, RZ, R10, RZ, 0x33, !PT ;  /* 0x0000000aff029212 */ /* 0x000fe200078e33ff */
[----:B------:R-:W1:Y:S01]  /*08c0*/  F2I.FTZ.U32.TRUNC.NTZ R3, R3 ;  /* 0x0000000300037305 */ /* 0x000e62000021f000 */
[----:B0-----:R-:W-:-:S03]  /*08d0*/  IMAD.MOV.U32 R6, RZ, RZ, RZ ;  /* 0x000000ffff067224 */ /* 0x001fc600078e00ff */
[----:B------:R-:W-:Y:S02]  /*08e0*/  IMAD.SHL.U32 R0, R2, 0x200, RZ ;  /* 0x0000020002007824 */ /* 0x000fe400078e00ff */
[--C-:B----4-:R-:W-:Y:S02]  /*08f0*/  IMAD.MOV R11, RZ, RZ, -R7.reuse ;  /* 0x000000ffff0b7224 */ /* 0x110fe400078e0a07 */
[----:B------:R-:W-:Y:S01]  /*0900*/  VIADD R15, R0, 0x58 ;  /* 0x00000058000f7836 */ /* 0x000fe20000000000 */
[----:B------:R-:W-:Y:S01]  /*0910*/  IABS R74, R0 ;  /* 0x00000000004a7213 */ /* 0x000fe20000000000 */
[----:B------:R-:W-:Y:S02]  /*0920*/  IMAD R11, R11, R12, RZ ;  /* 0x0000000c0b0b7224 */ /* 0x000fe400078e02ff */
[----:B------:R-:W-:Y:S01]  /*0930*/  IMAD.MOV R5, RZ, RZ, -R2 ;  /* 0x000000ffff057224 */ /* 0x000fe200078e0a02 */
[----:B------:R-:W-:Y:S01]  /*0940*/  IABS R82, R15 ;  /* 0x0000000f00527213 */ /* 0x000fe20000000000 */
[----:B------:R-:W-:Y:S01]  /*0950*/  IMAD.HI.U32 R11, R7, R11, R6 ;  /* 0x0000000b070b7227 */ /* 0x000fe200078e0006 */
[----:B------:R0:W-:Y:S03]  /*0960*/  STL [R1+0xa0], R15 ;  /* 0x0000a00f01007387 */ /* 0x0001e60000100800 */
[----:B-1----:R-:W-:-:S02]  /*0970*/  IMAD.MOV R14, RZ, RZ, -R3 ;  /* 0x000000ffff0e7224 */ /* 0x002fc400078e0a03 */
[----:B------:R-:W-:Y:S01]  /*0980*/  IMAD.HI.U32 R2, R11, R74, RZ ;  /* 0x0000004a0b027227 */ /* 0x000fe200078e00ff */
[----:B--2---:R-:W-:-:S03]  /*0990*/  R2UR UR8, R9 ;  /* 0x00000000090872ca */ /* 0x004fc600000e0000 */
[----:B------:R-:W-:-:S04]  /*09a0*/  IMAD.HI.U32 R6, R11, R82, RZ ;  /* 0x000000520b067227 */ /* 0x000fc800078e00ff */
[----:B------:R-:W-:Y:S02]  /*09b0*/  IMAD.MOV R9, RZ, RZ, -R2 ;  /* 0x000000ffff097224 */ /* 0x000fe400078e0a02 */
[----:B------:R-:W-:Y:S02]  /*09c0*/  IMAD R7, R14, R89, RZ ;  /* 0x000000590e077224 */ /* 0x000fe400078e02ff */
[----:B------:R-:W-:Y:S02]  /*09d0*/  IMAD.MOV.U32 R2, RZ, RZ, RZ ;  /* 0x000000ffff027224 */ /* 0x000fe400078e00ff */
[----:B------:R-:W-:Y:S02]  /*09e0*/  IMAD R5, R10, R5, R13 ;  /* 0x000000050a057224 */ /* 0x000fe400078e020d */
[----:B------:R-:W-:Y:S02]  /*09f0*/  IMAD.MOV R13, RZ, RZ, -R6 ;  /* 0x000000ffff0d7224 */ /* 0x000fe400078e0a06 */
[----:B------:R-:W-:-:S04]  /*0a00*/  IMAD.HI.U32 R4, R3, R7, R2 ;  /* 0x0000000703047227 */ /* 0x000fc800078e0002 */
[----:B------:R-:W-:Y:S02]  /*0a10*/  IMAD R74, R12, R9, R74 ;  /* 0x000000090c4a7224 */ /* 0x000fe400078e024a */
[----:B------:R-:W-:Y:S02]  /*0a20*/  IMAD.IADD R2, R8, 0x1, R5 ;  /* 0x0000000108027824 */ /* 0x000fe400078e0205 */
[----:B------:R-:W-:Y:S01]  /*0a30*/  IMAD R82, R12, R13, R82 ;  /* 0x0000000d0c527224 */ /* 0x000fe200078e0252 */
[----:B------:R-:W-:Y:S01]  /*0a40*/  STL [R1+0x4030], R74 ;  /* 0x0040304a01007387 */ /* 0x000fe20000100800 */
[C---:B------:R-:W-:Y:S02]  /*0a50*/  VIADD R6, R0.reuse, 0x5b ;  /* 0x0000005b00067836 */ /* 0x040fe40000000000 */
[C---:B------:R-:W-:Y:S01]  /*0a60*/  VIADD R10, R0.reuse, 0x59 ;  /* 0x00000059000a7836 */ /* 0x040fe20000000000 */
[----:B------:R1:W-:Y:S01]  /*0a70*/  STL [R1], R2 ;  /* 0x0000000201007387 */ /* 0x0003e20000100800 */
[C---:B------:R-:W-:Y:S01]  /*0a80*/  VIADD R7, R0.reuse, 0x5a ;  /* 0x0000005a00077836 */ /* 0x040fe20000000000 */
[----:B------:R-:W-:Y:S01]  /*0a90*/  IABS R85, R6 ;  /* 0x0000000600557213 */ /* 0x000fe20000000000 */
[C---:B------:R-:W-:Y:S01]  /*0aa0*/  VIADD R3, R0.reuse, 0x5c ;  /* 0x0000005c00037836 */ /* 0x040fe20000000000 */
[----:B------:R-:W-:Y:S01]  /*0ab0*/  STL [R1+0x4034], R82 ;  /* 0x0040345201007387 */ /* 0x000fe20000100800 */
[C---:B0-----:R-:W-:Y:S01]  /*0ac0*/  VIADD R15, R0.reuse, 0x5e ;  /* 0x0000005e000f7836 */ /* 0x041fe20000000000 */
[----:B------:R-:W-:Y:S01]  /*0ad0*/  IABS R83, R10 ;  /* 0x0000000a00537213 */ /* 0x000fe20000000000 */
[C---:B------:R-:W-:Y:S01]  /*0ae0*/  VIADD R14, R0.reuse, 0x5f ;  /* 0x0000005f000e7836 */ /* 0x040fe20000000000 */
[----:B------:R0:W-:Y:S01]  /*0af0*/  STL [R1+0xa4], R10 ;  /* 0x0000a40a01007387 */ /* 0x0001e20000100800 */
[C---:B------:R-:W-:Y:S01]  /*0b00*/  VIADD R13, R0.reuse, 0x60 ;  /* 0x00000060000d7836 */ /* 0x040fe20000000000 */
[----:B------:R-:W-:Y:S01]  /*0b10*/  IABS R86, R3 ;  /* 0x0000000300567213 */ /* 0x000fe20000000000 */
[C---:B-1----:R-:W-:Y:S01]  /*0b20*/  VIADD R2, R0.reuse, 0x5d ;  /* 0x0000005d00027836 */ /* 0x042fe20000000000 */
[----:B------:R-:W-:Y:S01]  /*0b30*/  STL [R1+0xa8], R7 ;  /* 0x0000a80701007387 */ /* 0x000fe20000100800 */
[----:B------:R-:W-:Y:S01]  /*0b40*/  VIADD R8, R0, 0x61 ;  /* 0x0000006100087836 */ /* 0x000fe20000000000 */
[----:B------:R-:W-:Y:S01]  /*0b50*/  IABS R77, R13 ;  /* 0x0000000d004d7213 */ /* 0x000fe20000000000 */
[----:B------:R-:W-:Y:S01]  /*0b60*/  IMAD.HI.U32 R5, R11, R85, RZ ;  /* 0x000000550b057227 */ /* 0x000fe200078e00ff */
[----:B------:R1:W-:Y:S01]  /*0b70*/  STL [R1+0xac], R6 ;  /* 0x0000ac0601007387 */ /* 0x0003e20000100800 */
[----:B------:R-:W-:-:S02]  /*0b80*/  IABS R87, R2 ;  /* 0x0000000200577213 */ /* 0x000fc40000000000 */
[C---:B0-----:R-:W-:Y:S01]  /*0b90*/  VIADD R10, R0.reuse, 0x62 ;  /* 0x00000062000a7836 */ /* 0x041fe20000000000 */
[----:B------:R-:W-:Y:S01]  /*0ba0*/  STL [R1+0xb0], R3 ;  /* 0x0000b00301007387 */ /* 0x000fe20000100800 */
[----:B------:R-:W-:Y:S01]  /*0bb0*/  IMAD.MOV R5, RZ, RZ, -R5 ;  /* 0x000000ffff057224 */ /* 0x000fe200078e0a05 */
[----:B------:R-:W-:Y:S01]  /*0bc0*/  IABS R72, R15 ;  /* 0x0000000f00487213 */ /* 0x000fe20000000000 */
[C---:B------:R-:W-:Y:S01]  /*0bd0*/  VIADD R17, R0.reuse, 0x63 ;  /* 0x0000006300117836 */ /* 0x040fe20000000000 */
[----:B------:R0:W-:Y:S01]  /*0be0*/  STL [R1+0xb4], R2 ;  /* 0x0000b40201007387 */ /* 0x0001e20000100800 */
[----:B------:R-:W-:Y:S01]  /*0bf0*/  VIADD R16, R0, 0x64 ;  /* 0x0000006400107836 */ /* 0x000fe20000000000 */
[----:B------:R-:W-:Y:S01]  /*0c00*/  IABS R71, R14 ;  /* 0x0000000e00477213 */ /* 0x000fe20000000000 */
[----:B-1----:R-:W-:Y:S01]  /*0c10*/  IMAD.HI.U32 R6, R11, R86, RZ ;  /* 0x000000560b067227 */ /* 0x002fe200078e00ff */
[----:B------:R1:W-:Y:S01]  /*0c20*/  STL [R1+0xb8], R15 ;  /* 0x0000b80f01007387 */ /* 0x0003e20000100800 */
[----:B------:R-:W-:-:S02]  /*0c30*/  IABS R75, R10 ;  /* 0x0000000a004b7213 */ /* 0x000fc40000000000 */
[----:B------:R-:W-:Y:S01]  /*0c40*/  IMAD R85, R12, R5, R85 ;  /* 0x000000050c557224 */ /* 0x000fe200078e0255 */
[----:B------:R2:W-:Y:S01]  /*0c50*/  STL [R1+0xbc], R14 ;  /* 0x0000bc0e01007387 */ /* 0x0005e20000100800 */
[----:B------:R-:W-:Y:S01]  /*0c60*/  IMAD.MOV R9, RZ, RZ, -R6 ;  /* 0x000000ffff097224 */ /* 0x000fe200078e0a06 */
[----:B------:R-:W-:Y:S01]  /*0c70*/  IABS R84, R7 ;  /* 0x0000000700547213 */ /* 0x000fe20000000000 */
[C---:B0-----:R-:W-:Y:S01]  /*0c80*/  IMAD.HI.U32 R2, R11.reuse, R83, RZ ;  /* 0x000000530b027227 */ /* 0x041fe200078e00ff */
[----:B------:R-:W-:Y:S01]  /*0c90*/  STL [R1+0xc0], R13 ;  /* 0x0000c00d01007387 */ /* 0x000fe20000100800 */
[----:B------:R-:W-:Y:S02]  /*0ca0*/  IABS R79, R17 ;  /* 0x00000011004f7213 */ /* 0x000fe40000000000 */
[C---:B-1----:R-:W-:Y:S01]  /*0cb0*/  VIADD R15, R0.reuse, 0x65 ;  /* 0x00000065000f7836 */ /* 0x042fe20000000000 */
[----:B------:R0:W-:Y:S01]  /*0cc0*/  STL [R1+0xc4], R8 ;  /* 0x0000c40801007387 */ /* 0x0001e20000100800 */
[----:B------:R-:W-:Y:S01]  /*0cd0*/  IMAD.MOV R2, RZ, RZ, -R2 ;  /* 0x000000ffff027224 */ /* 0x000fe200078e0a02 */
[----:B------:R-:W-:Y:S01]  /*0ce0*/  IABS R73, R16 ;  /* 0x0000001000497213 */ /* 0x000fe20000000000 */
[----:B--2---:R-:W-:Y:S01]  /*0cf0*/  VIADD R14, R0, 0x66 ;  /* 0x00000066000e7836 */ /* 0x004fe20000000000 */
[----:B------:R1:W-:Y:S01]  /*0d00*/  STL [R1+0xc8], R10 ;  /* 0x0000c80a01007387 */ /* 0x0003e20000100800 */
[----:B------:R-:W-:Y:S01]  /*0d10*/  IMAD.HI.U32 R5, R11, R77, RZ ;  /* 0x0000004d0b057227 */ /* 0x000fe200078e00ff */
[----:B------:R-:W-:-:S02]  /*0d20*/  IABS R78, R15 ;  /* 0x0000000f004e7213 */ /* 0x000fc40000000000 */
[----:B------:R-:W-:Y:S01]  /*0d30*/  STL [R1+0xcc], R17 ;  /* 0x0000cc1101007387 */ /* 0x000fe20000100800 */
[----:B------:R-:W-:Y:S01]  /*0d40*/  IMAD R83, R12, R2, R83 ;  /* 0x000000020c537224 */ /* 0x000fe200078e0253 */
[----:B0-----:R-:W-:Y:S01]  /*0d50*/  IABS R8, R8 ;  /* 0x0000000800087213 */ /* 0x001fe20000000000 */
[C---:B------:R-:W-:Y:S01]  /*0d60*/  IMAD.HI.U32 R7, R11.reuse, R87, RZ ;  /* 0x000000570b077227 */ /* 0x040fe200078e00ff */
[----:B------:R-:W-:Y:S01]  /*0d70*/  STL [R1+0xd0], R16 ;  /* 0x0000d01001007387 */ /* 0x000fe20000100800 */
[----:B------:R-:W-:Y:S02]  /*0d80*/  IABS R81, R14 ;  /* 0x0000000e00517213 */ /* 0x000fe40000000000 */
[----:B-1----:R-:W-:Y:S01]  /*0d90*/  VIADD R10, R0, 0x67 ;  /* 0x00000067000a7836 */ /* 0x002fe20000000000 */
[----:B------:R-:W-:Y:S01]  /*0da0*/  STL [R1+0xd8], R15 ;  /* 0x0000d80f01007387 */ /* 0x000fe20000100800 */
[----:B------:R-:W-:-:S03]  /*0db0*/  IMAD.HI.U32 R6, R11, R8, RZ ;  /* 0x000000080b067227 */ /* 0x000fc600078e00ff */
[----:B------:R-:W-:Y:S01]  /*0dc0*/  STL [R1+0xd4], R14 ;  /* 0x0000d40e01007387 */ /* 0x000fe20000100800 */
[----:B------:R-:W-:-:S03]  /*0dd0*/  IMAD.HI.U32 R2, R11, R72, RZ ;  /* 0x000000480b027227 */ /* 0x000fc600078e00ff */
[----:B------:R0:W-:Y:S01]  /*0de0*/  STL [R1+0xdc], R10 ;  /* 0x0000dc0a01007387 */ /* 0x0001e20000100800 */
[----:B------:R-:W-:Y:S02]  /*0df0*/  IMAD.MOV R5, RZ, RZ, -R5 ;  /* 0x000000ffff057224 */ /* 0x000fe400078e0a05 */
[----:B------:R-:W-:Y:S02]  /*0e00*/  IMAD.MOV R13, RZ, RZ, -R6 ;  /* 0x000000ffff0d7224 */ /* 0x000fe400078e0a06 */
[----:B------:R-:W-:-:S04]  /*0e10*/  IMAD.HI.U32 R3, R11, R84, RZ ;  /* 0x000000540b037227 */ /* 0x000fc800078e00ff */
[C---:B------:R-:W-:Y:S01]  /*0e20*/  IMAD R86, R12.reuse, R9, R86 ;  /* 0x000000090c567224 */ /* 0x040fe200078e0256 */
[----:B0-----:R-:W-:Y:S01]  /*0e30*/  IABS R10, R10 ;  /* 0x0000000a000a7213 */ /* 0x001fe20000000000 */
[----:B------:R-:W-:Y:S02]  /*0e40*/  IMAD.MOV R7, RZ, RZ, -R7 ;  /* 0x000000ffff077224 */ /* 0x000fe400078e0a07 */
[----:B------:R-:W-:Y:S02]  /*0e50*/  IMAD.MOV R9, RZ, RZ, -R2 ;  /* 0x000000ffff097224 */ /* 0x000fe400078e0a02 */
[C---:B------:R-:W-:Y:S02]  /*0e60*/  IMAD R77, R12.reuse, R5, R77 ;  /* 0x000000050c4d7224 */ /* 0x040fe400078e024d */
[----:B------:R-:W-:Y:S02]  /*0e70*/  IMAD R5, R12, R13, R8 ;  /* 0x0000000d0c057224 */ /* 0x000fe400078e0208 */
[----:B------:R-:W-:-:S04]  /*0e80*/  IMAD.HI.U32 R6, R11, R78, RZ ;  /* 0x0000004e0b067227 */ /* 0x000fc800078e00ff */
[----:B------:R-:W-:Y:S02]  /*0e90*/  IMAD.MOV R3, RZ, RZ, -R3 ;  /* 0x000000ffff037224 */ /* 0x000fe400078e0a03 */
[----:B------:R-:W-:-:S04]  /*0ea0*/  IMAD.HI.U32 R8, R11, R10, RZ ;  /* 0x0000000a0b087227 */ /* 0x000fc800078e00ff */
[C---:B------:R-:W-:Y:S02]  /*0eb0*/  VIADD R18, R0.reuse, 0x68 ;  /* 0x0000006800127836 */ /* 0x040fe40000000000 */
[----:B------:R-:W-:Y:S02]  /*0ec0*/  VIADD R17, R0, 0x69 ;  /* 0x0000006900117836 */ /* 0x000fe40000000000 */
[C---:B------:R-:W-:Y:S01]  /*0ed0*/  IMAD R87, R12.reuse, R7, R87 ;  /* 0x000000070c577224 */ /* 0x040fe200078e0257 */
[----:B------:R-:W-:Y:S01]  /*0ee0*/  STL [R1+0xe0], R18 ;  /* 0x0000e01201007387 */ /* 0x000fe20000100800 */
[----:B------:R-:W-:Y:S01]  /*0ef0*/  IMAD R72, R12, R9, R72 ;  /* 0x000000090c487224 */ /* 0x000fe200078e0248 */
[----:B------:R-:W-:Y:S01]  /*0f00*/  IABS R76, R17 ;  /* 0x00000011004c7213 */ /* 0x000fe20000000000 */
[----:B------:R-:W-:Y:S01]  /*0f10*/  VIADD R16, R0, 0x6a ;  /* 0x0000006a00107836 */ /* 0x000fe20000000000 */
[----:B------:R-:W-:Y:S01]  /*0f20*/  STL [R1+0xe4], R17 ;  /* 0x0000e41101007387 */ /* 0x000fe20000100800 */
[----:B------:R-:W-:-:S03]  /*0f30*/  IMAD.HI.U32 R7, R11, R75, RZ ;  /* 0x0000004b0b077227 */ /* 0x000fc600078e00ff */
[----:B------:R-:W-:Y:S01]  /*0f40*/  STL [R1+0xe8], R16 ;  /* 0x0000e81001007387 */ /* 0x000fe20000100800 */
[----:B------:R-:W-:Y:S02]  /*0f50*/  IMAD.MOV R9, RZ, RZ, -R6 ;  /* 0x000000ffff097224 */ /* 0x000fe400078e0a06 */
[----:B------:R-:W-:Y:S02]  /*0f60*/  VIADD R15, R0, 0x6b ;  /* 0x0000006b000f7836 */ /* 0x000fe40000000000 */
[----:B------:R-:W-:Y:S02]  /*0f70*/  IMAD R84, R12, R3, R84 ;  /* 0x000000030c547224 */ /* 0x000fe400078e0254 */
[----:B------:R-:W-:Y:S01]  /*0f80*/  IMAD.HI.U32 R2, R11, R79, RZ ;  /* 0x0000004f0b027227 */ /* 0x000fe200078e00ff */
[----:B------:R-:W-:Y:S01]  /*0f90*/  STL [R1+0xec], R15 ;  /* 0x0000ec0f01007387 */ /* 0x000fe20000100800 */
[----:B------:R-:W-:Y:S02]  /*0fa0*/  IABS R80, R15 ;  /* 0x0000000f00507213 */ /* 0x000fe40000000000 */
[----:B------:R-:W-:-:S02]  /*0fb0*/  IMAD.MOV R13, RZ, RZ, -R8 ;  /* 0x000000ffff0d7224 */ /* 0x000fc400078e0a08 */
[----:B------:R-:W-:Y:S02]  /*0fc0*/  VIADD R14, R0, 0x6c ;  /* 0x0000006c000e7836 */ /* 0x000fe40000000000 */
[----:B------:R-:W-:-:S03]  /*0fd0*/  IMAD.HI.U32 R3, R11, R71, RZ ;  /* 0x000000470b037227 */ /* 0x000fc600078e00ff */
[----:B------:R0:W-:Y:S01]  /*0fe0*/  STL [R1+0xf0], R14 ;  /* 0x0000f00e01007387 */ /* 0x0001e20000100800 */
[----:B------:R-:W-:Y:S02]  /*0ff0*/  IMAD.MOV R7, RZ, RZ, -R7 ;  /* 0x000000ffff077224 */ /* 0x000fe400078e0a07 */
[C---:B------:R-:W-:Y:S01]  /*1000*/  IMAD R78, R12.reuse, R9, R78 ;  /* 0x000000090c4e7224 */ /* 0x040fe200078e024e */
[----:B------:R-:W-:Y:S01]  /*1010*/  IABS R9, R18 ;  /* 0x0000001200097213 */ /* 0x000fe20000000000 */
[----:B------:R-:W-:Y:S02]  /*1020*/  IMAD.MOV R2, RZ, RZ, -R2 ;  /* 0x000000ffff027224 */ /* 0x000fe400078e0a02 */
[C---:B------:R-:W-:Y:S01]  /*1030*/  IMAD R10, R12.reuse, R13, R10 ;  /* 0x0000000d0c0a7224 */ /* 0x040fe200078e020a */
[----:B------:R-:W-:Y:S01]  /*1040*/  IABS R13, R16 ;  /* 0x00000010000d7213 */ /* 0x000fe20000000000 */
[----:B------:R-:W-:Y:S01]  /*1050*/  IMAD.MOV R3, RZ, RZ, -R3 ;  /* 0x000000ffff037224 */ /* 0x000fe200078e0a03 */
[----:B0-----:R-:W-:Y:S01]  /*1060*/  IABS R14, R14 ;  /* 0x0000000e000e7213 */ /* 0x001fe20000000000 */
[----:B------:R-:W-:-:S02]  /*1070*/  IMAD R75, R12, R7, R75 ;  /* 0x000000070c4b7224 */ /* 0x000fc400078e024b */
[----:B------:R-:W-:-:S04]  /*1080*/  IMAD.HI.U32 R7, R11, R81, RZ ;  /* 0x000000510b077227 */ /* 0x000fc800078e00ff */
[C---:B------:R-:W-:Y:S02]  /*1090*/  IMAD R79, R12.reuse, R2, R79 ;  /* 0x000000020c4f7224 */ /* 0x040fe400078e024f */
[----:B------:R-:W-:Y:S02]  /*10a0*/  IMAD R71, R12, R3, R71 ;  /* 0x000000030c477224 */ /* 0x000fe400078e0247 */
[----:B------:R-:W-:-:S04]  /*10b0*/  IMAD.HI.U32 R2, R11, R9, RZ ;  /* 0x000000090b027227 */ /* 0x000fc800078e00ff */
[----:B------:R-:W-:-:S04]  /*10c0*/  IMAD.HI.U32 R3, R11, R73, RZ ;  /* 0x000000490b037227 */ /* 0x000fc800078e00ff */
[----:B------:R-:W-:-:S04]  /*10d0*/  IMAD.HI.U32 R6, R11, R13, RZ ;  /* 0x0000000d0b067227 */ /* 0x000fc800078e00ff */
[----:B------:R-:W-:-:S04]  /*10e0*/  IMAD.HI.U32 R8, R11, R14, RZ ;  /* 0x0000000e0b087227 */ /* 0x000fc800078e00ff */
[----:B------:R-:W-:Y:S02]  /*10f0*/  IMAD.MOV R7, RZ, RZ, -R7 ;  /* 0x000000ffff077224 */ /* 0x000fe400078e0a07 */
[----:B------:R-:W-:Y:S02]  /*1100*/  IMAD.MOV R2, RZ, RZ, -R2 ;  /* 0x000000ffff027224 */ /* 0x000fe400078e0a02 */
[----:B------:R-:W-:Y:S02]  /*1110*/  IMAD.MOV R3, RZ, RZ, -R3 ;  /* 0x000000ffff037224 */ /* 0x000fe400078e0a03 */
[----:B------:R-:W-:Y:S02]  /*1120*/  IMAD.MOV R6, RZ, RZ, -R6 ;  /* 0x000000ffff067224 */ /* 0x000fe400078e0a06 */
[----:B------:R-:W-:Y:S02]  /*1130*/  VIADD R20, R0, 0x6d ;  /* 0x0000006d00147836 */ /* 0x000fe40000000000 */
[----:B------:R-:W-:-:S02]  /*1140*/  IMAD.MOV R15, RZ, RZ, -R8 ;  /* 0x000000ffff0f7224 */ /* 0x000fc400078e0a08 */
[----:B------:R-:W-:Y:S01]  /*1150*/  VIADD R18, R0, 0x6e ;  /* 0x0000006e00127836 */ /* 0x000fe20000000000 */
[----:B------:R-:W-:Y:S01]  /*1160*/  STL [R1+0xf4], R20 ;  /* 0x0000f41401007387 */ /* 0x000fe20000100800 */
[----:B------:R-:W-:Y:S02]  /*1170*/  IMAD R81, R12, R7, R81 ;  /* 0x000000070c517224 */ /* 0x000fe400078e0251 */
[----:B------:R-:W-:Y:S01]  /*1180*/  VIADD R19, R0, 0x6f ;  /* 0x0000006f00137836 */ /* 0x000fe20000000000 */
[----:B------:R0:W-:Y:S01]  /*1190*/  STL [R1+0xfc], R18 ;  /* 0x0000fc1201007387 */ /* 0x0001e20000100800 */
[----:B------:R-:W-:-:S03]  /*11a0*/  IMAD.HI.U32 R7, R11, R80, RZ ;  /* 0x000000500b077227 */ /* 0x000fc600078e00ff */
[----:B------:R-:W-:Y:S01]  /*11b0*/  STL [R1+0xf8], R19 ;  /* 0x0000f81301007387 */ /* 0x000fe20000100800 */
[----:B------:R-:W-:Y:S02]  /*11c0*/  IMAD R8, R12, R2, R9 ;  /* 0x000000020c087224 */ /* 0x000fe400078e0209 */
[----:B------:R-:W-:Y:S02]  /*11d0*/  VIADD R17, R0, 0x70 ;  /* 0x0000007000117836 */ /* 0x000fe40000000000 */
[C---:B------:R-:W-:Y:S01]  /*11e0*/  IMAD R73, R12.reuse, R3, R73 ;  /* 0x000000030c497224 */ /* 0x040fe200078e0249 */
[----:B0-----:R-:W-:Y:S01]  /*11f0*/  IABS R18, R18 ;  /* 0x0000001200127213 */ /* 0x001fe20000000000 */
[C---:B------:R-:W-:Y:S01]  /*1200*/  IMAD R9, R12.reuse, R6, R13 ;  /* 0x000000060c097224 */ /* 0x040fe200078e020d */
[----:B------:R-:W-:Y:S01]  /*1210*/  IABS R21, R17 ;  /* 0x0000001100157213 */ /* 0x000fe20000000000 */
[----:B------:R-:W-:Y:S01]  /*1220*/  IMAD.HI.U32 R3, R11, R76, RZ ;  /* 0x0000004c0b037227 */ /* 0x000fe200078e00ff */
[----:B------:R-:W-:Y:S03]  /*1230*/  STL [R1+0x100], R17 ;  /* 0x0001001101007387 */ /* 0x000fe60000100800 */
[----:B------:R-:W-:Y:S01]  /*1240*/  IMAD R13, R12, R15, R14 ;  /* 0x0000000f0c0d7224 */ /* 0x000fe200078e020e */
[----:B------:R-:W-:Y:S01]  /*1250*/  IABS R15, R20 ;  /* 0x00000014000f7213 */ /* 0x000fe20000000000 */
[----:B------:R-:W-:Y:S01]  /*1260*/  VIADD R16, R0, 0x1 ;  /* 0x0000000100107836 */ /* 0x000fe20000000000 */
[----:B------:R-:W-:Y:S01]  /*1270*/  IABS R20, R19 ;  /* 0x0000001300147213 */ /* 0x000fe20000000000 */
[----:B------:R-:W-:-:S02]  /*1280*/  IMAD.MOV R7, RZ, RZ, -R7 ;  /* 0x000000ffff077224 */ /* 0x000fc400078e0a07 */
[----:B------:R-:W-:Y:S01]  /*1290*/  IMAD.MOV R3, RZ, RZ, -R3 ;  /* 0x000000ffff037224 */ /* 0x000fe200078e0a03 */
[----:B------:R0:W-:Y:S01]  /*12a0*/  STL [R1+0x3950], R16 ;  /* 0x0039501001007387 */ /* 0x0001e20000100800 */
[----:B------:R-:W-:Y:S02]  /*12b0*/  IMAD R80, R12, R7, R80 ;  /* 0x000000070c507224 */ /* 0x000fe400078e0250 */
[----:B------:R-:W-:-:S04]  /*12c0*/  IMAD.HI.U32 R6, R11, R18, RZ ;  /* 0x000000120b067227 */ /* 0x000fc800078e00ff */
[----:B------:R-:W-:Y:S01]  /*12d0*/  IMAD.HI.U32 R7, R11, R20, RZ ;  /* 0x000000140b077227 */ /* 0x000fe200078e00ff */
[----:B0-----:R-:W-:-:S03]  /*12e0*/  IABS R16, R16 ;  /* 0x0000001000107213 */ /* 0x001fc60000000000 */
[----:B------:R-:W-:Y:S02]  /*12f0*/  IMAD R76, R12, R3, R76 ;  /* 0x000000030c4c7224 */ /* 0x000fe400078e024c */
[----:B------:R-:W-:-:S04]  /*1300*/  IMAD.HI.U32 R14, R11, R21, RZ ;  /* 0x000000150b0e7227 */ /* 0x000fc800078e00ff */
[----:B------:R-:W-:-:S04]  /*1310*/  IMAD.HI.U32 R3, R11, R15, RZ ;  /* 0x0000000f0b037227 */ /* 0x000fc800078e00ff */
[----:B------:R-:W-:-:S04]  /*1320*/  IMAD.HI.U32 R2, R11, R16, RZ ;  /* 0x000000100b027227 */ /* 0x000fc800078e00ff */
[----:B------:R-:W-:Y:S02]  /*1330*/  IMAD.MOV R19, RZ, RZ, -R6 ;  /* 0x000000ffff137224 */ /* 0x000fe400078e0a06 */
[----:B------:R-:W-:Y:S02]  /*1340*/  IMAD.MOV R7, RZ, RZ, -R7 ;  /* 0x000000ffff077224 */ /* 0x000fe400078e0a07 */
[----:B------:R-:W-:Y:S02]  /*1350*/  IMAD.MOV R6, RZ, RZ, -R14 ;  /* 0x000000ffff067224 */ /* 0x000fe400078e0a0e */
[----:B------:R-:W-:Y:S02]  /*1360*/  IMAD.MOV R17, RZ, RZ, -R3 ;  /* 0x000000ffff117224 */ /* 0x000fe400078e0a03 */
[----:B------:R-:W-:Y:S02]  /*1370*/  IMAD.MOV R3, RZ, RZ, -R2 ;  /* 0x000000ffff037224 */ /* 0x000fe400078e0a02 */
[----:B------:R-:W-:-:S02]  /*1380*/  IMAD R7, R12, R7, R20 ;  /* 0x000000070c077224 */ /* 0x000fc400078e0214 */
[C---:B------:R-:W-:Y:S02]  /*1390*/  IMAD R2, R12.reuse, R6, R21 ;  /* 0x000000060c027224 */ /* 0x040fe400078e0215 */
[C---:B------:R-:W-:Y:S01]  /*13a0*/  IMAD R14, R12.reuse, R17, R15 ;  /* 0x000000110c0e7224 */ /* 0x040fe200078e020f */
[----:B------:R0:W-:Y:S01]  /*13b0*/  STL [R1+0x61c], R7 ;  /* 0x00061c0701007387 */ /* 0x0001e20000100800 */
[----:B------:R-:W-:Y:S02]  /*13c0*/  IMAD R15, R12, R19, R18 ;  /* 0x000000130c0f7224 */ /* 0x000fe400078e0212 */
[C---:B------:R-:W-:Y:S01]  /*13d0*/  VIADD R18, R0.reuse, 0x2 ;  /* 0x0000000200127836 */ /* 0x040fe20000000000 */
[----:B------:R1:W-:Y:S01]  /*13e0*/  STL [R1+0x620], R2 ;  /* 0x0006200201007387 */ /* 0x0003e20000100800 */
[C---:B------:R-:W-:Y:S02]  /*13f0*/  VIADD R19, R0.reuse, 0x3 ;  /* 0x0000000300137836 */ /* 0x040fe40000000000 */
[C---:B------:R-:W-:Y:S01]  /*1400*/  VIADD R17, R0.reuse, 0x4 ;  /* 0x0000000400117836 */ /* 0x040fe20000000000 */
[----:B------:R2:W-:Y:S01]  /*1410*/  STL [R1+0x3954], R18 ;  /* 0x0039541201007387 */ /* 0x0005e20000100800 */
[C---:B------:R-:W-:Y:S01]  /*1420*/  VIADD R28, R0.reuse, 0x7 ;  /* 0x00000007001c7836 */ /* 0x040fe20000000000 */
[----:B------:R-:W-:Y:S01]  /*1430*/  IABS R20, R19 ;  /* 0x0000001300147213 */ /* 0x000fe20000000000 */
[C---:B0-----:R-:W-:Y:S01]  /*1440*/  VIADD R7, R0.reuse, 0x5 ;  /* 0x0000000500077836 */ /* 0x041fe20000000000 */
[----:B------:R-:W-:Y:S01]  /*1450*/  STL [R1+0x3958], R19 ;  /* 0x0039581301007387 */ /* 0x000fe20000100800 */
[----:B------:R-:W-:Y:S01]  /*1460*/  IABS R21, R17 ;  /* 0x0000001100157213 */ /* 0x000fe20000000000 */
[----:B-1----:R-:W-:-:S02]  /*1470*/  VIADD R2, R0, 0x6 ;  /* 0x0000000600027836 */ /* 0x002fc40000000000 */
[----:B------:R0:W-:Y:S01]  /*1480*/  STL [R1+0x395c], R17 ;  /* 0x00395c1101007387 */ /* 0x0001e20000100800 */
[C---:B------:R-:W-:Y:S01]  /*1490*/  VIADD R27, R0.reuse, 0x8 ;  /* 0x00000008001b7836 */ /* 0x040fe20000000000 */
[----:B--2---:R-:W-:Y:S01]  /*14a0*/  IABS R18, R18 ;  /* 0x0000001200127213 */ /* 0x004fe20000000000 */
[C---:B------:R-:W-:Y:S01]  /*14b0*/  VIADD R24, R0.reuse, 0x9 ;  /* 0x0000000900187836 */ /* 0x040fe20000000000 */
[----:B------:R-:W-:Y:S01]  /*14c0*/  IABS R23, R2 ;  /* 0x0000000200177213 */ /* 0x000fe20000000000 */
[----:B------:R-:W-:Y:S01]  /*14d0*/  STL [R1+0x3c90], R7 ;  /* 0x003c900701007387 */ /* 0x000fe20000100800 */
[C---:B------:R-:W-:Y:S01]  /*14e0*/  VIADD R25, R0.reuse, 0xa ;  /* 0x0000000a00197836 */ /* 0x040fe20000000000 */
[----:B------:R-:W-:Y:S01]  /*14f0*/  IABS R22, R7 ;  /* 0x0000000700167213 */ /* 0x000fe20000000000 */
[C---:B------:R-:W-:Y:S01]  /*1500*/  IMAD.HI.U32 R6, R11.reuse, R21, RZ ;  /* 0x000000150b067227 */ /* 0x040fe200078e00ff */
[----:B------:R1:W-:Y:S03]  /*1510*/  STL [R1+0x3ca8], R2 ;  /* 0x003ca80201007387 */ /* 0x0003e60000100800 */
[----:B------:R-:W-:Y:S01]  /*1520*/  VIADD R26, R0, 0xb ;  /* 0x0000000b001a7836 */ /* 0x000fe20000000000 */
[----:B------:R-:W-:Y:S01]  /*1530*/  STL [R1+0x3cbc], R28 ;  /* 0x003cbc1c01007387 */ /* 0x000fe20000100800 */
[----:B0-----:R-:W-:-:S03]  /*1540*/  IMAD.HI.U32 R17, R11, R23, RZ ;  /* 0x000000170b117227 */ /* 0x001fc600078e00ff */
[----:B------:R-:W-:Y:S01]  /*1550*/  STL [R1+0x3cd0], R27 ;  /* 0x003cd01b01007387 */ /* 0x000fe20000100800 */
[----:B------:R-:W-:Y:S02]  /*1560*/  IMAD R16, R12, R3, R16 ;  /* 0x000000030c107224 */ /* 0x000fe400078e0210 */
[C---:B-1----:R-:W-:Y:S01]  /*1570*/  IMAD.HI.U32 R2, R11.reuse, R18, RZ ;  /* 0x000000120b027227 */ /* 0x042fe200078e00ff */
[----:B------:R0:W-:Y:S03]  /*1580*/  STL [R1+0x3cd8], R24 ;  /* 0x003cd81801007387 */ /* 0x0001e60000100800 */
[----:B------:R-:W-:Y:S01]  /*1590*/  IMAD.MOV R19, RZ, RZ, -R2 ;  /* 0x000000ffff137224 */ /* 0x000fe200078e0a02 */
[----:B------:R1:W-:Y:S01]  /*15a0*/  STL [R1+0x3d04], R25 ;  /* 0x003d041901007387 */ /* 0x0003e20000100800 */
[----:B------:R-:W-:Y:S02]  /*15b0*/  IMAD.MOV R6, RZ, RZ, -R6 ;  /* 0x000000ffff067224 */ /* 0x000fe400078e0a06 */
[----:B------:R-:W-:Y:S01]  /*15c0*/  IMAD.HI.U32 R3, R11, R20, RZ ;  /* 0x000000140b037227 */ /* 0x000fe200078e00ff */
[----:B------:R2:W-:Y:S01]  /*15d0*/  STL [R1+0x3d14], R26 ;  /* 0x003d141a01007387 */ /* 0x0005e20000100800 */
[----:B0-----:R-:W-:-:S02]  /*15e0*/  IABS R24, R24 ;  /* 0x0000001800187213 */ /* 0x001fc40000000000 */
[----:B------:R-:W-:Y:S02]  /*15f0*/  IMAD.MOV R2, RZ, RZ, -R17 ;  /* 0x000000ffff027224 */ /* 0x000fe400078e0a11 */
[----:B------:R-:W-:Y:S01]  /*1600*/  IMAD.HI.U32 R7, R11, R22, RZ ;  /* 0x000000160b077227 */ /* 0x000fe200078e00ff */
[----:B-1----:R-:W-:-:S03]  /*1610*/  IABS R25, R25 ;  /* 0x0000001900197213 */ /* 0x002fc60000000000 */
[C---:B------:R-:W-:Y:S01]  /*1620*/  IMAD R17, R12.reuse, R19, R18 ;  /* 0x000000130c117224 */ /* 0x040fe200078e0212 */
[----:B--2---:R-:W-:Y:S01]  /*1630*/  IABS R26, R26 ;  /* 0x0000001a001a7213 */ /* 0x004fe20000000000 */
[C---:B------:R-:W-:Y:S02]  /*1640*/  IMAD R19, R12.reuse, R6, R21 ;  /* 0x000000060c137224 */ /* 0x040fe400078e0215 */
[----:B------:R-:W-:Y:S02]  /*1650*/  IMAD.MOV R3, RZ, RZ, -R3 ;  /* 0x000000ffff037224 */ /* 0x000fe400078e0a03 */
[----:B------:R-:W-:Y:S01]  /*1660*/  IMAD R21, R12, R2, R23 ;  /* 0x000000020c157224 */ /* 0x000fe200078e0217 */
[----:B------:R-:W-:Y:S01]  /*1670*/  IABS R23, R27 ;  /* 0x0000001b00177213 */ /* 0x000fe20000000000 */
[----:B------:R-:W-:Y:S02]  /*1680*/  IMAD.MOV R7, RZ, RZ, -R7 ;  /* 0x000000ffff077224 */ /* 0x000fe400078e0a07 */
[----:B------:R-:W-:-:S04]  /*1690*/  IMAD.HI.U32 R27, R11, R26, RZ ;  /* 0x0000001a0b1b7227 */ /* 0x000fc800078e00ff */
[C---:B------:R-:W-:Y:S02]  /*16a0*/  IMAD R18, R12.reuse, R3, R20 ;  /* 0x000000030c127224 */ /* 0x040fe400078e0214 */
[----:B------:R-:W-:Y:S01]  /*16b0*/  IMAD R20, R12, R7, R22 ;  /* 0x000000070c147224 */ /* 0x000fe200078e0216 */
[----:B------:R-:W-:Y:S01]  /*16c0*/  IABS R22, R28 ;  /* 0x0000001c00167213 */ /* 0x000fe20000000000 */
[----:B------:R-:W-:-:S04]  /*16d0*/  IMAD.HI.U32 R6, R11, R24, RZ ;  /* 0x000000180b067227 */ /* 0x000fc800078e00ff */
[----:B------:R-:W-:Y:S02]  /*16e0*/  IMAD.MOV R27, RZ, RZ, -R27 ;  /* 0x000000ffff1b7224 */ /* 0x000fe400078e0a1b */
[C---:B------:R-:W-:Y:S02]  /*16f0*/  VIADD R34, R0.reuse, 0xc ;  /* 0x0000000c00227836 */ /* 0x040fe40000000000 */
[C---:B------:R-:W-:Y:S02]  /*1700*/  VIADD R28, R0.reuse, 0xd ;  /* 0x0000000d001c7836 */ /* 0x040fe40000000000 */
[C---:B------:R-:W-:Y:S01]  /*1710*/  VIADD R33, R0.reuse, 0xe ;  /* 0x0000000e00217836 */ /* 0x040fe20000000000 */
[----:B------:R-:W-:Y:S01]  /*1720*/  STL [R1+0x3d28], R34 ;  /* 0x003d282201007387 */ /* 0x000fe20000100800 */
[----:B------:R-:W-:Y:S02]  /*1730*/  VIADD R30, R0, 0xf ;  /* 0x0000000f001e7836 */ /* 0x000fe40000000000 */
[----:B------:R-:W-:Y:S01]  /*1740*/  IMAD.MOV R31, RZ, RZ, -R6 ;  /* 0x000000ffff1f7224 */ /* 0x000fe200078e0a06 */
[----:B------:R0:W-:Y:S01]  /*1750*/  STL [R1+0x3d34], R28 ;  /* 0x003d341c01007387 */ /* 0x0001e20000100800 */
[----:B------:R-:W-:Y:S01]  /*1760*/  IMAD R26, R12, R27, R26 ;  /* 0x0000001b0c1a7224 */ /* 0x000fe200078e021a */
[----:B------:R-:W-:Y:S01]  /*1770*/  IABS R27, R34 ;  /* 0x00000022001b7213 */ /* 0x000fe20000000000 */
[----:B------:R-:W-:Y:S01]  /*1780*/  VIADD R32, R0, 0x10 ;  /* 0x0000001000207836 */ /* 0x000fe20000000000 */
[----:B------:R-:W-:Y:S01]  /*1790*/  STL [R1+0x3d40], R33 ;  /* 0x003d402101007387 */ /* 0x000fe20000100800 */
[----:B------:R-:W-:-:S02]  /*17a0*/  IMAD R24, R12, R31, R24 ;  /* 0x0000001f0c187224 */ /* 0x000fc400078e0218 */
[C---:B------:R-:W-:Y:S01]  /*17b0*/  VIADD R37, R0.reuse, 0x11 ;  /* 0x0000001100257836 */ /* 0x040fe20000000000 */
[----:B------:R1:W-:Y:S01]  /*17c0*/  STL [R1+0x3d70], R30 ;  /* 0x003d701e01007387 */ /* 0x0003e20000100800 */
[----:B------:R-:W-:Y:S01]  /*17d0*/  IABS R31, R32 ;  /* 0x00000020001f7213 */ /* 0x000fe20000000000 */
[----:B------:R-:W-:Y:S01]  /*17e0*/  IMAD.HI.U32 R2, R11, R22, RZ ;  /* 0x000000160b027227 */ /* 0x000fe200078e00ff */
[----:B0-----:R-:W-:Y:S01]  /*17f0*/  IABS R28, R28 ;  /* 0x0000001c001c7213 */ /* 0x001fe20000000000 */
[----:B------:R0:W-:Y:S02]  /*1800*/  STL [R1+0x3d88], R32 ;  /* 0x003d882001007387 */ /* 0x0001e40000100800 */
[----:B------:R-:W-:Y:S02]  /*1810*/  IMAD.MOV R29, RZ, RZ, -R2 ;  /* 0x000000ffff1d7224 */ /* 0x000fe400078e0a02 */
[----:B------:R-:W-:Y:S01]  /*1820*/  STL [R1+0x3d68], R37 ;  /* 0x003d682501007387 */ /* 0x000fe20000100800 */
[----:B------:R-:W-:Y:S01]  /*1830*/  VIADD R42, R0, 0x16 ;  /* 0x00000016002a7836 */ /* 0x000fe20000000000 */
[----:B-1----:R-:W-:Y:S01]  /*1840*/  IABS R30, R30 ;  /* 0x0000001e001e7213 */ /* 0x002fe20000000000 */
[----:B------:R-:W-:Y:S01]  /*1850*/  IMAD R22, R12, R29, R22 ;  /* 0x0000001d0c167224 */ /* 0x000fe200078e0216 */
[----:B------:R-:W-:Y:S01]  /*1860*/  IABS R29, R33 ;  /* 0x00000021001d7213 */ /* 0x000fe20000000000 */
[----:B------:R-:W-:-:S02]  /*1870*/  VIADD R33, R0, 0x12 ;  /* 0x0000001200217836 */ /* 0x000fc40000000000 */
[----:B0-----:R-:W-:-:S03]  /*1880*/  IMAD.HI.U32 R32, R11, R27, RZ ;  /* 0x0000001b0b207227 */ /* 0x001fc600078e00ff */
[----:B------:R0:W-:Y:S01]  /*1890*/  STL [R1+0x3d84], R33 ;  /* 0x003d842101007387 */ /* 0x0001e20000100800 */
[----:B------:R-:W-:Y:S02]  /*18a0*/  IMAD.MOV R32, RZ, RZ, -R32 ;  /* 0x000000ffff207224 */ /* 0x000fe400078e0a20 */
[----:B------:R-:W-:Y:S02]  /*18b0*/  VIADD R34, R0, 0x13 ;  /* 0x0000001300227836 */ /* 0x000fe40000000000 */
[----:B------:R-:W-:Y:S01]  /*18c0*/  IMAD R27, R12, R32, R27 ;  /* 0x000000200c1b7224 */ /* 0x000fe200078e021b */
[----:B------:R-:W-:Y:S01]  /*18d0*/  IABS R32, R37 ;  /* 0x0000002500207213 */ /* 0x000fe20000000000 */
[C---:B------:R-:W-:Y:S01]  /*18e0*/  VIADD R35, R0.reuse, 0x14 ;  /* 0x0000001400237836 */ /* 0x040fe20000000000 */
[----:B------:R1:W-:Y:S01]  /*18f0*/  STL [R1+0x3d94], R34 ;  /* 0x003d942201007387 */ /* 0x0003e20000100800 */
[----:B------:R-:W-:Y:S01]  /*1900*/  VIADD R36, R0, 0x15 ;  /* 0x0000001500247836 */ /* 0x000fe20000000000 */
[----:B0-----:R-:W-:Y:S01]  /*1910*/  IABS R33, R33 ;  /* 0x0000002100217213 */ /* 0x001fe20000000000 */
[C---:B------:R-:W-:Y:S01]  /*1920*/  IMAD.HI.U32 R37, R11.reuse, R32, RZ ;  /* 0x000000200b257227 */ /* 0x040fe200078e00ff */
[----:B------:R0:W-:Y:S03]  /*1930*/  STL [R1+0x3dac], R35 ;  /* 0x003dac2301007387 */ /* 0x0001e60000100800 */
[----:B------:R-:W-:Y:S01]  /*1940*/  IMAD.MOV R37, RZ, RZ, -R37 ;  /* 0x000000ffff257224 */ /* 0x000fe200078e0a25 */
[----:B------:R2:W-:Y:S01]  /*1950*/  STL [R1+0x3db4], R36 ;  /* 0x003db42401007387 */ /* 0x0005e20000100800 */
[----:B------:R-:W-:Y:S01]  /*1960*/  IMAD.HI.U32 R7, R11, R25, RZ ;  /* 0x000000190b077227 */ /* 0x000fe200078e00ff */
[----:B-1----:R-:W-:-:S02]  /*1970*/  IABS R34, R34 ;  /* 0x0000002200227213 */ /* 0x002fc40000000000 */
[----:B------:R1:W-:Y:S01]  /*1980*/  STL [R1+0x3d98], R42 ;  /* 0x003d982a01007387 */ /* 0x0003e20000100800 */
[----:B------:R-:W-:Y:S01]  /*1990*/  IMAD R32, R12, R37, R32 ;  /* 0x000000250c207224 */ /* 0x000fe200078e0220 */
[----:B------:R-:W-:Y:S01]  /*19a0*/  IABS R37, R42 ;  /* 0x0000002a00257213 */ /* 0x000fe20000000000 */
[C---:B------:R-:W-:Y:S01]  /*19b0*/  IMAD.HI.U32 R3, R11.reuse, R23, RZ ;  /* 0x000000170b037227 */ /* 0x040fe200078e00ff */
[----:B0-----:R-:W-:Y:S02]  /*19c0*/  IABS R35, R35 ;  /* 0x0000002300237213 */ /* 0x001fe40000000000 */
[----:B--2---:R-:W-:Y:S01]  /*19d0*/  IABS R36, R36 ;  /* 0x0000002400247213 */ /* 0x004fe20000000000 */
[----:B------:R-:W-:Y:S02]  /*19e0*/  IMAD.MOV R7, RZ, RZ, -R7 ;  /* 0x000000ffff077224 */ /* 0x000fe400078e0a07 */
[----:B------:R-:W-:-:S04]  /*19f0*/  IMAD.HI.U32 R6, R11, R29, RZ ;  /* 0x0000001d0b067227 */ /* 0x000fc800078e00ff */
[----:B-1----:R-:W-:-:S04]  /*1a00*/  IMAD.HI.U32 R42, R11, R37, RZ ;  /* 0x000000250b2a7227 */ /* 0x002fc800078e00ff */
[----:B------:R-:W-:Y:S02]  /*1a10*/  IMAD.MOV R3, RZ, RZ, -R3 ;  /* 0x000000ffff037224 */ /* 0x000fe400078e0a03 */
[----:B------:R-:W-:-:S04]  /*1a20*/  IMAD.HI.U32 R2, R11, R31, RZ ;  /* 0x0000001f0b027227 */ /* 0x000fc800078e00ff */
[----:B------:R-:W-:Y:S02]  /*1a30*/  IMAD R25, R12, R7, R25 ;  /* 0x000000070c197224 */ /* 0x000fe400078e0219 */
[----:B------:R-:W-:Y:S02]  /*1a40*/  IMAD.MOV R6, RZ, RZ, -R6 ;  /* 0x000000ffff067224 */ /* 0x000fe400078e0a06 */
[----:B------:R-:W-:-:S04]  /*1a50*/  IMAD.HI.U32 R7, R11, R28, RZ ;  /* 0x0000001c0b077227 */ /* 0x000fc800078e00ff */
[C---:B------:R-:W-:Y:S02]  /*1a60*/  VIADD R38, R0.reuse, 0x17 ;  /* 0x0000001700267836 */ /* 0x040fe40000000000 */
[----:B------:R-:W-:Y:S02]  /*1a70*/  IMAD.MOV R42, RZ, RZ, -R42 ;  /* 0x000000ffff2a7224 */ /* 0x000fe400078e0a2a */
[----:B------:R-:W-:Y:S01]  /*1a80*/  VIADD R47, R0, 0x1b ;  /* 0x0000001b002f7836 */ /* 0x000fe20000000000 */
[----:B------:R0:W-:Y:S01]  /*1a90*/  STL [R1+0x3da8], R38 ;  /* 0x003da82601007387 */ /* 0x0001e20000100800 */
[----:B------:R-:W-:Y:S02]  /*1aa0*/  IMAD R23, R12, R3, R23 ;  /* 0x000000030c177224 */ /* 0x000fe400078e0217 */
[----:B------:R-:W-:Y:S02]  /*1ab0*/  IMAD.MOV R2, RZ, RZ, -R2 ;  /* 0x000000ffff027224 */ /* 0x000fe400078e0a02 */
[----:B------:R-:W-:-:S02]  /*1ac0*/  VIADD R39, R0, 0x18 ;  /* 0x0000001800277836 */ /* 0x000fc40000000000 */
[----:B------:R-:W-:-:S03]  /*1ad0*/  IMAD.HI.U32 R3, R11, R30, RZ ;  /* 0x0000001e0b037227 */ /* 0x000fc600078e00ff */
[----:B------:R1:W-:Y:S01]  /*1ae0*/  STL [R1+0x3dc0], R39 ;  /* 0x003dc02701007387 */ /* 0x0003e20000100800 */
[----:B------:R-:W-:Y:S01]  /*1af0*/  VIADD R40, R0, 0x19 ;  /* 0x0000001900287836 */ /* 0x000fe20000000000 */
[----:B0-----:R-:W-:Y:S01]  /*1b00*/  IABS R38, R38 ;  /* 0x0000002600267213 */ /* 0x001fe20000000000 */
[----:B------:R-:W-:Y:S02]  /*1b10*/  IMAD R29, R12, R6, R29 ;  /* 0x000000060c1d7224 */ /* 0x000fe400078e021d */
[----:B------:R-:W-:Y:S01]  /*1b20*/  VIADD R41, R0, 0x1a ;  /* 0x0000001a00297836 */ /* 0x000fe20000000000 */
[----:B------:R0:W-:Y:S01]  /*1b30*/  STL [R1+0x3dcc], R40 ;  /* 0x003dcc2801007387 */ /* 0x0001e20000100800 */
[----:B------:R-:W-:Y:S02]  /*1b40*/  IMAD.MOV R7, RZ, RZ, -R7 ;  /* 0x000000ffff077224 */ /* 0x000fe400078e0a07 */
[C---:B------:R-:W-:Y:S01]  /*1b50*/  IMAD.HI.U32 R6, R11.reuse, R34, RZ ;  /* 0x000000220b067227 */ /* 0x040fe200078e00ff */
[----:B-1----:R-:W-:Y:S01]  /*1b60*/  IABS R39, R39 ;  /* 0x0000002700277213 */ /* 0x002fe20000000000 */
[----:B------:R1:W-:Y:S02]  /*1b70*/  STL [R1+0x3de4], R41 ;  /* 0x003de42901007387 */ /* 0x0003e40000100800 */
[C---:B------:R-:W-:Y:S01]  /*1b80*/  IMAD R37, R12.reuse, R42, R37 ;  /* 0x0000002a0c257224 */ /* 0x040fe200078e0225 */
[----:B------:R-:W-:Y:S01]  /*1b90*/  IABS R42, R47 ;  /* 0x0000002f002a7213 */ /* 0x000fe20000000000 */
[----:B------:R-:W-:Y:S01]  /*1ba0*/  IMAD R31, R12, R2, R31 ;  /* 0x000000020c1f7224 */ /* 0x000fe200078e021f */
[----:B------:R2:W-:Y:S01]  /*1bb0*/  STL [R1+0x3db0], R47 ;  /* 0x003db02f01007387 */ /* 0x0005e20000100800 */
[----:B------:R-:W-:Y:S01]  /*1bc0*/  IMAD.MOV R3, RZ, RZ, -R3 ;  /* 0x000000ffff037224 */ /* 0x000fe200078e0a03 */
[----:B0-----:R-:W-:Y:S01]  /*1bd0*/  IABS R40, R40 ;  /* 0x0000002800287213 */ /* 0x001fe20000000000 */
[----:B------:R-:W-:Y:S01]  /*1be0*/  IMAD.HI.U32 R2, R11, R36, RZ ;  /* 0x000000240b027227 */ /* 0x000fe200078e00ff */
[----:B-1----:R-:W-:-:S03]  /*1bf0*/  IABS R41, R41 ;  /* 0x0000002900297213 */ /* 0x002fc60000000000 */
[----:B------:R-:W-:Y:S02]  /*1c00*/  IMAD R28, R12, R7, R28 ;  /* 0x000000070c1c7224 */ /* 0x000fe400078e021c */
[----:B------:R-:W-:Y:S02]  /*1c10*/  IMAD.MOV R6, RZ, RZ, -R6 ;  /* 0x000000ffff067224 */ /* 0x000fe400078e0a06 */
[----:B------:R-:W-:-:S04]  /*1c20*/  IMAD.HI.U32 R7, R11, R33, RZ ;  /* 0x000000210b077227 */ /* 0x000fc800078e00ff */
[----:B------:R-:W-:Y:S02]  /*1c30*/  IMAD R30, R12, R3, R30 ;  /* 0x000000030c1e7224 */ /* 0x000fe400078e021e */
[----:B------:R-:W-:Y:S02]  /*1c40*/  IMAD.MOV R2, RZ, RZ, -R2 ;  /* 0x000000ffff027224 */ /* 0x000fe400078e0a02 */
[----:B------:R-:W-:Y:S02]  /*1c50*/  VIADD R43, R0, 0x1c ;  /* 0x0000001c002b7836 */ /* 0x000fe40000000000 */
[----:B--2---:R-:W-:-:S03]  /*1c60*/  IMAD.HI.U32 R47, R11, R42, RZ ;  /* 0x0000002a0b2f7227 */ /* 0x004fc600078e00ff */
[----:B------:R0:W-:Y:S01]  /*1c70*/  STL [R1+0x3dbc], R43 ;  /* 0x003dbc2b01007387 */ /* 0x0001e20000100800 */
[----:B------:R-:W-:-:S04]  /*1c80*/  IMAD.HI.U32 R3, R11, R35, RZ ;  /* 0x000000230b037227 */ /* 0x000fc800078e00ff */
[----:B------:R-:W-:Y:S02]  /*1c90*/  VIADD R44, R0, 0x1d ;  /* 0x0000001d002c7836 */ /* 0x000fe40000000000 */
[----:B------:R-:W-:Y:S02]  /*1ca0*/  IMAD R34, R12, R6, R34 ;  /* 0x000000060c227224 */ /* 0x000fe400078e0222 */
[C---:B------:R-:W-:Y:S01]  /*1cb0*/  VIADD R45, R0.reuse, 0x1e ;  /* 0x0000001e002d7836 */ /* 0x040fe20000000000 */
[----:B------:R1:W-:Y:S01]  /*1cc0*/  STL [R1+0x3db8], R44 ;  /* 0x003db82c01007387 */ /* 0x0003e20000100800 */
[----:B------:R-:W-:Y:S01]  /*1cd0*/  IMAD.MOV R7, RZ, RZ, -R7 ;  /* 0x000000ffff077224 */ /* 0x000fe200078e0a07 */
[----:B0-----:R-:W-:Y:S01]  /*1ce0*/  IABS R43, R43 ;  /* 0x0000002b002b7213 */ /* 0x001fe20000000000 */
[----:B------:R-:W-:Y:S01]  /*1cf0*/  IMAD.HI.U32 R6, R11, R39, RZ ;  /* 0x000000270b067227 */ /* 0x000fe200078e00ff */
[----:B------:R0:W-:Y:S03]  /*1d00*/  STL [R1+0x3dc8], R45 ;  /* 0x003dc82d01007387 */ /* 0x0001e60000100800 */
[----:B------:R-:W-:-:S02]  /*1d10*/  VIADD R46, R0, 0x1f ;  /* 0x0000001f002e7836 */ /* 0x000fc40000000000 */
[----:B------:R-:W-:Y:S01]  /*1d20*/  IMAD R36, R12, R2, R36 ;  /* 0x000000020c247224 */ /* 0x000fe200078e0224 */
[----:B-1----:R-:W-:Y:S01]  /*1d30*/  IABS R44, R44 ;  /* 0x0000002c002c7213 */ /* 0x002fe20000000000 */
[----:B------:R-:W-:Y:S01]  /*1d40*/  IMAD.MOV R47, RZ, RZ, -R47 ;  /* 0x000000ffff2f7224 */ /* 0x000fe200078e0a2f */
[----:B------:R1:W-:Y:S01]  /*1d50*/  STL [R1+0x3dc4], R46 ;  /* 0x003dc42e01007387 */ /* 0x0003e20000100800 */
[----:B------:R-:W-:Y:S01]  /*1d60*/  VIADD R52, R0, 0x20 ;  /* 0x0000002000347836 */ /* 0x000fe20000000000 */
[----:B0-----:R-:W-:Y:S01]  /*1d70*/  IABS R45, R45 ;  /* 0x0000002d002d7213 */ /* 0x001fe20000000000 */
[----:B------:R-:W-:Y:S02]  /*1d80*/  IMAD.MOV R3, RZ, RZ, -R3 ;  /* 0x000000ffff037224 */ /* 0x000fe400078e0a03 */
[----:B------:R-:W-:Y:S01]  /*1d90*/  IMAD.HI.U32 R2, R11, R41, RZ ;  /* 0x000000290b027227 */ /* 0x000fe200078e00ff */
[----:B------:R-:W-:Y:S03]  /*1da0*/  STL [R1+0x3d90], R52 ;  /* 0x003d903401007387 */ /* 0x000fe60000100800 */
[----:B------:R-:W-:Y:S01]  /*1db0*/  IMAD R33, R12, R7, R33 ;  /* 0x000000070c217224 */ /* 0x000fe200078e0221 */
[----:B-1----:R-:W-:Y:S01]  /*1dc0*/  IABS R46, R46 ;  /* 0x0000002e002e7213 */ /* 0x002fe20000000000 */
[----:B------:R-:W-:-:S02]  /*1dd0*/  IMAD.MOV R6, RZ, RZ, -R6 ;  /* 0x000000ffff067224 */ /* 0x000fc400078e0a06 */
[----:B------:R-:W-:-:S04]  /*1de0*/  IMAD.HI.U32 R7, R11, R38, RZ ;  /* 0x000000260b077227 */ /* 0x000fc800078e00ff */
[C---:B------:R-:W-:Y:S01]  /*1df0*/  IMAD R42, R12.reuse, R47, R42 ;  /* 0x0000002f0c2a7224 */ /* 0x040fe200078e022a */
[----:B------:R-:W-:Y:S01]  /*1e00*/  IABS R47, R52 ;  /* 0x00000034002f7213 */ /* 0x000fe20000000000 */
[----:B------:R-:W-:Y:S02]  /*1e10*/  IMAD R35, R12, R3, R35 ;  /* 0x000000030c237224 */ /* 0x000fe400078e0223 */
[----:B------:R-:W-:Y:S02]  /*1e20*/  IMAD.MOV R2, RZ, RZ, -R2 ;  /* 0x000000ffff027224 */ /* 0x000fe400078e0a02 */
[----:B------:R-:W-:Y:S02]  /*1e30*/  VIADD R48, R0, 0x21 ;  /* 0x0000002100307836 */ /* 0x000fe40000000000 */
[----:B------:R-:W-:-:S03]  /*1e40*/  IMAD.HI.U32 R3, R11, R40, RZ ;  /* 0x000000280b037227 */ /* 0x000fc600078e00ff */
[----:B------:R0:W-:Y:S01]  /*1e50*/  STL [R1+0x3d8c], R48 ;  /* 0x003d8c3001007387 */ /* 0x0001e20000100800 */
[----:B------:R-:W-:Y:S02]  /*1e60*/  VIADD R49, R0, 0x22 ;  /* 0x0000002200317836 */ /* 0x000fe40000000000 */
[----:B------:R-:W-:Y:S02]  /*1e70*/  IMAD R39, R12, R6, R39 ;  /* 0x000000060c277224 */ /* 0x000fe400078e0227 */
[----:B------:R-:W-:Y:S01]  /*1e80*/  VIADD R50, R0, 0x23 ;  /* 0x0000002300327836 */ /* 0x000fe20000000000 */
[----:B------:R1:W-:Y:S01]  /*1e90*/  STL [R1+0x3da0], R49 ;  /* 0x003da03101007387 */ /* 0x0003e20000100800 */
[----:B------:R-:W-:Y:S02]  /*1ea0*/  IMAD.MOV R7, RZ, RZ, -R7 ;  /* 0x000000ffff077224 */ /* 0x000fe400078e0a07 */
[----:B------:R-:W-:Y:S01]  /*1eb0*/  IMAD.HI.U32 R6, R11, R44, RZ ;  /* 0x0000002c0b067227 */ /* 0x000fe200078e00ff */
[----:B------:R2:W-:Y:S01]  /*1ec0*/  STL [R1+0x3d9c], R50 ;  /* 0x003d9c3201007387 */ /* 0x0005e20000100800 */
[----:B0-----:R-:W-:-:S02]  /*1ed0*/  IABS R48, R48 ;  /* 0x0000003000307213 */ /* 0x001fc40000000000 */
[----:B------:R-:W-:Y:S02]  /*1ee0*/  VIADD R51, R0, 0x24 ;  /* 0x0000002400337836 */ /* 0x000fe40000000000 */
[----:B------:R-:W-:Y:S01]  /*1ef0*/  IMAD R41, R12, R2, R41 ;  /* 0x000000020c297224 */ /* 0x000fe200078e0229 */
[----:B-1----:R-:W-:Y:S01]  /*1f00*/  IABS R49, R49 ;  /* 0x0000003100317213 */ /* 0x002fe20000000000 */
[----:B------:R-:W-:Y:S01]  /*1f10*/  IMAD.MOV R3, RZ, RZ, -R3 ;  /* 0x000000ffff037224 */ /* 0x000fe200078e0a03 */
[----:B------:R0:W-:Y:S01]  /*1f20*/  STL [R1+0x3da4], R51 ;  /* 0x003da43301007387 */ /* 0x0001e20000100800 */
[----:B------:R-:W-:Y:S01]  /*1f30*/  IMAD.HI.U32 R2, R11, R46, RZ ;  /* 0x0000002e0b027227 */ /* 0x000fe200078e00ff */
[----:B--2---:R-:W-:-:S03]  /*1f40*/  IABS R50, R50 ;  /* 0x0000003200327213 */ /* 0x004fc60000000000 */
[----:B------:R-:W-:-:S04]  /*1f50*/  IMAD.HI.U32 R52, R11, R47, RZ ;  /* 0x0000002f0b347227 */ /* 0x000fc800078e00ff */
[----:B------:R-:W-:Y:S01]  /*1f60*/  IMAD R38, R12, R7, R38 ;  /* 0x000000070c267224 */ /* 0x000fe200078e0226 */
[----:B0-----:R-:W-:Y:S01]  /*1f70*/  IABS R51, R51 ;  /* 0x0000003300337213 */ /* 0x001fe20000000000 */
[----:B------:R-:W-:Y:S02]  /*1f80*/  IMAD.MOV R6, RZ, RZ, -R6 ;  /* 0x000000ffff067224 */ /* 0x000fe400078e0a06 */
[----:B------:R-:W-:-:S04]  /*1f90*/  IMAD.HI.U32 R7, R11, R43, RZ ;  /* 0x0000002b0b077227 */ /* 0x000fc800078e00ff */
[----:B------:R-:W-:Y:S02]  /*1fa0*/  VIADD R57, R0, 0x25 ;  /* 0x0000002500397836 */ /* 0x000fe40000000000 */
[----:B------:R-:W-:Y:S02]  /*1fb0*/  IMAD R40, R12, R3, R40 ;  /* 0x000000030c287224 */ /* 0x000fe400078e0228 */
[----:B------:R-:W-:Y:S01]  /*1fc0*/  IMAD.MOV R2, RZ, RZ, -R2 ;  /* 0x000000ffff027224 */ /* 0x000fe200078e0a02 */
[----:B------:R-:W-:Y:S01]  /*1fd0*/  STL [R1+0x3d6c], R57 ;  /* 0x003d6c3901007387 */ /* 0x000fe20000100800 */
        /* <DEDUP_REMOVED lines=13> */
[C---:B------:R-:W-:Y:S01]  /*20b0*/  IMAD R46, R12.reuse, R2, R46 ;  /* 0x000000020c2e7224 */ /* 0x040fe200078e022e */
[----:B-1----:R-:W-:Y:S01]  /*20c0*/  IABS R54, R54 ;  /* 0x0000003600367213 */ /* 0x002fe20000000000 */
[----:B------:R-:W-:Y:S01]  /*20d0*/  IMAD R47, R12, R52, R47 ;  /* 0x000000340c2f7224 */ /* 0x000fe200078e022f */
[----:B------:R-:W-:Y:S01]  /*20e0*/  IABS R52, R57 ;  /* 0x0000003900347213 */ /* 0x000fe20000000000 */
[----:B------:R-:W-:Y:S01]  /*20f0*/  IMAD.MOV R3, RZ, RZ, -R3 ;  /* 0x000000ffff037224 */ /* 0x000fe200078e0a03 */
[----:B------:R0:W-:Y:S01]  /*2100*/  STL [R1+0x3d7c], R56 ;  /* 0x003d7c3801007387 */ /* 0x0001e20000100800 */
[----:B------:R-:W-:Y:S01]  /*2110*/  IMAD.HI.U32 R2, R11, R51, RZ ;  /* 0x000000330b027227 */ /* 0x000fe200078e00ff */
[----:B--2---:R-:W-:-:S03]  /*2120*/  IABS R55, R55 ;  /* 0x0000003700377213 */ /* 0x004fc60000000000 */
[----:B------:R-:W-:Y:S02]  /*2130*/  IMAD R43, R12, R7, R43 ;  /* 0x000000070c2b7224 */ /* 0x000fe400078e022b */
[----:B------:R-:W-:Y:S02]  /*2140*/  IMAD.MOV R6, RZ, RZ, -R6 ;  /* 0x000000ffff067224 */ /* 0x000fe400078e0a06 */
[----:B------:R-:W-:Y:S01]  /*2150*/  IMAD.HI.U32 R7, R11, R48, RZ ;  /* 0x000000300b077227 */ /* 0x000fe200078e00ff */
[----:B0-----:R-:W-:-:S03]  /*2160*/  IABS R56, R56 ;  /* 0x0000003800387213 */ /* 0x001fc60000000000 */
[----:B------:R-:W-:Y:S02]  /*2170*/  VIADD R62, R0, 0x2a ;  /* 0x0000002a003e7836 */ /* 0x000fe40000000000 */
[----:B------:R-:W-:Y:S02]  /*2180*/  IMAD R45, R12, R3, R45 ;  /* 0x000000030c2d7224 */ /* 0x000fe400078e022d */
[----:B------:R-:W-:Y:S01]  /*2190*/  IMAD.MOV R2, RZ, RZ, -R2 ;  /* 0x000000ffff027224 */ /* 0x000fe200078e0a02 */
[----:B------:R-:W-:Y:S01]  /*21a0*/  STL [R1+0x3d58], R62 ;  /* 0x003d583e01007387 */ /* 0x000fe20000100800 */
[----:B------:R-:W-:Y:S02]  /*21b0*/  VIADD R58, R0, 0x2b ;  /* 0x0000002b003a7836 */ /* 0x000fe40000000000 */
[----:B------:R-:W-:-:S03]  /*21c0*/  IMAD.HI.U32 R3, R11, R50, RZ ;  /* 0x000000320b037227 */ /* 0x000fc600078e00ff */
        /* <DEDUP_REMOVED lines=15> */
[----:B------:R-:W-:Y:S01]  /*22c0*/  IMAD.HI.U32 R2, R11, R56, RZ ;  /* 0x000000380b027227 */ /* 0x000fe200078e00ff */
[----:B0-----:R-:W-:-:S03]  /*22d0*/  IABS R60, R60 ;  /* 0x0000003c003c7213 */ /* 0x001fc60000000000 */
[----:B------:R-:W-:Y:S02]  /*22e0*/  IMAD.MOV R57, RZ, RZ, -R57 ;  /* 0x000000ffff397224 */ /* 0x000fe400078e0a39 */
[----:B------:R-:W-:Y:S02]  /*22f0*/  IMAD R48, R12, R7, R48 ;  /* 0x000000070c307224 */ /* 0x000fe400078e0230 */
[----:B------:R-:W-:Y:S01]  /*2300*/  IMAD.MOV R6, RZ, RZ, -R6 ;  /* 0x000000ffff067224 */ /* 0x000fe200078e0a06 */
[----:B-1----:R-:W-:Y:S01]  /*2310*/  IABS R61, R61 ;  /* 0x0000003d003d7213 */ /* 0x002fe20000000000 */
[----:B------:R-:W-:-:S04]  /*2320*/  IMAD.HI.U32 R7, R11, R53, RZ ;  /* 0x000000350b077227 */ /* 0x000fc800078e00ff */
[----:B------:R-:W-:Y:S02]  /*2330*/  VIADD R67, R0, 0x2f ;  /* 0x0000002f00437836 */ /* 0x000fe40000000000 */
[C---:B------:R-:W-:Y:S02]  /*2340*/  IMAD R50, R12.reuse, R3, R50 ;  /* 0x000000030c327224 */ /* 0x040fe400078e0232 */
[----:B------:R-:W-:Y:S01]  /*2350*/  IMAD.MOV R2, RZ, RZ, -R2 ;  /* 0x000000ffff027224 */ /* 0x000fe200078e0a02 */
[----:B------:R-:W-:Y:S01]  /*2360*/  STL [R1+0x3d3c], R67 ;  /* 0x003d3c4301007387 */ /* 0x000fe20000100800 */
[----:B------:R-:W-:Y:S01]  /*2370*/  IMAD R52, R12, R57, R52 ;  /* 0x000000390c347224 */ /* 0x000fe200078e0234 */
[----:B------:R-:W-:Y:S01]  /*2380*/  IABS R57, R62 ;  /* 0x0000003e00397213 */ /* 0x000fe20000000000 */
        /* <DEDUP_REMOVED lines=23> */
[----:B------:R-:W-:Y:S02]  /*2500*/  IMAD R55, R12, R3, R55 ;  /* 0x000000030c377224 */ /* 0x000fe400078e0237 */
[----:B------:R-:W-:Y:S02]  /*2510*/  IMAD.MOV R2, RZ, RZ, -R2 ;  /* 0x000000ffff027224 */ /* 0x000fe400078e0a02 */
[----:B------:R-:W-:-:S04]  /*2520*/  IMAD.HI.U32 R3, R11, R60, RZ ;  /* 0x0000003c0b037227 */ /* 0x000fc800078e00ff */
[----:B------:R-:W-:Y:S02]  /*2530*/  IMAD.MOV R62, RZ, RZ, -R62 ;  /* 0x000000ffff3e7224 */ /* 0x000fe400078e0a3e */
[----:B------:R-:W-:Y:S02]  /*2540*/  IMAD R59, R12, R6, R59 ;  /* 0x000000060c3b7224 */ /* 0x000fe400078e023b */
[C---:B------:R-:W-:Y:S02]  /*2550*/  VIADD R82, R0.reuse, 0x34 ;  /* 0x0000003400527836 */ /* 0x040fe40000000000 */
[----:B------:R-:W-:Y:S02]  /*2560*/  IMAD.MOV R7, RZ, RZ, -R7 ;  /* 0x000000ffff077224 */ /* 0x000fe400078e0a07 */
[----:B------:R-:W-:Y:S01]  /*2570*/  IMAD.HI.U32 R6, R11, R64, RZ ;  /* 0x000000400b067227 */ /* 0x000fe200078e00ff */
[----:B------:R-:W-:Y:S03]  /*2580*/  STL [R1+0x3d24], R82 ;  /* 0x003d245201007387 */ /* 0x000fe60000100800 */
[----:B------:R-:W-:-:S02]  /*2590*/  VIADD R70, R0, 0x35 ;  /* 0x0000003500467836 */ /* 0x000fc40000000000 */
[C---:B------:R-:W-:Y:S02]  /*25a0*/  IMAD R61, R12.reuse, R2, R61 ;  /* 0x000000020c3d7224 */ /* 0x040fe400078e023d */
[----:B------:R-:W-:Y:S01]  /*25b0*/  IMAD.MOV R3, RZ, RZ, -R3 ;  /* 0x000000ffff037224 */ /* 0x000fe200078e0a03 */
[----:B------:R0:W-:Y:S01]  /*25c0*/  STL [R1+0x3d20], R70 ;  /* 0x003d204601007387 */ /* 0x0001e20000100800 */
[----:B------:R-:W-:Y:S01]  /*25d0*/  IMAD R57, R12, R62, R57 ;  /* 0x0000003e0c397224 */ /* 0x000fe200078e0239 */
[----:B------:R-:W-:Y:S01]  /*25e0*/  IABS R62, R67 ;  /* 0x00000043003e7213 */ /* 0x000fe20000000000 */
[----:B------:R-:W-:-:S04]  /*25f0*/  IMAD.HI.U32 R2, R11, R66, RZ ;  /* 0x000000420b027227 */ /* 0x000fc800078e00ff */
[----:B------:R-:W-:Y:S02]  /*2600*/  VIADD R68, R0, 0x36 ;  /* 0x0000003600447836 */ /* 0x000fe40000000000 */
[----:B------:R-:W-:Y:S01]  /*2610*/  IMAD R58, R12, R7, R58 ;  /* 0x000000070c3a7224 */ /* 0x000fe200078e023a */
[----:B0-----:R-:W-:Y:S01]  /*2620*/  IABS R70, R70 ;  /* 0x0000004600467213 */ /* 0x001fe20000000000 */
[----:B------:R-:W-:Y:S01]  /*2630*/  IMAD.MOV R6, RZ, RZ, -R6 ;  /* 0x000000ffff067224 */ /* 0x000fe200078e0a06 */
[----:B------:R0:W-:Y:S01]  /*2640*/  STL [R1+0x3d30], R68 ;  /* 0x003d304401007387 */ /* 0x0001e20000100800 */
[----:B------:R-:W-:Y:S02]  /*2650*/  VIADD R74, R0, 0x37 ;  /* 0x00000037004a7836 */ /* 0x000fe40000000000 */
[----:B------:R-:W-:-:S03]  /*2660*/  IMAD.HI.U32 R7, R11, R63, RZ ;  /* 0x0000003f0b077227 */ /* 0x000fc600078e00ff */
[----:B------:R-:W-:Y:S01]  /*2670*/  STL [R1+0x3d2c], R74 ;  /* 0x003d2c4a01007387 */ /* 0x000fe20000100800 */
[----:B------:R-:W-:Y:S02]  /*2680*/  IMAD R60, R12, R3, R60 ;  /* 0x000000030c3c7224 */ /* 0x000fe400078e023c */
[----:B------:R-:W-:Y:S01]  /*2690*/  IMAD.MOV R2, RZ, RZ, -R2 ;  /* 0x000000ffff027224 */ /* 0x000fe200078e0a02 */
[----:B0-----:R-:W-:Y:S01]  /*26a0*/  IABS R68, R68 ;  /* 0x0000004400447213 */ /* 0x001fe20000000000 */
[----:B------:R-:W-:Y:S02]  /*26b0*/  VIADD R69, R0, 0x38 ;  /* 0x0000003800457836 */ /* 0x000fe40000000000 */
[----:B------:R-:W-:-:S03]  /*26c0*/  IMAD.HI.U32 R3, R11, R65, RZ ;  /* 0x000000410b037227 */ /* 0x000fc600078e00ff */
[----:B------:R0:W-:Y:S01]  /*26d0*/  STL [R1+0x3d38], R69 ;  /* 0x003d384501007387 */ /* 0x0001e20000100800 */
[----:B------:R-:W-:-:S04]  /*26e0*/  IMAD.HI.U32 R67, R11, R62, RZ ;  /* 0x0000003e0b437227 */ /* 0x000fc800078e00ff */
[C---:B------:R-:W-:Y:S01]  /*26f0*/  IMAD R64, R12.reuse, R6, R64 ;  /* 0x000000060c407224 */ /* 0x040fe200078e0240 */
[----:B------:R-:W-:Y:S01]  /*2700*/  IABS R6, R74 ;  /* 0x0000004a00067213 */ /* 0x000fe20000000000 */
[----:B------:R-:W-:Y:S02]  /*2710*/  IMAD.MOV R7, RZ, RZ, -R7 ;  /* 0x000000ffff077224 */ /* 0x000fe400078e0a07 */
[----:B------:R-:W-:Y:S01]  /*2720*/  IMAD R66, R12, R2, R66 ;  /* 0x000000020c427224 */ /* 0x000fe200078e0242 */
[----:B------:R-:W-:Y:S01]  /*2730*/  IABS R2, R69 ;  /* 0x0000004500027213 */ /* 0x000fe20000000000 */
[----:B------:R-:W-:Y:S02]  /*2740*/  IMAD.MOV R3, RZ, RZ, -R3 ;  /* 0x000000ffff037224 */ /* 0x000fe400078e0a03 */
[----:B------:R-:W-:-:S04]  /*2750*/  IMAD.HI.U32 R88, R11, R70, RZ ;  /* 0x000000460b587227 */ /* 0x000fc800078e00ff */
[----:B------:R-:W-:Y:S02]  /*2760*/  IMAD.MOV R67, RZ, RZ, -R67 ;  /* 0x000000ffff437224 */ /* 0x000fe400078e0a43 */
[----:B------:R-:W-:Y:S02]  /*2770*/  IMAD R63, R12, R7, R63 ;  /* 0x000000070c3f7224 */ /* 0x000fe400078e023f */
[----:B0-----:R-:W-:-:S04]  /*2780*/  IMAD.HI.U32 R69, R11, R68, RZ ;  /* 0x000000440b457227 */ /* 0x001fc800078e00ff */
[----:B------:R-:W-:-:S04]  /*2790*/  IMAD.HI.U32 R7, R11, R6, RZ ;  /* 0x000000060b077227 */ /* 0x000fc800078e00ff */
[C---:B------:R-:W-:Y:S02]  /*27a0*/  IMAD R65, R12.reuse, R3, R65 ;  /* 0x000000030c417224 */ /* 0x040fe400078e0241 */
[----:B------:R-:W-:Y:S02]  /*27b0*/  IMAD.MOV R88, RZ, RZ, -R88 ;  /* 0x000000ffff587224 */ /* 0x000fe400078e0a58 */
[----:B------:R-:W-:Y:S01]  /*27c0*/  IMAD R62, R12, R67, R62 ;  /* 0x000000430c3e7224 */ /* 0x000fe200078e023e */
[----:B------:R-:W-:Y:S01]  /*27d0*/  IABS R67, R82 ;  /* 0x0000005200437213 */ /* 0x000fe20000000000 */
[----:B------:R-:W-:-:S04]  /*27e0*/  IMAD.HI.U32 R3, R11, R2, RZ ;  /* 0x000000020b037227 */ /* 0x000fc800078e00ff */
[----:B------:R-:W-:Y:S02]  /*27f0*/  IMAD.MOV R69, RZ, RZ, -R69 ;  /* 0x000000ffff457224 */ /* 0x000fe400078e0a45 */
[----:B------:R-:W-:Y:S02]  /*2800*/  IMAD.MOV R7, RZ, RZ, -R7 ;  /* 0x000000ffff077224 */ /* 0x000fe400078e0a07 */
[C---:B------:R-:W-:Y:S02]  /*2810*/  IMAD R70, R12.reuse, R88, R70 ;  /* 0x000000580c467224 */ /* 0x040fe400078e0246 */
[----:B------:R-:W-:Y:S02]  /*2820*/  IMAD.MOV R3, RZ, RZ, -R3 ;  /* 0x000000ffff037224 */ /* 0x000fe400078e0a03 */
[----:B------:R-:W-:Y:S01]  /*2830*/  IMAD R68, R12, R69, R68 ;  /* 0x000000450c447224 */ /* 0x000fe200078e0244 */
[----:B------:R0:W-:Y:S01]  /*2840*/  STL [R1+0x90], R70 ;  /* 0x0000904601007387 */ /* 0x0001e20000100800 */
[----:B------:R-:W-:-:S03]  /*2850*/  IMAD.HI.U32 R90, R11, R67, RZ ;  /* 0x000000430b5a7227 */ /* 0x000fc600078e00ff */
[----:B------:R1:W-:Y:S01]  /*2860*/  STL [R1+0x94], R68 ;  /* 0x0000944401007387 */ /* 0x0003e20000100800 */
[C---:B------:R-:W-:Y:S02]  /*2870*/  IMAD R6, R12.reuse, R7, R6 ;  /* 0x000000070c067224 */ /* 0x040fe400078e0206 */
[----:B------:R-:W-:Y:S02]  /*2880*/  IMAD R2, R12, R3, R2 ;  /* 0x000000030c027224 */ /* 0x000fe400078e0202 */
[----:B------:R-:W-:Y:S01]  /*2890*/  IMAD.MOV R90, RZ, RZ, -R90 ;  /* 0x000000ffff5a7224 */ /* 0x000fe200078e0a5a */
[----:B------:R2:W-:Y:S01]  /*28a0*/  STL [R1+0x98], R6 ;  /* 0x0000980601007387 */ /* 0x0005e20000100800 */
[C---:B0-----:R-:W-:Y:S02]  /*28b0*/  VIADD R70, R0.reuse, 0x39 ;  /* 0x0000003900467836 */ /* 0x041fe40000000000 */
[C---:B------:R-:W-:Y:S01]  /*28c0*/  VIADD R69, R0.reuse, 0x3a ;  /* 0x0000003a00457836 */ /* 0x040fe20000000000 */
[----:B------:R-:W-:Y:S01]  /*28d0*/  STL [R1+0x9c], R2 ;  /* 0x00009c0201007387 */ /* 0x000fe20000100800 */
[----:B-1----:R-:W-:-:S02]  /*28e0*/  VIADD R68, R0, 0x3b ;  /* 0x0000003b00447836 */ /* 0x002fc40000000000 */
[----:B------:R-:W-:Y:S01]  /*28f0*/  IMAD R67, R12, R90, R67 ;  /* 0x0000005a0c437224 */ /* 0x000fe200078e0243 */
[----:B------:R0:W-:Y:S01]  /*2900*/  STL [R1+0x3d08], R70 ;  /* 0x003d084601007387 */ /* 0x0001e20000100800 */
[----:B------:R-:W-:Y:S01]  /*2910*/  IABS R90, R70 ;  /* 0x00000046005a7213 */ /* 0x000fe20000000000 */
[C---:B--2---:R-:W-:Y:S02]  /*2920*/  VIADD R6, R0.reuse, 0x3c ;  /* 0x0000003c00067836 */ /* 0x044fe40000000000 */
[----:B------:R-:W-:Y:S01]  /*2930*/  STL [R1+0x3d10], R69 ;  /* 0x003d104501007387 */ /* 0x000fe20000100800 */
[----:B------:R-:W-:Y:S02]  /*2940*/  VIADD R7, R0, 0x3d ;  /* 0x0000003d00077836 */ /* 0x000fe40000000000 */
[----:B------:R-:W-:Y:S01]  /*2950*/  IMAD.HI.U32 R91, R11, R90, RZ ;  /* 0x0000005a0b5b7227 */ /* 0x000fe200078e00ff */
[----:B------:R1:W-:Y:S01]  /*2960*/  STL [R1+0x3d0c], R68 ;  /* 0x003d0c4401007387 */ /* 0x0003e20000100800 */
[----:B0-----:R-:W-:-:S02]  /*2970*/  IABS R70, R69 ;  /* 0x0000004500467213 */ /* 0x001fc40000000000 */
[----:B------:R-:W-:Y:S01]  /*2980*/  IMAD.MOV R91, RZ, RZ, -R91 ;  /* 0x000000ffff5b7224 */ /* 0x000fe200078e0a5b */
[----:B------:R0:W-:Y:S01]  /*2990*/  STL [R1+0x3d1c], R6 ;  /* 0x003d1c0601007387 */ /* 0x0001e20000100800 */
[----:B------:R-:W-:Y:S01]  /*29a0*/  IABS R2, R7 ;  /* 0x0000000700027213 */ /* 0x000fe20000000000 */
[C---:B------:R-:W-:Y:S02]  /*29b0*/  IMAD.HI.U32 R88, R11.reuse, R70, RZ ;  /* 0x000000460b587227 */ /* 0x040fe400078e00ff */
[----:B------:R2:W-:Y:S01]  /*29c0*/  STL [R1+0x3d18], R7 ;  /* 0x003d180701007387 */ /* 0x0005e20000100800 */
[----:B-1----:R-:W-:Y:S01]  /*29d0*/  IABS R68, R68 ;  /* 0x0000004400447213 */ /* 0x002fe20000000000 */
[----:B------:R-:W-:Y:S02]  /*29e0*/  IMAD.MOV R88, RZ, RZ, -R88 ;  /* 0x000000ffff587224 */ /* 0x000fe400078e0a58 */
[----:B------:R-:W-:Y:S01]  /*29f0*/  IMAD.HI.U32 R3, R11, R2, RZ ;  /* 0x000000020b037227 */ /* 0x000fe200078e00ff */
[----:B0-----:R-:W-:-:S03]  /*2a00*/  IABS R6, R6 ;  /* 0x0000000600067213 */ /* 0x001fc60000000000 */
[----:B------:R-:W-:-:S04]  /*2a10*/  IMAD.HI.U32 R69, R11, R68, RZ ;  /* 0x000000440b457227 */ /* 0x000fc800078e00ff */
[----:B--2---:R-:W-:-:S04]  /*2a20*/  IMAD.HI.U32 R7, R11, R6, RZ ;  /* 0x000000060b077227 */ /* 0x004fc800078e00ff */
[----:B------:R-:W-:Y:S02]  /*2a30*/  IMAD.MOV R69, RZ, RZ, -R69 ;  /* 0x000000ffff457224 */ /* 0x000fe400078e0a45 */
[----:B------:R-:W-:Y:S02]  /*2a40*/  IMAD.MOV R7, RZ, RZ, -R7 ;  /* 0x000000ffff077224 */ /* 0x000fe400078e0a07 */
[C---:B------:R-:W-:Y:S02]  /*2a50*/  IMAD R74, R12.reuse, R91, R90 ;  /* 0x0000005b0c4a7224 */ /* 0x040fe400078e025a */
[C---:B------:R-:W-:Y:S02]  /*2a60*/  IMAD R70, R12.reuse, R88, R70 ;  /* 0x000000580c467224 */ /* 0x040fe400078e0246 */
[----:B------:R-:W-:Y:S01]  /*2a70*/  IMAD R68, R12, R69, R68 ;  /* 0x000000450c447224 */ /* 0x000fe200078e0244 */
[----:B------:R-:W-:Y:S01]  /*2a80*/  STL [R1+0x70], R74 ;  /* 0x0000704a01007387 */ /* 0x000fe20000100800 */
[----:B------:R-:W-:-:S02]  /*2a90*/  IMAD.MOV R3, RZ, RZ, -R3 ;  /* 0x000000ffff037224 */ /* 0x000fc400078e0a03 */
[C---:B------:R-:W-:Y:S01]  /*2aa0*/  IMAD R6, R12.reuse, R7, R6 ;  /* 0x000000070c067224 */ /* 0x040fe200078e0206 */
[----:B------:R0:W-:Y:S01]  /*2ab0*/  STL [R1+0x80], R70 ;  /* 0x0000804601007387 */ /* 0x0001e20000100800 */
[----:B------:R-:W-:Y:S02]  /*2ac0*/  IMAD R2, R12, R3, R2 ;  /* 0x000000030c027224 */ /* 0x000fe400078e0202 */
[C---:B------:R-:W-:Y:S01]  /*2ad0*/  VIADD R69, R0.reuse, 0x3e ;  /* 0x0000003e00457836 */ /* 0x040fe20000000000 */
[----:B------:R1:W-:Y:S01]  /*2ae0*/  STL [R1+0x84], R68 ;  /* 0x0000844401007387 */ /* 0x0003e20000100800 */
[----:B------:R-:W-:-:S03]  /*2af0*/  VIADD R7, R0, 0x40 ;  /* 0x0000004000077836 */ /* 0x000fc60000000000 */
[----:B------:R2:W-:Y:S01]  /*2b00*/  STL [R1+0x88], R6 ;  /* 0x0000880601007387 */ /* 0x0005e20000100800 */
[----:B0-----:R-:W-:-:S03]  /*2b10*/  VIADD R70, R0, 0x42 ;  /* 0x0000004200467836 */ /* 0x001fc60000000000 */
[----:B------:R0:W-:Y:S01]  /*2b20*/  STL [R1+0x8c], R2 ;  /* 0x00008c0201007387 */ /* 0x0001e20000100800 */
[----:B-1----:R-:W-:-:S03]  /*2b30*/  VIADD R68, R0, 0x41 ;  /* 0x0000004100447836 */ /* 0x002fc60000000000 */
[----:B------:R1:W-:Y:S01]  /*2b40*/  STL [R1+0x3cf4], R69 ;  /* 0x003cf44501007387 */ /* 0x0003e20000100800 */
[----:B--2---:R-:W-:Y:S01]  /*2b50*/  VIADD R6, R0, 0x3f ;  /* 0x0000003f00067836 */ /* 0x004fe20000000000 */
[----:B0-----:R-:W-:-:S04]  /*2b60*/  IABS R2, R70 ;  /* 0x0000004600027213 */ /* 0x001fc80000000000 */
[----:B------:R0:W-:Y:S01]  /*2b70*/  STL [R1+0x3cf0], R6 ;  /* 0x003cf00601007387 */ /* 0x0001e20000100800 */
[----:B-1----:R-:W-:-:S03]  /*2b80*/  IABS R69, R69 ;  /* 0x0000004500457213 */ /* 0x002fc60000000000 */
[----:B------:R1:W-:Y:S01]  /*2b90*/  STL [R1+0x3cfc], R7 ;  /* 0x003cfc0701007387 */ /* 0x0003e20000100800 */
[----:B------:R-:W-:-:S03]  /*2ba0*/  IMAD.HI.U32 R3, R11, R2, RZ ;  /* 0x000000020b037227 */ /* 0x000fc600078e00ff */
[----:B------:R2:W-:Y:S01]  /*2bb0*/  STL [R1+0x3cf8], R68 ;  /* 0x003cf84401007387 */ /* 0x0005e20000100800 */
[----:B------:R-:W-:Y:S01]  /*2bc0*/  IMAD.MOV R3, RZ, RZ, -R3 ;  /* 0x000000ffff037224 */ /* 0x000fe200078e0a03 */
[----:B0-----:R-:W-:Y:S02]  /*2bd0*/  IABS R6, R6 ;  /* 0x0000000600067213 */ /* 0x001fe40000000000 */
[----:B------:R0:W-:Y:S01]  /*2be0*/  STL [R1+0x3d00], R70 ;  /* 0x003d004601007387 */ /* 0x0001e20000100800 */
[----:B------:R-:W-:Y:S01]  /*2bf0*/  IMAD R2, R12, R3, R2 ;  /* 0x000000030c027224 */ /* 0x000fe200078e0202 */
[----:B-1----:R-:W-:Y:S01]  /*2c00*/  IABS R7, R7 ;  /* 0x0000000700077213 */ /* 0x002fe20000000000 */
[----:B------:R-:W-:Y:S01]  /*2c10*/  IMAD.HI.U32 R88, R11, R6, RZ ;  /* 0x000000060b587227 */ /* 0x000fe200078e00ff */
[----:B--2---:R-:W-:-:S03]  /*2c20*/  IABS R68, R68 ;  /* 0x0000004400447213 */ /* 0x004fc60000000000 */
[----:B------:R-:W-:-:S04]  /*2c30*/  IMAD.HI.U32 R90, R11, R7, RZ ;  /* 0x000000070b5a7227 */ /* 0x000fc800078e00ff */
[----:B0-----:R-:W-:-:S04]  /*2c40*/  IMAD.HI.U32 R70, R11, R69, RZ ;  /* 0x000000450b467227 */ /* 0x001fc800078e00ff */
[----:B------:R-:W-:-:S04]  /*2c50*/  IMAD.HI.U32 R91, R11, R68, RZ ;  /* 0x000000440b5b7227 */ /* 0x000fc800078e00ff */
[----:B------:R-:W-:Y:S02]  /*2c60*/  IMAD.MOV R70, RZ, RZ, -R70 ;  /* 0x000000ffff467224 */ /* 0x000fe400078e0a46 */
[----:B------:R-:W-:Y:S02]  /*2c70*/  IMAD.MOV R88, RZ, RZ, -R88 ;  /* 0x000000ffff587224 */ /* 0x000fe400078e0a58 */
[----:B------:R-:W-:Y:S02]  /*2c80*/  IMAD.MOV R90, RZ, RZ, -R90 ;  /* 0x000000ffff5a7224 */ /* 0x000fe400078e0a5a */
[----:B------:R-:W-:Y:S02]  /*2c90*/  IMAD.MOV R91, RZ, RZ, -R91 ;  /* 0x000000ffff5b7224 */ /* 0x000fe400078e0a5b */
[C---:B------:R-:W-:Y:S02]  /*2ca0*/  IMAD R70, R12.reuse, R70, R69 ;  /* 0x000000460c467224 */ /* 0x040fe400078e0245 */
[----:B------:R-:W-:-:S02]  /*2cb0*/  IMAD R69, R12, R88, R6 ;  /* 0x000000580c457224 */ /* 0x000fc400078e0206 */
[C---:B------:R-:W-:Y:S01]  /*2cc0*/  IMAD R7, R12.reuse, R90, R7 ;  /* 0x0000005a0c077224 */ /* 0x040fe200078e0207 */
[----:B------:R0:W-:Y:S01]  /*2cd0*/  STL [R1+0x78], R70 ;  /* 0x0000784601007387 */ /* 0x0001e20000100800 */
[----:B------:R-:W-:Y:S02]  /*2ce0*/  IMAD R6, R12, R91, R68 ;  /* 0x0000005b0c067224 */ /* 0x000fe400078e0244 */
[C---:B------:R-:W-:Y:S01]  /*2cf0*/  VIADD R68, R0.reuse, 0x45 ;  /* 0x0000004500447836 */ /* 0x040fe20000000000 */
[----:B------:R1:W-:Y:S04]  /*2d00*/  STL [R1+0x7c], R69 ;  /* 0x00007c4501007387 */ /* 0x0003e80000100800 */
[----:B------:R2:W-:Y:S01]  /*2d10*/  STL [R1+0x74], R7 ;  /* 0x0000740701007387 */ /* 0x0005e20000100800 */
[----:B0-----:R-:W-:-:S03]  /*2d20*/  VIADD R70, R0, 0x43 ;  /* 0x0000004300467836 */ /* 0x001fc60000000000 */
[----:B------:R0:W-:Y:S01]  /*2d30*/  STL [R1+0x68], R6 ;  /* 0x0000680601007387 */ /* 0x0001e20000100800 */
[C---:B-1----:R-:W-:Y:S01]  /*2d40*/  VIADD R69, R0.reuse, 0x44 ;  /* 0x0000004400457836 */ /* 0x042fe20000000000 */
[----:B------:R-:W-:Y:S02]  /*2d50*/  IABS R90, R70 ;  /* 0x00000046005a7213 */ /* 0x000fe40000000000 */
[----:B------:R1:W-:Y:S01]  /*2d60*/  STL [R1+0x6c], R2 ;  /* 0x00006c0201007387 */ /* 0x0003e20000100800 */
[----:B--2---:R-:W-:-:S03]  /*2d70*/  VIADD R7, R0, 0x47 ;  /* 0x0000004700077836 */ /* 0x004fc60000000000 */
[----:B------:R2:W-:Y:S01]  /*2d80*/  STL [R1+0x3cdc], R70 ;  /* 0x003cdc4601007387 */ /* 0x0005e20000100800 */
[----:B------:R-:W-:-:S03]  /*2d90*/  IMAD.HI.U32 R91, R11, R90, RZ ;  /* 0x0000005a0b5b7227 */ /* 0x000fc600078e00ff */
[----:B------:R-:W-:Y:S01]  /*2da0*/  STL [R1+0x3ce4], R69 ;  /* 0x003ce44501007387 */ /* 0x000fe20000100800 */
[----:B0-----:R-:W-:Y:S01]  /*2db0*/  VIADD R6, R0, 0x46 ;  /* 0x0000004600067836 */ /* 0x001fe20000000000 */
[----:B-1----:R-:W-:Y:S01]  /*2dc0*/  IABS R2, R7 ;  /* 0x0000000700027213 */ /* 0x002fe20000000000 */
[----:B------:R-:W-:Y:S01]  /*2dd0*/  IMAD.MOV R91, RZ, RZ, -R91 ;  /* 0x000000ffff5b7224 */ /* 0x000fe200078e0a5b */
[----:B------:R0:W-:Y:S01]  /*2de0*/  STL [R1+0x3ce0], R68 ;  /* 0x003ce04401007387 */ /* 0x0001e20000100800 */
[----:B--2---:R-:W-:Y:S02]  /*2df0*/  IABS R70, R69 ;  /* 0x0000004500467213 */ /* 0x004fe40000000000 */
[C---:B------:R-:W-:Y:S01]  /*2e00*/  IMAD.HI.U32 R3, R11.reuse, R2, RZ ;  /* 0x000000020b037227 */ /* 0x040fe200078e00ff */
[----:B------:R1:W-:Y:S03]  /*2e10*/  STL [R1+0x3cec], R6 ;  /* 0x003cec0601007387 */ /* 0x0003e60000100800 */
[----:B------:R-:W-:Y:S01]  /*2e20*/  IMAD.HI.U32 R88, R11, R70, RZ ;  /* 0x000000460b587227 */ /* 0x000fe200078e00ff */
[----:B------:R2:W-:Y:S01]  /*2e30*/  STL [R1+0x3ce8], R7 ;  /* 0x003ce80701007387 */ /* 0x0005e20000100800 */
[----:B0-----:R-:W-:-:S02]  /*2e40*/  IABS R68, R68 ;  /* 0x0000004400447213 */ /* 0x001fc40000000000 */
[----:B------:R-:W-:Y:S02]  /*2e50*/  IMAD.MOV R88, RZ, RZ, -R88 ;  /* 0x000000ffff587224 */ /* 0x000fe400078e0a58 */
[----:B------:R-:W-:Y:S01]  /*2e60*/  IMAD R74, R12, R91, R90 ;  /* 0x0000005b0c4a7224 */ /* 0x000fe200078e025a */
[----:B-1----:R-:W-:Y:S01]  /*2e70*/  IABS R6, R6 ;  /* 0x0000000600067213 */ /* 0x002fe20000000000 */
[----:B------:R-:W-:-:S03]  /*2e80*/  IMAD.HI.U32 R69, R11, R68, RZ ;  /* 0x000000440b457227 */ /* 0x000fc600078e00ff */
[----:B------:R-:W-:Y:S01]  /*2e90*/  STL [R1+0x54], R74 ;  /* 0x0000544a01007387 */ /* 0x000fe20000100800 */
[----:B--2---:R-:W-:-:S04]  /*2ea0*/  IMAD.HI.U32 R7, R11, R6, RZ ;  /* 0x000000060b077227 */ /* 0x004fc800078e00ff */
[----:B------:R-:W-:Y:S02]  /*2eb0*/  IMAD.MOV R69, RZ, RZ, -R69 ;  /* 0x000000ffff457224 */ /* 0x000fe400078e0a45 */
[----:B------:R-:W-:Y:S02]  /*2ec0*/  IMAD.MOV R7, RZ, RZ, -R7 ;  /* 0x000000ffff077224 */ /* 0x000fe400078e0a07 */
[C---:B------:R-:W-:Y:S02]  /*2ed0*/  IMAD R70, R12.reuse, R88, R70 ;  /* 0x000000580c467224 */ /* 0x040fe400078e0246 */
[----:B------:R-:W-:Y:S02]  /*2ee0*/  IMAD.MOV R3, RZ, RZ, -R3 ;  /* 0x000000ffff037224 */ /* 0x000fe400078e0a03 */
[C---:B------:R-:W-:Y:S01]  /*2ef0*/  IMAD R68, R12.reuse, R69, R68 ;  /* 0x000000450c447224 */ /* 0x040fe200078e0244 */
[----:B------:R0:W-:Y:S01]  /*2f00*/  STL [R1+0x5c], R70 ;  /* 0x00005c4601007387 */ /* 0x0001e20000100800 */
[----:B------:R-:W-:-:S02]  /*2f10*/  IMAD R6, R12, R7, R6 ;  /* 0x000000070c067224 */ /* 0x000fc400078e0206 */
[----:B------:R-:W-:Y:S01]  /*2f20*/  IMAD R2, R12, R3, R2 ;  /* 0x000000030c027224 */ /* 0x000fe200078e0202 */
[----:B------:R1:W-:Y:S01]  /*2f30*/  STL [R1+0x58], R68 ;  /* 0x0000584401007387 */ /* 0x0003e20000100800 */
[C---:B------:R-:W-:Y:S02]  /*2f40*/  VIADD R69, R0.reuse, 0x49 ;  /* 0x0000004900457836 */ /* 0x040fe40000000000 */
[C---:B------:R-:W-:Y:S01]  /*2f50*/  VIADD R7, R0.reuse, 0x4c ;  /* 0x0000004c00077836 */ /* 0x040fe20000000000 */
[----:B------:R2:W-:Y:S01]  /*2f60*/  STL [R1+0x64], R6 ;  /* 0x0000640601007387 */ /* 0x0005e20000100800 */
[----:B0-----:R-:W-:-:S03]  /*2f70*/  VIADD R70, R0, 0x48 ;  /* 0x0000004800467836 */ /* 0x001fc60000000000 */
[----:B------:R0:W-:Y:S01]  /*2f80*/  STL [R1+0x60], R2 ;  /* 0x0000600201007387 */ /* 0x0001e20000100800 */
[C---:B-1----:R-:W-:Y:S01]  /*2f90*/  VIADD R68, R0.reuse, 0x4a ;  /* 0x0000004a00447836 */ /* 0x042fe20000000000 */
[----:B------:R-:W-:Y:S02]  /*2fa0*/  IABS R90, R70 ;  /* 0x00000046005a7213 */ /* 0x000fe40000000000 */
[----:B------:R1:W-:Y:S01]  /*2fb0*/  STL [R1+0x3cc4], R70 ;  /* 0x003cc44601007387 */ /* 0x0003e20000100800 */
[----:B--2---:R-:W-:-:S03]  /*2fc0*/  VIADD R6, R0, 0x4b ;  /* 0x0000004b00067836 */ /* 0x004fc60000000000 */
[----:B------:R-:W-:Y:S01]  /*2fd0*/  STL [R1+0x3cc0], R69 ;  /* 0x003cc04501007387 */ /* 0x000fe20000100800 */
[C---:B------:R-:W-:Y:S01]  /*2fe0*/  IMAD.HI.U32 R91, R11.reuse, R90, RZ ;  /* 0x0000005a0b5b7227 */ /* 0x040fe200078e00ff */
[----:B0-----:R-:W-:Y:S02]  /*2ff0*/  IABS R2, R7 ;  /* 0x0000000700027213 */ /* 0x001fe40000000000 */
[----:B------:R0:W-:Y:S01]  /*3000*/  STL [R1+0x3ccc], R68 ;  /* 0x003ccc4401007387 */ /* 0x0001e20000100800 */
[----:B------:R-:W-:Y:S01]  /*3010*/  IMAD.MOV R91, RZ, RZ, -R91 ;  /* 0x000000ffff5b7224 */ /* 0x000fe200078e0a5b */
[----:B-1----:R-:W-:Y:S01]  /*3020*/  IABS R70, R69 ;  /* 0x0000004500467213 */ /* 0x002fe20000000000 */
        /* <DEDUP_REMOVED lines=27> */
[----:B------:R-:W-:Y:S01]  /*31e0*/  STL [R1+0x3ca4], R70 ;  /* 0x003ca44601007387 */ /* 0x000fe20000100800 */
[----:B--2---:R-:W-:-:S03]  /*31f0*/  VIADD R6, R0, 0x50 ;  /* 0x0000005000067836 */ /* 0x004fc60000000000 */
[----:B------:R1:W-:Y:S01]  /*3200*/  STL [R1+0x3cb0], R68 ;  /* 0x003cb04401007387 */ /* 0x0003e20000100800 */
[C---:B------:R-:W-:Y:S01]  /*3210*/  IMAD.HI.U32 R91, R11.reuse, R90, RZ ;  /* 0x0000005a0b5b7227 */ /* 0x040fe200078e00ff */
[----:B0-----:R-:W-:Y:S02]  /*3220*/  IABS R2, R7 ;  /* 0x0000000700027213 */ /* 0x001fe40000000000 */
[----:B------:R0:W-:Y:S01]  /*3230*/  STL [R1+0x3cac], R69 ;  /* 0x003cac4501007387 */ /* 0x0001e20000100800 */
[----:B------:R-:W-:Y:S02]  /*3240*/  IMAD.MOV R91, RZ, RZ, -R91 ;  /* 0x000000ffff5b7224 */ /* 0x000fe400078e0a5b */
[C---:B------:R-:W-:Y:S01]  /*3250*/  IMAD.HI.U32 R3, R11.reuse, R2, RZ ;  /* 0x000000020b037227 */ /* 0x040fe200078e00ff */
[----:B------:R2:W-:Y:S01]  /*3260*/  STL [R1+0x3cb8], R6 ;  /* 0x003cb80601007387 */ /* 0x0005e20000100800 */
[----:B-1----:R-:W-:Y:S02]  /*3270*/  IABS R68, R68 ;  /* 0x0000004400447213 */ /* 0x002fe40000000000 */
[----:B------:R-:W-:Y:S01]  /*3280*/  IMAD R74, R12, R91, R90 ;  /* 0x0000005b0c4a7224 */ /* 0x000fe200078e025a */
[----:B------:R1:W-:Y:S01]  /*3290*/  STL [R1+0x3cb4], R7 ;  /* 0x003cb40701007387 */ /* 0x0003e20000100800 */
[----:B------:R-:W-:Y:S01]  /*32a0*/  IMAD.MOV R3, RZ, RZ, -R3 ;  /* 0x000000ffff037224 */ /* 0x000fe200078e0a03 */
[----:B0-----:R-:W-:Y:S01]  /*32b0*/  IABS R69, R69 ;  /* 0x0000004500457213 */ /* 0x001fe20000000000 */
[----:B------:R-:W-:Y:S01]  /*32c0*/  IMAD.HI.U32 R70, R11, R68, RZ ;  /* 0x000000440b467227 */ /* 0x000fe200078e00ff */
[----:B------:R-:W-:Y:S01]  /*32d0*/  STL [R1+0x20], R74 ;  /* 0x0000204a01007387 */ /* 0x000fe20000100800 */
[----:B--2---:R-:W-:-:S02]  /*32e0*/  IABS R6, R6 ;  /* 0x0000000600067213 */ /* 0x004fc40000000000 */
[----:B------:R-:W-:-:S04]  /*32f0*/  IMAD.HI.U32 R88, R11, R69, RZ ;  /* 0x000000450b587227 */ /* 0x000fc800078e00ff */
[----:B-1----:R-:W-:-:S04]  /*3300*/  IMAD.HI.U32 R7, R11, R6, RZ ;  /* 0x000000060b077227 */ /* 0x002fc800078e00ff */
[----:B------:R-:W-:Y:S02]  /*3310*/  IMAD.MOV R70, RZ, RZ, -R70 ;  /* 0x000000ffff467224 */ /* 0x000fe400078e0a46 */
[----:B------:R-:W-:Y:S02]  /*3320*/  IMAD.MOV R88, RZ, RZ, -R88 ;  /* 0x000000ffff587224 */ /* 0x000fe400078e0a58 */
[----:B------:R-:W-:Y:S02]  /*3330*/  IMAD.MOV R7, RZ, RZ, -R7 ;  /* 0x000000ffff077224 */ /* 0x000fe400078e0a07 */
[C---:B------:R-:W-:Y:S02]  /*3340*/  IMAD R70, R12.reuse, R70, R68 ;  /* 0x000000460c467224 */ /* 0x040fe400078e0244 */
[C---:B------:R-:W-:Y:S02]  /*3350*/  IMAD R68, R12.reuse, R88, R69 ;  /* 0x000000580c447224 */ /* 0x040fe400078e0245 */
[C---:B------:R-:W-:Y:S01]  /*3360*/  IMAD R6, R12.reuse, R7, R6 ;  /* 0x000000070c067224 */ /* 0x040fe200078e0206 */
[----:B------:R0:W-:Y:S01]  /*3370*/  STL [R1+0x40], R70 ;  /* 0x0000404601007387 */ /* 0x0001e20000100800 */
[----:B------:R-:W-:-:S02]  /*3380*/  IMAD R2, R12, R3, R2 ;  /* 0x000000030c027224 */ /* 0x000fc400078e0202 */
[C---:B------:R-:W-:Y:S01]  /*3390*/  VIADD R69, R0.reuse, 0x53 ;  /* 0x0000005300457836 */ /* 0x040fe20000000000 */
[----:B------:R1:W-:Y:S01]  /*33a0*/  STL [R1+0x30], R68 ;  /* 0x0000304401007387 */ /* 0x0003e20000100800 */
[----:B------:R-:W-:-:S03]  /*33b0*/  VIADD R7, R0, 0x56 ;  /* 0x0000005600077836 */ /* 0x000fc60000000000 */
[----:B------:R2:W-:Y:S01]  /*33c0*/  STL [R1+0x38], R6 ;  /* 0x0000380601007387 */ /* 0x0005e20000100800 */
[----:B0-----:R-:W-:-:S03]  /*33d0*/  VIADD R70, R0, 0x52 ;  /* 0x0000005200467836 */ /* 0x001fc60000000000 */
[----:B------:R0:W-:Y:S01]  /*33e0*/  STL [R1+0x34], R2 ;  /* 0x0000340201007387 */ /* 0x0001e20000100800 */
[C---:B-1----:R-:W-:Y:S01]  /*33f0*/  VIADD R68, R0.reuse, 0x54 ;  /* 0x0000005400447836 */ /* 0x042fe20000000000 */
[----:B------:R-:W-:Y:S02]  /*3400*/  IABS R90, R70 ;  /* 0x00000046005a7213 */ /* 0x000fe40000000000 */
[----:B------:R-:W-:Y:S01]  /*3410*/  STL [R1+0x3c8c], R70 ;  /* 0x003c8c4601007387 */ /* 0x000fe20000100800 */
[----:B--2---:R-:W-:Y:S01]  /*3420*/  VIADD R6, R0, 0x55 ;  /* 0x0000005500067836 */ /* 0x004fe20000000000 */
[----:B------:R-:W-:Y:S02]  /*3430*/  IABS R3, R68 ;  /* 0x0000004400037213 */ /* 0x000fe40000000000 */
[----:B------:R1:W-:Y:S01]  /*3440*/  STL [R1+0x3c94], R69 ;  /* 0x003c944501007387 */ /* 0x0003e20000100800 */
[----:B------:R-:W-:Y:S01]  /*3450*/  IMAD.HI.U32 R91, R11, R90, RZ ;  /* 0x0000005a0b5b7227 */ /* 0x000fe200078e00ff */
[----:B0-----:R-:W-:-:S02]  /*3460*/  IABS R2, R69 ;  /* 0x0000004500027213 */ /* 0x001fc40000000000 */
[----:B------:R0:W-:Y:S01]  /*3470*/  STL [R1+0x3c98], R68 ;  /* 0x003c984401007387 */ /* 0x0001e20000100800 */
[----:B------:R-:W-:-:S03]  /*3480*/  IMAD.MOV R91, RZ, RZ, -R91 ;  /* 0x000000ffff5b7224 */ /* 0x000fc600078e0a5b */
[----:B------:R2:W-:Y:S01]  /*3490*/  STL [R1+0x3c9c], R6 ;  /* 0x003c9c0601007387 */ /* 0x0005e20000100800 */
[----:B------:R-:W-:Y:S02]  /*34a0*/  IMAD R82, R12, R91, R90 ;  /* 0x0000005b0c527224 */ /* 0x000fe400078e025a */
[C---:B-1----:R-:W-:Y:S01]  /*34b0*/  IMAD.HI.U32 R69, R11.reuse, R3, RZ ;  /* 0x000000030b457227 */ /* 0x042fe200078e00ff */
[----:B------:R1:W-:Y:S03]  /*34c0*/  STL [R1+0x3ca0], R7 ;  /* 0x003ca00701007387 */ /* 0x0003e60000100800 */
[----:B0-----:R-:W-:Y:S01]  /*34d0*/  IMAD.HI.U32 R68, R11, R2, RZ ;  /* 0x000000020b447227 */ /* 0x001fe200078e00ff */
[----:B------:R0:W-:Y:S01]  /*34e0*/  STL [R1+0x14], R82 ;  /* 0x0000145201007387 */ /* 0x0001e20000100800 */
[----:B--2---:R-:W-:Y:S02]  /*34f0*/  IABS R6, R6 ;  /* 0x0000000600067213 */ /* 0x004fe40000000000 */
[----:B------:R-:W-:-:S02]  /*3500*/  IMAD.MOV R68, RZ, RZ, -R68 ;  /* 0x000000ffff447224 */ /* 0x000fc400078e0a44 */
[----:B------:R-:W-:Y:S01]  /*3510*/  IMAD.MOV R69, RZ, RZ, -R69 ;  /* 0x000000ffff457224 */ /* 0x000fe200078e0a45 */
[----:B-1----:R-:W-:Y:S01]  /*3520*/  IABS R7, R7 ;  /* 0x0000000700077213 */ /* 0x002fe20000000000 */
[----:B------:R-:W-:-:S04]  /*3530*/  IMAD.HI.U32 R70, R11, R6, RZ ;  /* 0x000000060b467227 */ /* 0x000fc800078e00ff */
[----:B------:R-:W-:-:S04]  /*3540*/  IMAD.HI.U32 R88, R11, R7, RZ ;  /* 0x000000070b587227 */ /* 0x000fc800078e00ff */
[----:B------:R-:W-:Y:S02]  /*3550*/  IMAD.MOV R70, RZ, RZ, -R70 ;  /* 0x000000ffff467224 */ /* 0x000fe400078e0a46 */
[C---:B------:R-:W-:Y:S02]  /*3560*/  IMAD R74, R12.reuse, R68, R2 ;  /* 0x000000440c4a7224 */ /* 0x040fe400078e0202 */
[C---:B------:R-:W-:Y:S02]  /*3570*/  IMAD R68, R12.reuse, R69, R3 ;  /* 0x000000450c447224 */ /* 0x040fe400078e0203 */
[----:B------:R-:W-:Y:S01]  /*3580*/  IMAD.MOV R88, RZ, RZ, -R88 ;  /* 0x000000ffff587224 */ /* 0x000fe200078e0a58 */
[----:B------:R-:W-:Y:S01]  /*3590*/  STL [R1+0x28], R74 ;  /* 0x0000284a01007387 */ /* 0x000fe20000100800 */
[C---:B------:R-:W-:Y:S02]  /*35a0*/  IMAD R2, R12.reuse, R70, R6 ;  /* 0x000000460c027224 */ /* 0x040fe400078e0206 */
[----:B------:R-:W-:Y:S01]  /*35b0*/  IMAD R3, R12, R88, R7 ;  /* 0x000000580c037224 */ /* 0x000fe200078e0207 */
[----:B------:R1:W-:Y:S01]  /*35c0*/  STL [R1+0x2c], R68 ;  /* 0x00002c4401007387 */ /* 0x0003e20000100800 */
[----:B------:R-:W-:-:S02]  /*35d0*/  VIADD R6, R0, 0x73 ;  /* 0x0000007300067836 */ /* 0x000fc40000000000 */
[C---:B------:R-:W-:Y:S01]  /*35e0*/  VIADD R69, R0.reuse, 0x74 ;  /* 0x0000007400457836 */ /* 0x040fe20000000000 */
[----:B------:R2:W-:Y:S01]  /*35f0*/  STL [R1+0x24], R2 ;  /* 0x0000240201007387 */ /* 0x0005e20000100800 */
[----:B0-----:R-:W-:-:S03]  /*3600*/  VIADD R82, R0, 0x87 ;  /* 0x0000008700527836 */ /* 0x001fc60000000000 */
[----:B------:R0:W-:Y:S01]  /*3610*/  STL [R1+0x1c], R3 ;  /* 0x00001c0301007387 */ /* 0x0001e20000100800 */
[----:B------:R-:W-:Y:S01]  /*3620*/  IABS R7, R69 ;  /* 0x0000004500077213 */ /* 0x000fe20000000000 */
[C---:B-1----:R-:W-:Y:S02]  /*3630*/  VIADD R68, R0.reuse, 0x57 ;  /* 0x0000005700447836 */ /* 0x042fe40000000000 */
[----:B--2---:R-:W-:-:S03]  /*3640*/  VIADD R2, R0, 0x71 ;  /* 0x0000007100027836 */ /* 0x004fc60000000000 */
[----:B------:R1:W-:Y:S01]  /*3650*/  STL [R1+0x3c80], R68 ;  /* 0x003c804401007387 */ /* 0x0003e20000100800 */
[----:B0-----:R-:W-:-:S03]  /*3660*/  VIADD R3, R0, 0x72 ;  /* 0x0000007200037836 */ /* 0x001fc60000000000 */
[----:B------:R0:W-:Y:S04]  /*3670*/  STL [R1+0x3dd4], R2 ;  /* 0x003dd40201007387 */ /* 0x0001e80000100800 */
[----:B------:R2:W-:Y:S01]  /*3680*/  STL [R1+0x3de0], R3 ;  /* 0x003de00301007387 */ /* 0x0005e20000100800 */
[----:B-1----:R-:W-:-:S03]  /*3690*/  IABS R68, R68 ;  /* 0x0000004400447213 */ /* 0x002fc60000000000 */
[----:B------:R1:W-:Y:S01]  /*36a0*/  STL [R1+0x3df4], R6 ;  /* 0x003df40601007387 */ /* 0x0003e20000100800 */
[----:B0-----:R-:W-:Y:S01]  /*36b0*/  IABS R2, R2 ;  /* 0x0000000200027213 */ /* 0x001fe20000000000 */
[C---:B------:R-:W-:Y:S02]  /*36c0*/  IMAD.HI.U32 R88, R11.reuse, R68, RZ ;  /* 0x000000440b587227 */ /* 0x040fe400078e00ff */
[----:B------:R0:W-:Y:S01]  /*36d0*/  STL [R1+0x3e08], R69 ;  /* 0x003e084501007387 */ /* 0x0001e20000100800 */
[----:B--2---:R-:W-:Y:S01]  /*36e0*/  IABS R3, R3 ;  /* 0x0000000300037213 */ /* 0x004fe20000000000 */
[----:B------:R-:W-:Y:S01]  /*36f0*/  IMAD.HI.U32 R70, R11, R2, RZ ;  /* 0x000000020b467227 */ /* 0x000fe200078e00ff */
[----:B-1----:R-:W-:-:S03]  /*3700*/  IABS R6, R6 ;  /* 0x0000000600067213 */ /* 0x002fc60000000000 */
[----:B------:R-:W-:Y:S02]  /*3710*/  IMAD.MOV R88, RZ, RZ, -R88 ;  /* 0x000000ffff587224 */ /* 0x000fe400078e0a58 */
[----:B------:R-:W-:-:S04]  /*3720*/  IMAD.HI.U32 R91, R11, R3, RZ ;  /* 0x000000030b5b7227 */ /* 0x000fc800078e00ff */
[----:B------:R-:W-:Y:S02]  /*3730*/  IMAD.MOV R70, RZ, RZ, -R70 ;  /* 0x000000ffff467224 */ /* 0x000fe400078e0a46 */
[----:B------:R-:W-:-:S04]  /*3740*/  IMAD.HI.U32 R90, R11, R6, RZ ;  /* 0x000000060b5a7227 */ /* 0x000fc800078e00ff */
[----:B0-----:R-:W-:-:S04]  /*3750*/  IMAD.HI.U32 R69, R11, R7, RZ ;  /* 0x000000070b457227 */ /* 0x001fc800078e00ff */
[C---:B------:R-:W-:Y:S02]  /*3760*/  IMAD R74, R12.reuse, R88, R68 ;  /* 0x000000580c4a7224 */ /* 0x040fe400078e0244 */
[----:B------:R-:W-:Y:S02]  /*3770*/  IMAD.MOV R91, RZ, RZ, -R91 ;  /* 0x000000ffff5b7224 */ /* 0x000fe400078e0a5b */
[C---:B------:R-:W-:Y:S01]  /*3780*/  IMAD R2, R12.reuse, R70, R2 ;  /* 0x000000460c027224 */ /* 0x040fe200078e0202 */
[----:B------:R0:W-:Y:S01]  /*3790*/  STL [R1+0x18], R74 ;  /* 0x0000184a01007387 */ /* 0x0001e20000100800 */
[----:B------:R-:W-:Y:S02]  /*37a0*/  IMAD.MOV R90, RZ, RZ, -R90 ;  /* 0x000000ffff5a7224 */ /* 0x000fe400078e0a5a */
[----:B------:R-:W-:Y:S01]  /*37b0*/  IMAD.MOV R69, RZ, RZ, -R69 ;  /* 0x000000ffff457224 */ /* 0x000fe200078e0a45 */
[----:B------:R1:W-:Y:S01]  /*37c0*/  STL [R1+0x598], R2 ;  /* 0x0005980201007387 */ /* 0x0003e20000100800 */
[----:B------:R-:W-:-:S02]  /*37d0*/  IMAD R68, R12, R91, R3 ;  /* 0x0000005b0c447224 */ /* 0x000fc400078e0203 */
[----:B------:R-:W-:Y:S02]  /*37e0*/  IMAD R3, R12, R90, R6 ;  /* 0x0000005a0c037224 */ /* 0x000fe400078e0206 */
[C---:B------:R-:W-:Y:S01]  /*37f0*/  VIADD R70, R0.reuse, 0x75 ;  /* 0x0000007500467836 */ /* 0x040fe20000000000 */
[----:B------:R2:W-:Y:S01]  /*3800*/  STL [R1+0x5a4], R68 ;  /* 0x0005a44401007387 */ /* 0x0005e20000100800 */
[C---:B------:R-:W-:Y:S02]  /*3810*/  VIADD R6, R0.reuse, 0x76 ;  /* 0x0000007600067836 */ /* 0x040fe40000000000 */
[----:B0-----:R-:W-:Y:S01]  /*3820*/  VIADD R74, R0, 0x7b ;  /* 0x0000007b004a7836 */ /* 0x001fe20000000000 */
[----:B------:R0:W-:Y:S01]  /*3830*/  STL [R1+0x5ac], R3 ;  /* 0x0005ac0301007387 */ /* 0x0001e20000100800 */
[----:B-1----:R-:W-:Y:S01]  /*3840*/  IMAD R2, R12, R69, R7 ;  /* 0x000000450c027224 */ /* 0x002fe200078e0207 */
[----:B------:R-:W-:-:S04]  /*3850*/  IABS R69, R70 ;  /* 0x0000004600457213 */ /* 0x000fc80000000000 */
[----:B------:R1:W-:Y:S01]  /*3860*/  STL [R1+0x5b4], R2 ;  /* 0x0005b40201007387 */ /* 0x0003e20000100800 */
[C---:B--2---:R-:W-:Y:S02]  /*3870*/  VIADD R68, R0.reuse, 0x77 ;  /* 0x0000007700447836 */ /* 0x044fe40000000000 */
[C---:B0-----:R-:W-:Y:S01]  /*3880*/  VIADD R3, R0.reuse, 0x78 ;  /* 0x0000007800037836 */ /* 0x041fe20000000000 */
[----:B------:R0:W-:Y:S02]  /*3890*/  STL [R1+0x3dd0], R70 ;  /* 0x003dd04601007387 */ /* 0x0001e40000100800 */
[----:B------:R-:W-:Y:S02]  /*38a0*/  IABS R7, R68 ;  /* 0x0000004400077213 */ /* 0x000fe40000000000 */
[----:B------:R2:W-:Y:S01]  /*38b0*/  STL [R1+0x3ddc], R6 ;  /* 0x003ddc0601007387 */ /* 0x0005e20000100800 */
[----:B-1----:R-:W-:Y:S02]  /*38c0*/  VIADD R2, R0, 0x79 ;  /* 0x0000007900027836 */ /* 0x002fe40000000000 */
[C---:B------:R-:W-:Y:S01]  /*38d0*/  IMAD.HI.U32 R90, R11.reuse, R7, RZ ;  /* 0x000000070b5a7227 */ /* 0x040fe200078e00ff */
[----:B------:R1:W-:Y:S03]  /*38e0*/  STL [R1+0x3df0], R68 ;  /* 0x003df04401007387 */ /* 0x0003e60000100800 */
[----:B0-----:R-:W-:Y:S01]  /*38f0*/  IMAD.HI.U32 R70, R11, R69, RZ ;  /* 0x000000450b467227 */ /* 0x001fe200078e00ff */
[----:B------:R-:W-:Y:S01]  /*3900*/  STL [R1+0x3e04], R3 ;  /* 0x003e040301007387 */ /* 0x000fe20000100800 */
[----:B--2---:R-:W-:-:S02]  /*3910*/  IABS R6, R6 ;  /* 0x0000000600067213 */ /* 0x004fc40000000000 */
[----:B------:R-:W-:Y:S01]  /*3920*/  IMAD.MOV R70, RZ, RZ, -R70 ;  /* 0x000000ffff467224 */ /* 0x000fe200078e0a46 */
[----:B------:R0:W-:Y:S01]  /*3930*/  STL [R1+0x3e20], R2 ;  /* 0x003e200201007387 */ /* 0x0001e20000100800 */
[----:B------:R-:W-:Y:S01]  /*3940*/  IMAD.MOV R90, RZ, RZ, -R90 ;  /* 0x000000ffff5a7224 */ /* 0x000fe200078e0a5a */
[----:B-1----:R-:W-:Y:S01]  /*3950*/  IABS R68, R3 ;  /* 0x0000000300447213 */ /* 0x002fe20000000000 */
[----:B------:R-:W-:-:S04]  /*3960*/  IMAD.HI.U32 R88, R11, R6, RZ ;  /* 0x000000060b587227 */ /* 0x000fc800078e00ff */
[----:B------:R-:W-:Y:S02]  /*3970*/  IMAD.MOV R88, RZ, RZ, -R88 ;  /* 0x000000ffff587224 */ /* 0x000fe400078e0a58 */
[C---:B------:R-:W-:Y:S01]  /*3980*/  IMAD R70, R12.reuse, R70, R69 ;  /* 0x000000460c467224 */ /* 0x040fe200078e0245 */
[----:B0-----:R-:W-:Y:S01]  /*3990*/  IABS R2, R2 ;  /* 0x0000000200027213 */ /* 0x001fe20000000000 */
[C---:B------:R-:W-:Y:S02]  /*39a0*/  IMAD R69, R12.reuse, R88, R6 ;  /* 0x000000580c457224 */ /* 0x040fe400078e0206 */
[----:B------:R-:W-:Y:S01]  /*39b0*/  IMAD R6, R12, R90, R7 ;  /* 0x0000005a0c067224 */ /* 0x000fe200078e0207 */
[----:B------:R0:W-:Y:S01]  /*39c0*/  STL [R1+0x5a0], R70 ;  /* 0x0005a04601007387 */ /* 0x0001e20000100800 */
[----:B------:R-:W-:-:S03]  /*39d0*/  IMAD.HI.U32 R3, R11, R2, RZ ;  /* 0x000000020b037227 */ /* 0x000fc600078e00ff */
[----:B------:R1:W-:Y:S01]  /*39e0*/  STL [R1+0x59c], R69 ;  /* 0x00059c4501007387 */ /* 0x0003e20000100800 */
[----:B------:R-:W-:Y:S02]  /*39f0*/  IMAD.MOV R3, RZ, RZ, -R3 ;  /* 0x000000ffff037224 */ /* 0x000fe400078e0a03 */
[----:B------:R-:W-:Y:S01]  /*3a00*/  VIADD R7, R0, 0x7e ;  /* 0x0000007e00077836 */ /* 0x000fe20000000000 */
[----:B------:R2:W-:Y:S01]  /*3a10*/  STL [R1+0x5a8], R6 ;  /* 0x0005a80601007387 */ /* 0x0005e20000100800 */
[----:B------:R-:W-:Y:S02]  /*3a20*/  IMAD R2, R12, R3, R2 ;  /* 0x000000030c027224 */ /* 0x000fe400078e0202 */
[C---:B0-----:R-:W-:Y:S02]  /*3a30*/  VIADD R70, R0.reuse, 0x7c ;  /* 0x0000007c00467836 */ /* 0x041fe40000000000 */
[----:B------:R-:W-:Y:S01]  /*3a40*/  IMAD.HI.U32 R91, R11, R68, RZ ;  /* 0x000000440b5b7227 */ /* 0x000fe200078e00ff */
[----:B------:R0:W-:Y:S02]  /*3a50*/  STL [R1+0x5dc], R2 ;  /* 0x0005dc0201007387 */ /* 0x0001e40000100800 */
[----:B------:R-:W-:Y:S01]  /*3a60*/  IABS R3, R70 ;  /* 0x0000004600037213 */ /* 0x000fe20000000000 */
[----:B-1----:R-:W-:-:S02]  /*3a70*/  VIADD R69, R0, 0x7a ;  /* 0x0000007a00457836 */ /* 0x002fc40000000000 */
[----:B--2---:R-:W-:Y:S02]  /*3a80*/  VIADD R6, R0, 0x7d ;  /* 0x0000007d00067836 */ /* 0x004fe40000000000 */
[----:B------:R-:W-:Y:S01]  /*3a90*/  IMAD.MOV R91, RZ, RZ, -R91 ;  /* 0x000000ffff5b7224 */ /* 0x000fe200078e0a5b */
[----:B------:R1:W-:Y:S01]  /*3aa0*/  STL [R1+0x3dd8], R69 ;  /* 0x003dd84501007387 */ /* 0x0003e20000100800 */
[C---:B------:R-:W-:Y:S01]  /*3ab0*/  IMAD.HI.U32 R92, R11.reuse, R3, RZ ;  /* 0x000000030b5c7227 */ /* 0x040fe200078e00ff */
[----:B0-----:R-:W-:Y:S02]  /*3ac0*/  IABS R2, R74 ;  /* 0x0000004a00027213 */ /* 0x001fe40000000000 */
[----:B------:R-:W-:Y:S01]  /*3ad0*/  STL [R1+0x3dec], R74 ;  /* 0x003dec4a01007387 */ /* 0x000fe20000100800 */
[----:B------:R-:W-:Y:S02]  /*3ae0*/  IMAD R68, R12, R91, R68 ;  /* 0x0000005b0c447224 */ /* 0x000fe400078e0244 */
[----:B------:R-:W-:Y:S01]  /*3af0*/  IMAD.HI.U32 R88, R11, R2, RZ ;  /* 0x000000020b587227 */ /* 0x000fe200078e00ff */
[----:B------:R-:W-:Y:S01]  /*3b00*/  STL [R1+0x3e00], R70 ;  /* 0x003e004601007387 */ /* 0x000fe20000100800 */
[----:B-1----:R-:W-:-:S02]  /*3b10*/  IABS R69, R69 ;  /* 0x0000004500457213 */ /* 0x002fc40000000000 */
[----:B------:R-:W-:Y:S01]  /*3b20*/  IMAD.MOV R88, RZ, RZ, -R88 ;  /* 0x000000ffff587224 */ /* 0x000fe200078e0a58 */
[----:B------:R0:W-:Y:S01]  /*3b30*/  STL [R1+0x3e1c], R6 ;  /* 0x003e1c0601007387 */ /* 0x0001e20000100800 */
[----:B------:R-:W-:Y:S02]  /*3b40*/  IMAD.MOV R92, RZ, RZ, -R92 ;  /* 0x000000ffff5c7224 */ /* 0x000fe400078e0a5c */
[----:B------:R-:W-:Y:S01]  /*3b50*/  IMAD.HI.U32 R90, R11, R69, RZ ;  /* 0x000000450b5a7227 */ /* 0x000fe200078e00ff */
[----:B------:R1:W-:Y:S03]  /*3b60*/  STL [R1+0x3e38], R7 ;  /* 0x003e380701007387 */ /* 0x0003e60000100800 */
[----:B------:R-:W-:Y:S02]  /*3b70*/  IMAD.MOV R90, RZ, RZ, -R90 ;  /* 0x000000ffff5a7224 */ /* 0x000fe400078e0a5a */
[C---:B------:R-:W-:Y:S01]  /*3b80*/  IMAD R2, R12.reuse, R88, R2 ;  /* 0x000000580c027224 */ /* 0x040fe200078e0202 */
[----:B0-----:R-:W-:Y:S01]  /*3b90*/  IABS R6, R6 ;  /* 0x0000000600067213 */ /* 0x001fe20000000000 */
[----:B------:R-:W-:-:S02]  /*3ba0*/  IMAD R74, R12, R90, R69 ;  /* 0x0000005a0c4a7224 */ /* 0x000fc400078e0245 */
[----:B------:R-:W-:Y:S01]  /*3bb0*/  IMAD R69, R12, R92, R3 ;  /* 0x0000005c0c457224 */ /* 0x000fe200078e0203 */
[----:B-1----:R-:W-:Y:S01]  /*3bc0*/  IABS R7, R7 ;  /* 0x0000000700077213 */ /* 0x002fe20000000000 */
[C---:B------:R-:W-:Y:S01]  /*3bd0*/  IMAD.HI.U32 R91, R11.reuse, R6, RZ ;  /* 0x000000060b5b7227 */ /* 0x040fe200078e00ff */
[----:B------:R0:W-:Y:S03]  /*3be0*/  STL [R1+0x5b0], R74 ;  /* 0x0005b04a01007387 */ /* 0x0001e60000100800 */
[----:B------:R-:W-:Y:S01]  /*3bf0*/  IMAD.HI.U32 R70, R11, R7, RZ ;  /* 0x000000070b467227 */ /* 0x000fe200078e00ff */
[----:B------:R1:W-:Y:S03]  /*3c00*/  STL [R1+0x5c0], R2 ;  /* 0x0005c00201007387 */ /* 0x0003e60000100800 */
[----:B------:R-:W-:Y:S01]  /*3c10*/  IMAD.MOV R91, RZ, RZ, -R91 ;  /* 0x000000ffff5b7224 */ /* 0x000fe200078e0a5b */
[----:B------:R2:W-:Y:S01]  /*3c20*/  STL [R1+0x5d8], R69 ;  /* 0x0005d84501007387 */ /* 0x0005e20000100800 */
[----:B------:R-:W-:-:S02]  /*3c30*/  IMAD.MOV R70, RZ, RZ, -R70 ;  /* 0x000000ffff467224 */ /* 0x000fc400078e0a46 */
[----:B------:R-:W-:Y:S02]  /*3c40*/  IMAD R3, R12, R91, R6 ;  /* 0x0000005b0c037224 */ /* 0x000fe400078e0206 */
[----:B0-----:R-:W-:Y:S02]  /*3c50*/  VIADD R74, R0, 0x7f ;  /* 0x0000007f004a7836 */ /* 0x001fe40000000000 */
[----:B-1----:R-:W-:Y:S01]  /*3c60*/  IMAD R2, R12, R70, R7 ;  /* 0x000000460c027224 */ /* 0x002fe200078e0207 */
[----:B------:R0:W-:Y:S01]  /*3c70*/  STL [R1+0x5f0], R3 ;  /* 0x0005f00301007387 */ /* 0x0001e20000100800 */
[C---:B------:R-:W-:Y:S01]  /*3c80*/  VIADD R6, R0.reuse, 0x83 ;  /* 0x0000008300067836 */ /* 0x040fe20000000000 */
[----:B------:R-:W-:Y:S01]  /*3c90*/  IABS R90, R74 ;  /* 0x0000004a005a7213 */ /* 0x000fe20000000000 */
[C---:B--2---:R-:W-:Y:S01]  /*3ca0*/  VIADD R69, R0.reuse, 0x80 ;  /* 0x0000008000457836 */ /* 0x044fe20000000000 */
[----:B------:R1:W-:Y:S03]  /*3cb0*/  STL [R1+0x608], R2 ;  /* 0x0006080201007387 */ /* 0x0003e60000100800 */
[----:B------:R-:W-:Y:S01]  /*3cc0*/  IMAD.HI.U32 R91, R11, R90, RZ ;  /* 0x0000005a0b5b7227 */ /* 0x000fe200078e00ff */
[----:B------:R2:W-:Y:S03]  /*3cd0*/  STL [R1+0x3de8], R74 ;  /* 0x003de84a01007387 */ /* 0x0005e60000100800 */
[----:B0-----:R-:W-:Y:S01]  /*3ce0*/  VIADD R3, R0, 0x82 ;  /* 0x0000008200037836 */ /* 0x001fe20000000000 */
[----:B------:R0:W-:Y:S01]  /*3cf0*/  STL [R1+0x3dfc], R69 ;  /* 0x003dfc4501007387 */ /* 0x0001e20000100800 */
[----:B------:R-:W-:-:S02]  /*3d00*/  IMAD.MOV R91, RZ, RZ, -R91 ;  /* 0x000000ffff5b7224 */ /* 0x000fc400078e0a5b */
[----:B-1----:R-:W-:Y:S02]  /*3d10*/  VIADD R2, R0, 0x81 ;  /* 0x0000008100027836 */ /* 0x002fe40000000000 */
[----:B--2---:R-:W-:-:S03]  /*3d20*/  IMAD R74, R12, R91, R90 ;  /* 0x0000005b0c4a7224 */ /* 0x004fc600078e025a */
[----:B------:R1:W-:Y:S01]  /*3d30*/  STL [R1+0x3e18], R2 ;  /* 0x003e180201007387 */ /* 0x0003e20000100800 */
[----:B0-----:R-:W-:-:S03]  /*3d40*/  IABS R69, R69 ;  /* 0x0000004500457213 */ /* 0x001fc60000000000 */
[----:B------:R0:W-:Y:S02]  /*3d50*/  STL [R1+0x3e34], R3 ;  /* 0x003e340301007387 */ /* 0x0001e40000100800 */
[C---:B------:R-:W-:Y:S02]  /*3d60*/  IMAD.HI.U32 R92, R11.reuse, R69, RZ ;  /* 0x000000450b5c7227 */ /* 0x040fe400078e00ff */
[----:B------:R2:W-:Y:S01]  /*3d70*/  STL [R1+0x3e4c], R6 ;  /* 0x003e4c0601007387 */ /* 0x0005e20000100800 */
[----:B-1----:R-:W-:Y:S01]  /*3d80*/  IABS R2, R2 ;  /* 0x0000000200027213 */ /* 0x002fe20000000000 */
[----:B------:R-:W-:Y:S02]  /*3d90*/  IMAD.MOV R92, RZ, RZ, -R92 ;  /* 0x000000ffff5c7224 */ /* 0x000fe400078e0a5c */
[----:B------:R-:W-:Y:S01]  /*3da0*/  STL [R1+0x5c8], R74 ;  /* 0x0005c84a01007387 */ /* 0x000fe20000100800 */
[----:B0-----:R-:W-:Y:S01]  /*3db0*/  IABS R3, R3 ;  /* 0x0000000300037213 */ /* 0x001fe20000000000 */
[----:B------:R-:W-:Y:S01]  /*3dc0*/  IMAD.HI.U32 R7, R11, R2, RZ ;  /* 0x000000020b077227 */ /* 0x000fe200078e00ff */
[----:B--2---:R-:W-:-:S03]  /*3dd0*/  IABS R6, R6 ;  /* 0x0000000600067213 */ /* 0x004fc60000000000 */
[----:B------:R-:W-:-:S04]  /*3de0*/  IMAD.HI.U32 R70, R11, R3, RZ ;  /* 0x000000030b467227 */ /* 0x000fc800078e00ff */
[----:B------:R-:W-:-:S04]  /*3df0*/  IMAD.HI.U32 R88, R11, R6, RZ ;  /* 0x000000060b587227 */ /* 0x000fc800078e00ff */
        /* <DEDUP_REMOVED lines=9> */
[----:B------:R1:W-:Y:S04]  /*3e90*/  STL [R1+0x5ec], R2 ;  /* 0x0005ec0201007387 */ /* 0x0003e80000100800 */
[----:B------:R2:W-:Y:S01]  /*3ea0*/  STL [R1+0x604], R3 ;  /* 0x0006040301007387 */ /* 0x0005e20000100800 */
[C---:B0-----:R-:W-:Y:S02]  /*3eb0*/  VIADD R7, R0.reuse, 0x84 ;  /* 0x0000008400077836 */ /* 0x041fe40000000000 */
[----:B-1----:R-:W-:-:S03]  /*3ec0*/  VIADD R2, R0, 0x85 ;  /* 0x0000008500027836 */ /* 0x002fc60000000000 */
[----:B------:R0:W-:Y:S01]  /*3ed0*/  STL [R1+0x3df8], R7 ;  /* 0x003df80701007387 */ /* 0x0001e20000100800 */
[----:B--2---:R-:W-:-:S03]  /*3ee0*/  VIADD R3, R0, 0x86 ;  /* 0x0000008600037836 */ /* 0x004fc60000000000 */
[----:B------:R1:W-:Y:S04]  /*3ef0*/  STL [R1+0x3e14], R2 ;  /* 0x003e140201007387 */ /* 0x0003e80000100800 */
[----:B------:R2:W-:Y:S01]  /*3f00*/  STL [R1+0x3e30], R3 ;  /* 0x003e300301007387 */ /* 0x0005e20000100800 */
[----:B------:R-:W-:Y:S02]  /*3f10*/  IABS R6, R82 ;  /* 0x0000005200067213 */ /* 0x000fe40000000000 */
[----:B0-----:R-:W-:Y:S01]  /*3f20*/  IABS R7, R7 ;  /* 0x0000000700077213 */ /* 0x001fe20000000000 */
[----:B------:R0:W-:Y:S01]  /*3f30*/  STL [R1+0x3e48], R82 ;  /* 0x003e485201007387 */ /* 0x0001e20000100800 */
[----:B-1----:R-:W-:-:S03]  /*3f40*/  IABS R2, R2 ;  /* 0x0000000200027213 */ /* 0x002fc60000000000 */
[----:B------:R-:W4:Y:S01]  /*3f50*/  LDL.LU R74, [R1] ;  /* 0x00000000014a7983 */ /* 0x000f220000300800 */
[C---:B------:R-:W-:Y:S01]  /*3f60*/  IMAD.HI.U32 R91, R11.reuse, R7, RZ ;  /* 0x000000070b5b7227 */ /* 0x040fe200078e00ff */
[----:B--2---:R-:W-:Y:S02]  /*3f70*/  IABS R3, R3 ;  /* 0x0000000300037213 */ /* 0x004fe40000000000 */
[----:B------:R1:W-:Y:S01]  /*3f80*/  STL [R1+0x3e5c], R70 ;  /* 0x003e5c4601007387 */ /* 0x0003e20000100800 */
[C---:B------:R-:W-:Y:S01]  /*3f90*/  IMAD.HI.U32 R90, R11.reuse, R2, RZ ;  /* 0x000000020b5a7227 */ /* 0x040fe200078e00ff */
[----:B0-----:R-:W0:Y:S03]  /*3fa0*/  S2R R82, SR_TID.X ;  /* 0x0000000000527919 */ /* 0x001e260000002100 */
[----:B------:R-:W-:-:S04]  /*3fb0*/  IMAD.HI.U32 R93, R11, R3, RZ ;  /* 0x000000030b5d7227 */ /* 0x000fc800078e00ff */
[----:B------:R-:W-:Y:S01]  /*3fc0*/  IMAD.MOV R91, RZ, RZ, -R91 ;  /* 0x000000ffff5b7224 */ /* 0x000fe200078e0a5b */
[----:B-1----:R-:W-:Y:S01]  /*3fd0*/  IABS R70, R70 ;  /* 0x0000004600467213 */ /* 0x002fe20000000000 */
[----:B------:R-:W-:Y:S02]  /*3fe0*/  IMAD.MOV R90, RZ, RZ, -R90 ;  /* 0x000000ffff5a7224 */ /* 0x000fe400078e0a5a */
[----:B------:R-:W-:Y:S02]  /*3ff0*/  IMAD.MOV R93, RZ, RZ, -R93 ;  /* 0x000000ffff5d7224 */ /* 0x000fe400078e0a5d */
[----:B------:R-:W-:-:S04]  /*4000*/  IMAD.HI.U32 R92, R11, R6, RZ ;  /* 0x000000060b5c7227 */ /* 0x000fc800078e00ff */
[C---:B------:R-:W-:Y:S02]  /*4010*/  IMAD R91, R12.reuse, R91, R7 ;  /* 0x0000005b0c5b7224 */ /* 0x040fe400078e0207 */
[C---:B------:R-:W-:Y:S02]  /*4020*/  IMAD R7, R12.reuse, R90, R2 ;  /* 0x0000005a0c077224 */ /* 0x040fe400078e0202 */
[C---:B------:R-:W-:Y:S01]  /*4030*/  IMAD R2, R12.reuse, R93, R3 ;  /* 0x0000005d0c027224 */ /* 0x040fe200078e0203 */
[----:B------:R-:W-:Y:S01]  /*4040*/  STL [R1+0x5c4], R91 ;  /* 0x0005c45b01007387 */ /* 0x000fe20000100800 */
[----:B------:R-:W-:Y:S02]  /*4050*/  IMAD.MOV R92, RZ, RZ, -R92 ;  /* 0x000000ffff5c7224 */ /* 0x000fe400078e0a5c */
[----:B------:R-:W-:Y:S01]  /*4060*/  IMAD.HI.U32 R88, R11, R70, RZ ;  /* 0x000000460b587227 */ /* 0x000fe200078e00ff */
[----:B------:R1:W-:Y:S03]  /*4070*/  STL [R1+0x5e0], R7 ;  /* 0x0005e00701007387 */ /* 0x0003e60000100800 */
[----:B------:R-:W-:Y:S01]  /*4080*/  IMAD R3, R12, R92, R6 ;  /* 0x0000005c0c037224 */ /* 0x000fe200078e0206 */
[----:B------:R0:W-:Y:S01]  /*4090*/  STL [R1+0x5fc], R2 ;  /* 0x0005fc0201007387 */ /* 0x0001e20000100800 */
[----:B------:R-:W-:-:S02]  /*40a0*/  VIADD R6, R0, 0x8a ;  /* 0x0000008a00067836 */ /* 0x000fc40000000000 */
[----:B------:R-:W-:Y:S01]  /*40b0*/  IMAD.MOV R88, RZ, RZ, -R88 ;  /* 0x000000ffff587224 */ /* 0x000fe200078e0a58 */
[----:B------:R2:W-:Y:S01]  /*40c0*/  STL [R1+0x610], R3 ;  /* 0x0006100301007387 */ /* 0x0005e20000100800 */
[----:B-1----:R-:W-:Y:S02]  /*40d0*/  VIADD R7, R0, 0x8b ;  /* 0x0000008b00077836 */ /* 0x002fe40000000000 */
[----:B------:R-:W-:Y:S01]  /*40e0*/  IMAD R70, R12, R88, R70 ;  /* 0x000000580c467224 */ /* 0x000fe200078e0246 */
[----:B0-----:R-:W-:Y:S01]  /*40f0*/  LOP3.LUT R2, R82, 0x7f, RZ, 0xc0, !PT ;  /* 0x0000007f52027812 */ /* 0x001fe200078ec0ff */
[C---:B------:R-:W-:Y:S02]  /*4100*/  VIADD R82, R0.reuse, 0x89 ;  /* 0x0000008900527836 */ /* 0x040fe40000000000 */
[----:B--2---:R-:W-:-:S03]  /*4110*/  VIADD R3, R0, 0x8c ;  /* 0x0000008c00037836 */ /* 0x004fc60000000000 */
[----:B------:R-:W-:Y:S01]  /*4120*/  STL [R1+0x3e10], R82 ;  /* 0x003e105201007387 */ /* 0x000fe20000100800 */
[----:B------:R-:W-:-:S03]  /*4130*/  IABS R93, R82 ;  /* 0x00000052005d7213 */ /* 0x000fc60000000000 */
[----:B------:R0:W-:Y:S02]  /*4140*/  STL [R1+0x3e2c], R6 ;  /* 0x003e2c0601007387 */ /* 0x0001e40000100800 */
[----:B------:R-:W-:Y:S02]  /*4150*/  IMAD.HI.U32 R88, R11, R93, RZ ;  /* 0x0000005d0b587227 */ /* 0x000fe400078e00ff */
[----:B------:R1:W-:Y:S04]  /*4160*/  STL [R1+0x3e44], R7 ;  /* 0x003e440701007387 */ /* 0x0003e80000100800 */
[----:B------:R2:W-:Y:S01]  /*4170*/  STL [R1+0x3e58], R3 ;  /* 0x003e580301007387 */ /* 0x0005e20000100800 */
[----:B0-----:R-:W-:Y:S02]  /*4180*/  IABS R6, R6 ;  /* 0x0000000600067213 */ /* 0x001fe40000000000 */
[----:B-1----:R-:W-:-:S03]  /*4190*/  IABS R7, R7 ;  /* 0x0000000700077213 */ /* 0x002fc60000000000 */
[----:B------:R-:W-:Y:S01]  /*41a0*/  IMAD.HI.U32 R92, R11, R6, RZ ;  /* 0x000000060b5c7227 */ /* 0x000fe200078e00ff */
[----:B--2---:R-:W-:-:S03]  /*41b0*/  IABS R3, R3 ;  /* 0x0000000300037213 */ /* 0x004fc60000000000 */
[----:B------:R-:W-:-:S04]  /*41c0*/  IMAD.HI.U32 R91, R11, R7, RZ ;  /* 0x000000070b5b7227 */ /* 0x000fc800078e00ff */
[----:B------:R-:W-:Y:S02]  /*41d0*/  IMAD.MOV R92, RZ, RZ, -R92 ;  /* 0x000000ffff5c7224 */ /* 0x000fe400078e0a5c */
[----:B------:R-:W-:Y:S02]  /*41e0*/  IMAD.MOV R91, RZ, RZ, -R91 ;  /* 0x000000ffff5b7224 */ /* 0x000fe400078e0a5b */
[----:B----4-:R-:W-:Y:S02]  /*41f0*/  IMAD R2, R74, 0x80, R2 ;  /* 0x000000804a027824 */ /* 0x010fe400078e0202 */
[----:B------:R-:W-:-:S03]  /*4200*/  IMAD.MOV R74, RZ, RZ, -R88 ;  /* 0x000000ffff4a7224 */ /* 0x000fc600078e0a58 */
[----:B------:R-:W-:Y:S01]  /*4210*/  IABS R90, R2 ;  /* 0x00000002005a7213 */ /* 0x000fe20000000000 */
[----:B------:R-:W-:Y:S01]  /*4220*/  IMAD R93, R12, R74, R93 ;  /* 0x0000004a0c5d7224 */ /* 0x000fe200078e025d */
[----:B------:R-:W-:Y:S03]  /*4230*/  STL [R1+0x3928], R2 ;  /* 0x0039280201007387 */ /* 0x000fe60000100800 */
[----:B------:R-:W-:-:S04]  /*4240*/  IMAD.HI.U32 R82, R4, R90, RZ ;  /* 0x0000005a04527227 */ /* 0x000fc800078e00ff */
[----:B------:R-:W-:-:S04]  /*4250*/  IMAD.HI.U32 R4, R11, R3, RZ ;  /* 0x000000030b047227 */ /* 0x000fc800078e00ff */
[----:B------:R-:W-:Y:S02]  /*4260*/  IMAD.MOV R88, RZ, RZ, -R82 ;  /* 0x000000ffff587224 */ /* 0x000fe400078e0a52 */
[----:B------:R-:W-:Y:S01]  /*4270*/  IMAD.MOV R4, RZ, RZ, -R4 ;  /* 0x000000ffff047224 */ /* 0x000fe200078e0a04 */
[----:B------:R0:W5:Y:S01]  /*4280*/  LDL.LU R82, [R1+0x4034] ;  /* 0x0040340001527983 */ /* 0x0001620000300800 */
[C---:B------:R-:W-:Y:S02]  /*4290*/  IMAD R74, R12.reuse, R92, R6 ;  /* 0x0000005c0c4a7224 */ /* 0x040fe400078e0206 */
[C---:B------:R-:W-:Y:S01]  /*42a0*/  IMAD R6, R12.reuse, R91, R7 ;  /* 0x0000005b0c067224 */ /* 0x040fe200078e0207 */
[----:B------:R-:W-:Y:S01]  /*42b0*/  STL [R1+0x5bc], R93 ;  /* 0x0005bc5d01007387 */ /* 0x000fe20000100800 */
[C---:B------:R-:W-:Y:S02]  /*42c0*/  IMAD R90, R89.reuse, R88, R90 ;  /* 0x00000058595a7224 */ /* 0x040fe400078e025a */
[----:B------:R-:W-:Y:S01]  /*42d0*/  IMAD R3, R12, R4, R3 ;  /* 0x000000040c037224 */ /* 0x000fe200078e0203 */
[----:B------:R1:W-:Y:S01]  /*42e0*/  STL [R1+0x5d0], R74 ;  /* 0x0005d04a01007387 */ /* 0x0003e20000100800 */
[C---:B------:R-:W-:Y:S01]  /*42f0*/  VIADD R88, R0.reuse, 0x8d ;  /* 0x0000008d00587836 */ /* 0x040fe20000000000 */
[----:B------:R-:W-:Y:S01]  /*4300*/  ISETP.GT.U32.AND P0, PT, R89, R90, PT ;  /* 0x0000005a5900720c */ /* 0x000fe20003f04070 */
[C---:B------:R-:W-:Y:S01]  /*4310*/  VIADD R7, R0.reuse, 0x90 ;  /* 0x0000009000077836 */ /* 0x040fe20000000000 */
[----:B------:R2:W-:Y:S01]  /*4320*/  STL [R1+0x5e8], R6 ;  /* 0x0005e80601007387 */ /* 0x0005e20000100800 */
[----:B------:R-:W-:Y:S01]  /*4330*/  VIADD R4, R0, 0x91 ;  /* 0x0000009100047836 */ /* 0x000fe20000000000 */
[----:B------:R-:W-:-:S02]  /*4340*/  IABS R91, R88 ;  /* 0x00000058005b7213 */ /* 0x000fc40000000000 */
[----:B------:R4:W-:Y:S01]  /*4350*/  STL [R1+0x5f8], R3 ;  /* 0x0005f80301007387 */ /* 0x0009e20000100800 */
[----:B-1----:R-:W-:-:S03]  /*4360*/  VIADD R74, R0, 0x8e ;  /* 0x0000008e004a7836 */ /* 0x002fc60000000000 */
[----:B------:R1:W-:Y:S01]  /*4370*/  STL [R1+0x3e0c], R88 ;  /* 0x003e0c5801007387 */ /* 0x0003e20000100800 */
[----:B--2---:R-:W-:-:S03]  /*4380*/  VIADD R6, R0, 0x8f ;  /* 0x0000008f00067836 */ /* 0x004fc60000000000 */
[----:B------:R-:W-:Y:S01]  /*4390*/  STL [R1+0x3e28], R74 ;  /* 0x003e284a01007387 */ /* 0x000fe20000100800 */
[----:B------:R-:W-:Y:S01]  /*43a0*/  @!P0 IMAD.IADD R90, R90, 0x1, -R89 ;  /* 0x000000015a5a8824 */ /* 0x000fe200078e0a59 */
[----:B----4-:R-:W-:Y:S02]  /*43b0*/  IABS R3, R74 ;  /* 0x0000004a00037213 */ /* 0x010fe40000000000 */
[----:B------:R2:W-:Y:S01]  /*43c0*/  STL [R1+0x3e40], R6 ;  /* 0x003e400601007387 */ /* 0x0005e20000100800 */
[----:B-1----:R-:W-:Y:S02]  /*43d0*/  IABS R88, R4 ;  /* 0x0000000400587213 */ /* 0x002fe40000000000 */
[----:B------:R-:W-:Y:S01]  /*43e0*/  IMAD.HI.U32 R92, R11, R3, RZ ;  /* 0x000000030b5c7227 */ /* 0x000fe200078e00ff */
[----:B------:R1:W-:Y:S01]  /*43f0*/  STL [R1+0x3e54], R7 ;  /* 0x003e540701007387 */ /* 0x0003e20000100800 */
[----:B------:R-:W-:Y:S02]  /*4400*/  ISETP.GT.U32.AND P0, PT, R89, R90, PT ;  /* 0x0000005a5900720c */ /* 0x000fe40003f04070 */
[----:B------:R-:W-:Y:S01]  /*4410*/  IMAD.HI.U32 R93, R11, R88, RZ ;  /* 0x000000580b5d7227 */ /* 0x000fe200078e00ff */
[----:B------:R4:W-:Y:S01]  /*4420*/  STL [R1+0x3e60], R4 ;  /* 0x003e600401007387 */ /* 0x0009e20000100800 */
[----:B--2---:R-:W-:-:S02]  /*4430*/  IABS R6, R6 ;  /* 0x0000000600067213 */ /* 0x004fc40000000000 */
[----:B------:R-:W-:Y:S01]  /*4440*/  IMAD.MOV R93, RZ, RZ, -R93 ;  /* 0x000000ffff5d7224 */ /* 0x000fe200078e0a5d */
[----:B-1----:R-:W-:Y:S01]  /*4450*/  IABS R7, R7 ;  /* 0x0000000700077213 */ /* 0x002fe20000000000 */
[----:B----4-:R-:W-:-:S04]  /*4460*/  IMAD.HI.U32 R4, R11, R91, RZ ;  /* 0x0000005b0b047227 */ /* 0x010fc800078e00ff */
[----:B------:R-:W-:Y:S02]  /*4470*/  IMAD.MOV R74, RZ, RZ, -R4 ;  /* 0x000000ffff4a7224 */ /* 0x000fe400078e0a04 */
[----:B------:R-:W-:Y:S02]  /*4480*/  IMAD.MOV R4, RZ, RZ, -R92 ;  /* 0x000000ffff047224 */ /* 0x000fe400078e0a5c */
[C---:B------:R-:W-:Y:S02]  /*4490*/  IMAD R91, R12.reuse, R74, R91 ;  /* 0x0000004a0c5b7224 */ /* 0x040fe400078e025b */
[----:B------:R0:W5:Y:S01]  /*44a0*/  LDL.LU R74, [R1+0x4030] ;  /* 0x00403000014a7983 */ /* 0x0001620000300800 */
[----:B------:R-:W-:Y:S02]  /*44b0*/  IMAD R3, R12, R4, R3 ;  /* 0x000000040c037224 */ /* 0x000fe400078e0203 */
[C---:B------:R-:W-:Y:S01]  /*44c0*/  IMAD.HI.U32 R92, R11.reuse, R7, RZ ;  /* 0x000000070b5c7227 */ /* 0x040fe200078e00ff */
[----:B------:R1:W-:Y:S03]  /*44d0*/  STL [R1+0x5b8], R91 ;  /* 0x0005b85b01007387 */ /* 0x0003e60000100800 */
[----:B------:R-:W-:Y:S01]  /*44e0*/  IMAD.MOV R92, RZ, RZ, -R92 ;  /* 0x000000ffff5c7224 */ /* 0x000fe200078e0a5c */
[----:B------:R-:W2:Y:S01]  /*44f0*/  LDL.LU R4, [R1+0x402c] ;  /* 0x00402c0001047983 */ /* 0x000ea20000300800 */
[----:B-1----:R-:W-:-:S04]  /*4500*/  IMAD.HI.U32 R91, R11, R6, RZ ;  /* 0x000000060b5b7227 */ /* 0x002fc800078e00ff */
[----:B------:R-:W-:Y:S01]  /*4510*/  IMAD.MOV R91, RZ, RZ, -R91 ;  /* 0x000000ffff5b7224 */ /* 0x000fe200078e0a5b */
[----:B------:R1:W-:Y:S03]  /*4520*/  STL [R1+0x5cc], R3 ;  /* 0x0005cc0301007387 */ /* 0x0003e60000100800 */
[C---:B------:R-:W-:Y:S02]  /*4530*/  IMAD R91, R12.reuse, R91, R6 ;  /* 0x0000005b0c5b7224 */ /* 0x040fe400078e0206 */
[----:B------:R-:W-:Y:S01]  /*4540*/  IMAD R6, R12, R93, R88 ;  /* 0x0000005d0c067224 */ /* 0x000fe200078e0258 */
[----:B------:R-:W-:Y:S01]  /*4550*/  ISETP.GE.AND P1, PT, R2, RZ, PT ;  /* 0x000000ff0200720c */ /* 0x000fe20003f26270 */
[----:B------:R-:W-:Y:S02]  /*4560*/  @!P0 IMAD.IADD R90, R90, 0x1, -R89 ;  /* 0x000000015a5a8824 */ /* 0x000fe400078e0a59 */
[----:B-1----:R-:W-:Y:S01]  /*4570*/  IMAD R3, R12, R92, R7 ;  /* 0x0000005c0c037224 */ /* 0x002fe200078e0207 */
[----:B------:R-:W-:Y:S01]  /*4580*/  STL [R1+0x5e4], R91 ;  /* 0x0005e45b01007387 */ /* 0x000fe20000100800 */
[----:B------:R-:W1:Y:S03]  /*4590*/  LDC R92, c[0x0][0x3a0] ;  /* 0x0000e800ff5c7b82 */ /* 0x000e660000000800 */
[----:B------:R4:W-:Y:S04]  /*45a0*/  STL [R1+0x600], R3 ;  /* 0x0006000301007387 */ /* 0x0009e80000100800 */
[----:B------:R0:W-:Y:S01]  /*45b0*/  STL [R1+0x614], R6 ;  /* 0x0006140601007387 */ /* 0x0001e20000100800 */
[----:B------:R-:W1:Y:S01]  /*45c0*/  LDC R93, c[0x0][0x3a0] ;  /* 0x0000e800ff5d7b82 */ /* 0x000e620000000800 */
[----:B----4-:R-:W-:-:S02]  /*45d0*/  VIADD R3, R0, 0x92 ;  /* 0x0000009200037836 */ /* 0x010fc40000000000 */
[----:B0-----:R-:W-:-:S03]  /*45e0*/  VIADD R6, R0, 0x93 ;  /* 0x0000009300067836 */ /* 0x001fc60000000000 */
[----:B------:R0:W-:Y:S01]  /*45f0*/  STL [R1+0x3e24], R3 ;  /* 0x003e240301007387 */ /* 0x0001e20000100800 */
[----:B------:R-:W-:-:S03]  /*4600*/  VIADD R7, R0, 0x94 ;  /* 0x0000009400077836 */ /* 0x000fc60000000000 */
[----:B------:R4:W-:Y:S01]  /*4610*/  STL [R1+0x3e3c], R6 ;  /* 0x003e3c0601007387 */ /* 0x0009e20000100800 */
[----:B0-----:R-:W-:Y:S02]  /*4620*/  IABS R3, R3 ;  /* 0x0000000300037213 */ /* 0x001fe40000000000 */
[----:B----4-:R-:W-:Y:S01]  /*4630*/  IABS R6, R6 ;  /* 0x0000000600067213 */ /* 0x010fe20000000000 */
[----:B------:R0:W-:Y:S02]  /*4640*/  STL [R1+0x3e50], R7 ;  /* 0x003e500701007387 */ /* 0x0001e40000100800 */
[C---:B------:R-:W-:Y:S01]  /*4650*/  IMAD.HI.U32 R91, R11.reuse, R3, RZ ;  /* 0x000000030b5b7227 */ /* 0x040fe200078e00ff */
[----:B------:R-:W4:Y:S03]  /*4660*/  S2R R2, SR_TID.X ;  /* 0x0000000000027919 */ /* 0x000f260000002100 */
[----:B------:R-:W-:Y:S01]  /*4670*/  IMAD.HI.U32 R88, R11, R6, RZ ;  /* 0x000000060b587227 */ /* 0x000fe200078e00ff */
[----:B0-----:R-:W-:-:S03]  /*4680*/  IABS R7, R7 ;  /* 0x0000000700077213 */ /* 0x001fc60000000000 */
[----:B------:R-:W-:Y:S02]  /*4690*/  IMAD.MOV R88, RZ, RZ, -R88 ;  /* 0x000000ffff587224 */ /* 0x000fe400078e0a58 */
[----:B------:R-:W-:Y:S02]  /*46a0*/  IMAD.MOV R91, RZ, RZ, -R91 ;  /* 0x000000ffff5b7224 */ /* 0x000fe400078e0a5b */
[----:B------:R-:W-:-:S04]  /*46b0*/  IMAD.HI.U32 R89, R11, R7, RZ ;  /* 0x000000070b597227 */ /* 0x000fc800078e00ff */
[----:B------:R-:W-:Y:S02]  /*46c0*/  IMAD.MOV R89, RZ, RZ, -R89 ;  /* 0x000000ffff597224 */ /* 0x000fe400078e0a59 */
[C---:B------:R-:W-:Y:S02]  /*46d0*/  IMAD R91, R12.reuse, R91, R3 ;  /* 0x0000005b0c5b7224 */ /* 0x040fe400078e0203 */
[C---:B------:R-:W-:Y:S02]  /*46e0*/  IMAD R6, R12.reuse, R88, R6 ;  /* 0x000000580c067224 */ /* 0x040fe400078e0206 */
[----:B------:R-:W0:Y:S01]  /*46f0*/  LDC R88, c[0x0][0x3a8] ;  /* 0x0000ea00ff587b82 */ /* 0x000e220000000800 */
[----:B------:R-:W-:Y:S01]  /*4700*/  IMAD R3, R12, R89, R7 ;  /* 0x000000590c037224 */ /* 0x000fe200078e0207 */
[----:B------:R1:W-:Y:S01]  /*4710*/  STL [R1+0x5f4], R91 ;  /* 0x0005f45b01007387 */ /* 0x0003e20000100800 */
[----:B------:R-:W-:-:S05]  /*4720*/  @!P1 IMAD.MOV R90, RZ, RZ, -R90 ;  /* 0x000000ffff5a9224 */ /* 0x000fca00078e0a5a */
[----:B------:R-:W2:Y:S08]  /*4730*/  LDC R89, c[0x0][0x3a0] ;  /* 0x0000e800ff597b82 */ /* 0x000eb00000000800 */
[----:B-1----:R-:W1:Y:S01]  /*4740*/  LDC R91, c[0x0][0x3a0] ;  /* 0x0000e800ff5b7b82 */ /* 0x002e620000000800 */
[----:B------:R-:W-:Y:S04]  /*4750*/  STL [R1+0x60c], R6 ;  /* 0x00060c0601007387 */ /* 0x000fe80000100800 */
[----:B------:R3:W-:Y:S01]  /*4760*/  STL [R1+0x618], R3 ;  /* 0x0006180301007387 */ /* 0x0007e20000100800 */
[----:B------:R-:W-:Y:S01]  /*4770*/  USHF.L.U32 UR4, UR12, 0x15, URZ ;  /* 0x000000150c047899 */ /* 0x000fe200080006ff */
[----:B----4-:R-:W-:Y:S01]  /*4780*/  LOP3.LUT R2, R2, 0x7f, RZ, 0xc0, !PT ;  /* 0x0000007f02027812 */ /* 0x010fe200078ec0ff */
[----:B---3--:R-:W-:-:S02]  /*4790*/  VIADD R3, R92, 0xfffffff7 ;  /* 0xfffffff75c037836 */ /* 0x008fc40000000000 */
[----:B------:R-:W-:-:S03]  /*47a0*/  VIADD R6, R93, 0xffffffef ;  /* 0xffffffef5d067836 */ /* 0x000fc60000000000 */
[----:B------:R-:W-:Y:S01]  /*47b0*/  ISETP.GE.U32.AND P3, PT, R3, 0x7ffffef8, PT ;  /* 0x7ffffef80300780c */ /* 0x000fe20003f66070 */
[----:B------:R-:W-:Y:S01]  /*47c0*/  ULOP3.LUT UR9, UR4, 0x600000, URZ, 0xc0, !UPT ;  /* 0x0060000004097892 */ /* 0x000fe2000f8ec0ff */
[----:B0-----:R-:W-:Y:S01]  /*47d0*/  IMAD.SHL.U32 R7, R88, 0x8, RZ ;  /* 0x0000000858077824 */ /* 0x001fe200078e00ff */
[----:B------:R-:W-:Y:S01]  /*47e0*/  ISETP.NE.U32.AND P2, PT, R2, RZ, PT ;  /* 0x000000ff0200720c */ /* 0x000fe20003f45070 */
[----:B------:R-:W-:Y:S01]  /*47f0*/  IMAD.SHL.U32 R88, R88, 0x10, RZ ;  /* 0x0000001058587824 */ /* 0x000fe200078e00ff */
[----:B------:R-:W-:Y:S01]  /*4800*/  PRMT R92, RZ, 0x7610, R92 ;  /* 0x00007610ff5c7816 */ /* 0x000fe2000000005c */
[----:B------:R-:W0:Y:S01]  /*4810*/  LDCU.64 UR22, c[0x0][0x358] ;  /* 0x00006b00ff1677ac */ /* 0x000e220008000a00 */
[----:B------:R-:W-:Y:S02]  /*4820*/  UIADD3 UR4, UPT, UPT, UR7, 0x50000, URZ ;  /* 0x0005000007047890 */ /* 0x000fe4000fffe0ff */
[----:B------:R-:W-:Y:S01]  /*4830*/  UIADD3 UR9, UPT, UPT, UR8, UR9, URZ ;  /* 0x0000000908097290 */ /* 0x000fe2000fffe0ff */
[----:B--2---:R-:W-:-:S13]  /*4840*/  ISETP.NE.AND P0, PT, R4, RZ, PT ;  /* 0x000000ff0400720c */ /* 0x004fda0003f05270 */
[----:B------:R-:W-:-:S05]  /*4850*/  @!P0 LOP3.LUT R90, RZ, R4, RZ, 0x33, !PT ;  /* 0x00000004ff5a8212 */ /* 0x000fca00078e33ff */
[----:B------:R-:W-:Y:S01]  /*4860*/  IMAD R4, R90, UR6, RZ ;  /* 0x000000065a047c24 */ /* 0x000fe2000f8e02ff */
[----:B------:R-:W-:-:S04]  /*4870*/  ISETP.GE.U32.AND P0, PT, R6, 0x7ffffef0, PT ;  /* 0x7ffffef00600780c */ /* 0x000fc80003f06070 */
[----:B------:R-:W-:Y:S01]  /*4880*/  IADD3 R3, P1, PT, R4, UR10, RZ ;  /* 0x0000000a04037c10 */ /* 0x000fe2000ff3e0ff */
[----:B------:R-:W-:-:S03]  /*4890*/  UMOV UR10, 0x1 ;  /* 0x00000001000a7882 */ /* 0x000fc60000000000 */
[----:B------:R-:W-:Y:S01]  /*48a0*/  LEA.HI.X.SX32 R4, R4, UR11, 0x1, P1 ;  /* 0x0000000b04047c11 */ /* 0x000fe200088f0eff */
[----:B01----:R-:W-:Y:S08]  /*48b0*/  BRA.U UP0, `(.L_x_5) ;  /* 0x0000000100187547 */ /* 0x003ff0000b800000 */
[----:B------:R-:W-:Y:S01]  /*48c0*/  ELECT P1, URZ, PT ;  /* 0x0000000000ff782f */ /* 0x000fe20003820000 */
[----:B------:R-:W-:Y:S01]  /*48d0*/  IMAD.MOV.U32 R6, RZ, RZ, 0x1 ;  /* 0x00000001ff067424 */ /* 0x000fe200078e00ff */
[----:B------:R-:W-:Y:S01]  /*48e0*/  UMOV UR6, 0x40 ;  /* 0x0000004000067882 */ /* 0x000fe20000000000 */
[----:B------:R-:W-:Y:S01]  /*48f0*/  UVIRTCOUNT.DEALLOC.SMPOOL 0x80 ;  /* 0x000000800000784c */ /* 0x000fe20000000000 */
[----:B------:R-:W-:-:S09]  /*4900*/  ULEA UR6, UR5, UR6, 0x18 ;  /* 0x0000000605067291 */ /* 0x000fd2000f8ec0ff */
[----:B------:R0:W-:Y:S03]  /*4910*/  @P1 STS.U8 [UR6], R6 ;  /* 0x00000006ff001988 */ /* 0x0001e60008000006 */
.L_x_5:
[----:B------:R-:W-:Y:S01]  /*4920*/  STTM.x64 tmem[UR9], RZ ;  /* 0x000000ff000079ed */ /* 0x000fe20008340009 */
[----:B------:R-:W-:Y:S01]  /*4930*/  STTM.x64 tmem[UR9+0x40], RZ ;  /* 0x000040ff000079ed */ /* 0x000fe20008340009 */
[----:B------:R-:W-:Y:S01]  /*4940*/  STTM.x64 tmem[UR9+0x80], RZ ;  /* 0x000080ff000079ed */ /* 0x000fe20008340009 */
[----:B------:R-:W-:Y:S01]  /*4950*/  STTM.x64 tmem[UR9+0xc0], RZ ;  /* 0x0000c0ff000079ed */ /* 0x000fe20008340009 */
[----:B------:R-:W-:Y:S01]  /*4960*/  STL [R1+0x51c8], R35 ;  /* 0x0051c82301007387 */ /* 0x000fe20000100800 */
[----:B------:R-:W-:Y:S01]  /*4970*/  VOTEU.ALL UP1, P2 ;  /* 0x0000000000ff7886 */ /* 0x000fe20001020000 */
[----:B------:R-:W-:Y:S01]  /*4980*/  VOTEU.ALL UP2, P2 ;  /* 0x0000000000ff7886 */ /* 0x000fe20001040000 */
[----:B0-----:R-:W-:Y:S01]  /*4990*/  IADD3 R6, P1, PT, R7, R3, RZ ;  /* 0x0000000307067210 */ /* 0x001fe20007f3e0ff */
[----:B------:R-:W-:Y:S01]  /*49a0*/  STTM.x64 tmem[UR9+0x100], RZ ;  /* 0x000100ff000079ed */ /* 0x000fe20008340009 */
[----:B------:R-:W-:Y:S01]  /*49b0*/  STL [R1+0x51c4], R36 ;  /* 0x0051c42401007387 */ /* 0x000fe20000100800 */
[----:B------:R-:W-:Y:S01]  /*49c0*/  VIADD R89, R89, 0xffffffe7 ;  /* 0xffffffe759597836 */ /* 0x000fe20000000000 */
[----:B------:R-:W0:Y:S01]  /*49d0*/  LDC R90, c[0x0][0x3a0] ;  /* 0x0000e800ff5a7b82 */ /* 0x000e220000000800 */
[----:B------:R-:W-:Y:S01]  /*49e0*/  PRMT R93, RZ, 0x7610, R93 ;  /* 0x00007610ff5d7816 */ /* 0x000fe2000000005d */
[----:B------:R-:W-:Y:S01]  /*49f0*/  STTM.x64 tmem[UR9+0x140], RZ ;  /* 0x000140ff000079ed */ /* 0x000fe20008340009 */
[----:B------:R-:W-:Y:S01]  /*4a00*/  STL [R1+0x51c0], R37 ;  /* 0x0051c02501007387 */ /* 0x000fe20000100800 */
[----:B------:R-:W-:Y:S01]  /*4a10*/  PRMT R2, RZ, 0x7610, R2 ;  /* 0x00007610ff027816 */ /* 0x000fe20000000002 */
[----:B------:R-:W1:Y:S01]  /*4a20*/  LDCU UR5, c[0x0][0x3a8] ;  /* 0x00007500ff0577ac */ /* 0x000e620008000800 */
[----:B------:R-:W-:Y:S01]  /*4a30*/  STTM.x64 tmem[UR9+0x180], RZ ;  /* 0x000180ff000079ed */ /* 0x000fe20008340009 */
[----:B------:R-:W-:Y:S01]  /*4a40*/  STL [R1+0x51bc], R38 ;  /* 0x0051bc2601007387 */ /* 0x000fe20000100800 */
[----:B------:R-:W2:Y:S01]  /*4a50*/  LDCU.64 UR16, c[0x0][0x388] ;  /* 0x00007100ff1077ac */ /* 0x000ea20008000a00 */
[----:B------:R-:W-:Y:S02]  /*4a60*/  STTM.x64 tmem[UR9+0x1c0], RZ ;  /* 0x0001c0ff000079ed */ /* 0x000fe40008340009 */
[----:B------:R-:W-:Y:S01]  /*4a70*/  STL [R1+0x51b8], R39 ;  /* 0x0051b82701007387 */ /* 0x000fe20000100800 */
[----:B------:R-:W3:Y:S01]  /*4a80*/  LDCU UR13, c[0x0][0x3b0] ;  /* 0x00007600ff0d77ac */ /* 0x000ee20008000800 */
[----:B------:R-:W4:Y:S02]  /*4a90*/  FENCE.VIEW.ASYNC.T ;  /* 0x00000000000073c6 */ /* 0x000f240000000200 */
[----:B------:R0:W-:Y:S01]  /*4aa0*/  STL [R1+0x51b4], R40 ;  /* 0x0051b42801007387 */ /* 0x0001e20000100800 */
[----:B------:R-:W0:Y:S03]  /*4ab0*/  LDCU UR37, c[0x0][0x3b0] ;  /* 0x00007600ff2577ac */ /* 0x000e260008000800 */
[----:B------:R-:W-:Y:S01]  /*4ac0*/  STL [R1+0x51b0], R41 ;  /* 0x0051b02901007387 */ /* 0x000fe20000100800 */
        /* <DEDUP_REMOVED lines=11> */
[----:B------:R0:W-:Y:S01]  /*4b80*/  STL [R1+0x5198], R47 ;  /* 0x0051982f01007387 */ /* 0x0001e20000100800 */
[----:B------:R-:W0:Y:S03]  /*4b90*/  LDCU UR26, c[0x0][0x3b0] ;  /* 0x00007600ff1a77ac */ /* 0x000e260008000800 */
[----:B------:R-:W-:Y:S01]  /*4ba0*/  STL [R1+0x5194], R48 ;  /* 0x0051943001007387 */ /* 0x000fe20000100800 */
[----:B------:R-:W-:-:S04]  /*4bb0*/  @!UP1 UIADD3 UR14, UPT, UPT, -UR10, 0x100000, URZ ;  /* 0x001000000a0e9890 */ /* 0x000fc8000fffe1ff */
[----:B------:R-:W-:Y:S02]  /*4bc0*/  @!UP1 USHF.L.U32 UR15, UR14, 0xb, URZ ;  /* 0x0000000b0e0f9899 */ /* 0x000fe400080006ff */
[----:B------:R-:W-:Y:S01]  /*4bd0*/  @!UP1 USHF.L.U32 UR14, UR14, 0x1, URZ ;  /* 0x000000010e0e9899 */ /* 0x000fe200080006ff */
[----:B------:R-:W0:Y:S01]  /*4be0*/  LDCU UR31, c[0x0][0x3b0] ;  /* 0x00007600ff1f77ac */ /* 0x000e220008000800 */
[----:B----4-:R-:W-:Y:S06]  /*4bf0*/  BAR.SYNC.DEFER_BLOCKING 0x0 ;  /* 0x0000000000007b1d */ /* 0x010fec0000010000 */
[----:B------:R-:W4:Y:S01]  /*4c00*/  LDCU UR27, c[0x0][0x3b0] ;  /* 0x00007600ff1b77ac */ /* 0x000f220008000800 */
        /* <DEDUP_REMOVED lines=8> */
[----:B------:R-:W-:Y:S04]  /*4c90*/  STL [R1+0x5180], R53 ;  /* 0x0051803501007387 */ /* 0x000fe80000100800 */
[----:B------:R-:W0:Y:S02]  /*4ca0*/  FENCE.VIEW.ASYNC.S ;  /* 0x00000000000073c6 */ /* 0x000e240000000000 */
[----:B0-----:R0:W1:Y:S01]  /*4cb0*/  @!UP2 SYNCS.EXCH.64 URZ, [UR4], UR14 ;  /* 0x0000000e04ffa5b2 */ /* 0x0010620008000100 */
[----:B------:R-:W0:Y:S01]  /*4cc0*/  LDCU UR39, c[0x0][0x3a0] ;  /* 0x00007400ff2777ac */ /* 0x000e220008000800 */
[----:B------:R-:W-:Y:S01]  /*4cd0*/  STL [R1+0x517c], R54 ;  /* 0x00517c3601007387 */ /* 0x000fe20000100800 */
[----:B------:R-:W0:Y:S03]  /*4ce0*/  LDCU UR38, c[0x0][0x3a0] ;  /* 0x00007400ff2677ac */ /* 0x000e260008000800 */
[----:B------:R-:W-:Y:S01]  /*4cf0*/  STL [R1+0x5178], R55 ;  /* 0x0051783701007387 */ /* 0x000fe20000100800 */
[----:B------:R-:W1:Y:S03]  /*4d00*/  LDCU UR21, c[0x0][0x3b0] ;  /* 0x00007600ff1577ac */ /* 0x000e660008000800 */
[----:B------:R-:W-:Y:S01]  /*4d10*/  STL [R1+0x5174], R56 ;  /* 0x0051743801007387 */ /* 0x000fe20000100800 */
[----:B------:R-:W-:Y:S01]  /*4d20*/  LEA.HI.X.SX32 R40, R7, R4, 0x1, P1 ;  /* 0x0000000407287211 */ /* 0x000fe200008f0eff */
[----:B0-----:R-:W0:Y:S02]  /*4d30*/  LDCU UR15, c[0x0][0x39c] ;  /* 0x00007380ff0f77ac */ /* 0x001e240008000800 */
[----:B------:R-:W-:Y:S01]  /*4d40*/  STL [R1+0x5170], R57 ;  /* 0x0051703901007387 */ /* 0x000fe20000100800 */
[----:B------:R-:W-:Y:S01]  /*4d50*/  PRMT R47, RZ, 0x7610, R47 ;  /* 0x00007610ff2f7816 */ /* 0x000fe2000000002f */
[----:B------:R-:W0:Y:S02]  /*4d60*/  LDCU UR14, c[0x0][0x3b0] ;  /* 0x00007600ff0e77ac */ /* 0x000e240008000800 */
[----:B------:R-:W-:Y:S01]  /*4d70*/  STL [R1+0x516c], R58 ;  /* 0x00516c3a01007387 */ /* 0x000fe20000100800 */
[----:B------:R-:W0:Y:S03]  /*4d80*/  LDCU UR20, c[0x0][0x3b0] ;  /* 0x00007600ff1477ac */ /* 0x000e260008000800 */
[----:B------:R-:W-:Y:S01]  /*4d90*/  STL [R1+0x5168], R59 ;  /* 0x0051683b01007387 */ /* 0x000fe20000100800 */
[----:B------:R-:W0:Y:S03]  /*4da0*/  LDCU UR19, c[0x0][0x3b0] ;  /* 0x00007600ff1377ac */ /* 0x000e260008000800 */
[----:B------:R1:W-:Y:S01]  /*4db0*/  STL [R1+0x5164], R60 ;  /* 0x0051643c01007387 */ /* 0x0003e20000100800 */
[----:B------:R-:W0:Y:S03]  /*4dc0*/  LDCU UR18, c[0x0][0x3b0] ;  /* 0x00007600ff1277ac */ /* 0x000e260008000800 */
[----:B------:R-:W2:Y:S04]  /*4dd0*/  LDL R35, [R1+0x1c] ;  /* 0x00001c0001237983 */ /* 0x000ea80000100800 */
[----:B------:R-:W3:Y:S01]  /*4de0*/  LDL R36, [R1+0x18] ;  /* 0x0000180001247983 */ /* 0x000ee20000100800 */
[----:B------:R-:W-:-:S02]  /*4df0*/  @!P3 IMAD.MOV.U32 R7, RZ, RZ, R40 ;  /* 0x000000ffff07b224 */ /* 0x000fc400078e0028 */
[----:B-1----:R-:W-:Y:S01]  /*4e00*/  IMAD.MOV.U32 R60, RZ, RZ, R92 ;  /* 0x000000ffff3c7224 */ /* 0x002fe200078e005c */
[----:B------:R-:W3:Y:S01]  /*4e10*/  LDL R37, [R1+0x14] ;  /* 0x0000140001257983 */ /* 0x000ee20000100800 */
[----:B------:R-:W-:Y:S01]  /*4e20*/  BAR.SYNC.DEFER_BLOCKING 0x0 ;  /* 0x0000000000007b1d */ /* 0x000fe20000010000 */
[----:B------:R-:W-:Y:S02]  /*4e30*/  ISETP.GE.U32.AND P1, PT, R89, 0x7ffffee8, PT ;  /* 0x7ffffee85900780c */ /* 0x000fe40003f26070 */
[----:B------:R-:W-:-:S05]  /*4e40*/  PRMT R39, RZ, 0x7610, R39 ;  /* 0x00007610ff277816 */ /* 0x000fca0000000027 */
[----:B------:R-:W1:Y:S01]  /*4e50*/  LDC R92, c[0x0][0x3a0] ;  /* 0x0000e800ff5c7b82 */ /* 0x000e620000000800 */
[----:B------:R-:W3:Y:S04]  /*4e60*/  LDL R38, [R1+0x24] ;  /* 0x0000240001267983 */ /* 0x000ee80000100800 */
[----:B------:R-:W-:Y:S04]  /*4e70*/  STL [R1+0x5160], R61 ;  /* 0x0051603d01007387 */ /* 0x000fe80000100800 */
[----:B------:R-:W-:Y:S04]  /*4e80*/  STL [R1+0x515c], R62 ;  /* 0x00515c3e01007387 */ /* 0x000fe80000100800 */
[----:B------:R-:W-:Y:S04]  /*4e90*/  STL [R1+0x5158], R63 ;  /* 0x0051583f01007387 */ /* 0x000fe80000100800 */
[----:B------:R-:W-:Y:S04]  /*4ea0*/  STL [R1+0x5154], R64 ;  /* 0x0051544001007387 */ /* 0x000fe80000100800 */
[----:B------:R-:W-:Y:S04]  /*4eb0*/  STL [R1+0x5150], R65 ;  /* 0x0051504101007387 */ /* 0x000fe80000100800 */
[----:B------:R0:W-:Y:S04]  /*4ec0*/  STL [R1+0x514c], R66 ;  /* 0x00514c4201007387 */ /* 0x0001e80000100800 */
[----:B------:R1:W3:Y:S01]  /*4ed0*/  @!P3 LDG.E.U8 R60, desc[UR22][R6.64] ;  /* 0x00000016063cb981 */ /* 0x0002e2000c1e1100 */
[----:B0-----:R-:W0:Y:S03]  /*4ee0*/  LDC R66, c[0x0][0x3a8] ;  /* 0x0000ea00ff427b82 */ /* 0x001e260000000800 */
[----:B------:R-:W-:Y:S04]  /*4ef0*/  STL [R1+0x5148], R67 ;  /* 0x0051484301007387 */ /* 0x000fe80000100800 */
[----:B------:R-:W-:Y:S01]  /*4f00*/  STL [R1+0x5128], R68 ;  /* 0x0051284401007387 */ /* 0x000fe20000100800 */
[----:B------:R-:W-:-:S03]  /*4f10*/  IADD3 R41, P3, PT, R88, R3, RZ ;  /* 0x0000000358297210 */ /* 0x000fc60007f7e0ff */
[----:B------:R-:W-:Y:S04]  /*4f20*/  STL [R1+0x5120], R69 ;  /* 0x0051204501007387 */ /* 0x000fe80000100800 */
[----:B------:R-:W-:Y:S04]  /*4f30*/  STL [R1+0x511c], R70 ;  /* 0x00511c4601007387 */ /* 0x000fe80000100800 */
[----:B------:R0:W-:Y:S01]  /*4f40*/  STL [R1+0x3548], R6 ;  /* 0x0035480601007387 */ /* 0x0001e20000100800 */
[----:B-1----:R-:W-:Y:S02]  /*4f50*/  LEA.HI.X.SX32 R7, R88, R4, 0x1, P3 ;  /* 0x0000000458077211 */ /* 0x002fe400018f0eff */
[----:B------:R-:W-:Y:S01]  /*4f60*/  PRMT R61, RZ, 0x7610, R61 ;  /* 0x00007610ff3d7816 */ /* 0x000fe2000000003d */
[----:B0-----:R-:W-:-:S02]  /*4f70*/  IMAD R89, R66, 0x18, RZ ;  /* 0x0000001842597824 */ /* 0x001fc400078e02ff */
[----:B------:R-:W-:Y:S01]  /*4f80*/  VIADD R6, R91, 0xffffffdf ;  /* 0xffffffdf5b067836 */ /* 0x000fe20000000000 */
[----:B------:R0:W-:Y:S01]  /*4f90*/  STL [R1+0x3544], R40 ;  /* 0x0035442801007387 */ /* 0x0001e20000100800 */
[----:B------:R-:W-:Y:S01]  /*4fa0*/  IMAD.SHL.U32 R88, R66, 0x20, RZ ;  /* 0x0000002042587824 */ /* 0x000fe200078e00ff */
[----:B------:R-:W1:Y:S02]  /*4fb0*/  LDC R91, c[0x0][0x3a8] ;  /* 0x0000ea00ff5b7b82 */ /* 0x000e640000000800 */
[----:B------:R-:W-:Y:S01]  /*4fc0*/  ISETP.GE.U32.AND P3, PT, R6, 0x7ffffee0, PT ;  /* 0x7ffffee00600780c */ /* 0x000fe20003f66070 */
[----:B------:R-:W-:Y:S01]  /*4fd0*/  @!P0 IMAD.MOV.U32 R6, RZ, RZ, R41 ;  /* 0x000000ffff068224 */ /* 0x000fe200078e0029 */
[----:B------:R-:W-:Y:S01]  /*4fe0*/  STL [R1+0x353c], R41 ;  /* 0x00353c2901007387 */ /* 0x000fe20000100800 */
[----:B0-----:R-:W-:-:S03]  /*4ff0*/  IADD3 R40, P4, PT, R89, R3, RZ ;  /* 0x0000000359287210 */ /* 0x001fc60007f9e0ff */
[----:B------:R0:W-:Y:S04]  /*5000*/  STL [R1+0x3538], R7 ;  /* 0x0035380701007387 */ /* 0x0001e80000100800 */
[----:B------:R0:W3:Y:S04]  /*5010*/  @!P0 LDG.E.U8 R61, desc[UR22][R6.64] ;  /* 0x00000016063d8981 */ /* 0x0000e8000c1e1100 */
[----:B------:R4:W-:Y:S01]  /*5020*/  STL [R1+0x3540], R40 ;  /* 0x0035402801007387 */ /* 0x0009e20000100800 */
[----:B0-----:R-:W-:Y:S01]  /*5030*/  IMAD.MOV.U32 R7, RZ, RZ, R40 ;  /* 0x000000ffff077224 */ /* 0x001fe200078e0028 */
[----:B------:R-:W-:-:S02]  /*5040*/  LEA.HI.X.SX32 R6, R89, R4, 0x1, P4 ;  /* 0x0000000459067211 */ /* 0x000fc400020f0eff */
[----:B----4-:R-:W-:Y:S02]  /*5050*/  IADD3 R40, P0, PT, R88, R3, RZ ;  /* 0x0000000358287210 */ /* 0x010fe40007f1e0ff */
[----:B------:R-:W-:-:S03]  /*5060*/  @!P1 LOP3.LUT R7, R7, R6, RZ, 0x3c, !PT ;  /* 0x0000000607079212 */ /* 0x000fc600078e3cff */
[----:B------:R-:W-:Y:S04]  /*5070*/  STL [R1+0x3534], R40 ;  /* 0x0035342801007387 */ /* 0x000fe80000100800 */
[----:B------:R0:W-:Y:S01]  /*5080*/  STL [R1+0x352c], R6 ;  /* 0x00352c0601007387 */ /* 0x0001e20000100800 */
[----:B------:R-:W-:Y:S02]  /*5090*/  LEA.HI.X.SX32 R41, R88, R4, 0x1, P0 ;  /* 0x0000000458297211 */ /* 0x000fe400000f0eff */
[----:B------:R-:W4:Y:S01]  /*50a0*/  LDC R88, c[0x0][0x3a0] ;  /* 0x0000e800ff587b82 */ /* 0x000f220000000800 */
[----:B0-----:R-:W-:-:S04]  /*50b0*/  @!P1 LOP3.LUT R6, R7, R6, RZ, 0x3c, !PT ;  /* 0x0000000607069212 */ /* 0x001fc800078e3cff */
[----:B------:R-:W-:-:S05]  /*50c0*/  @!P1 LOP3.LUT R7, R7, R6, RZ, 0x3c, !PT ;  /* 0x0000000607079212 */ /* 0x000fca00078e3cff */
[----:B------:R0:W3:Y:S02]  /*50d0*/  @!P1 LDG.E.U8 R47, desc[UR22][R6.64] ;  /* 0x00000016062f9981 */ /* 0x0000e4000c1e1100 */
[----:B0-----:R-:W-:Y:S02]  /*50e0*/  @!P3 IMAD.MOV.U32 R6, RZ, RZ, R40 ;  /* 0x000000ffff06b224 */ /* 0x001fe400078e0028 */
[----:B------:R-:W-:-:S05]  /*50f0*/  @!P3 IMAD.MOV.U32 R7, RZ, RZ, R41 ;  /* 0x000000ffff07b224 */ /* 0x000fca00078e0029 */
[----:B------:R0:W3:Y:S02]  /*5100*/  @!P3 LDG.E.U8 R39, desc[UR22][R6.64] ;  /* 0x000000160627b981 */ /* 0x0000e4000c1e1100 */
[----:B0-----:R-:W-:Y:S02]  /*5110*/  VIADD R6, R90, 0xffffffcf ;  /* 0xffffffcf5a067836 */ /* 0x001fe40000000000 */
[----:B------:R-:W-:-:S03]  /*5120*/  VIADD R7, R92, 0xffffffc7 ;  /* 0xffffffc75c077836 */ /* 0x000fc60000000000 */
[----:B------:R-:W-:Y:S01]  /*5130*/  ISETP.GE.U32.AND P1, PT, R6, 0x7ffffed0, PT ;  /* 0x7ffffed00600780c */ /* 0x000fe20003f26070 */
[C---:B------:R-:W-:Y:S01]  /*5140*/  IMAD R6, R66.reuse, 0x28, RZ ;  /* 0x0000002842067824 */ /* 0x040fe200078e02ff */
[----:B------:R-:W-:Y:S01]  /*5150*/  ISETP.GE.U32.AND P3, PT, R7, 0x7ffffec8, PT ;  /* 0x7ffffec80700780c */ /* 0x000fe20003f66070 */
[----:B------:R-:W-:Y:S01]  /*5160*/  IMAD R7, R66, 0x30, RZ ;  /* 0x0000003042077824 */ /* 0x000fe200078e02ff */
[----:B------:R-:W-:Y:S01]  /*5170*/  STL [R1+0x3530], R41 ;  /* 0x0035302901007387 */ /* 0x000fe20000100800 */
[----:B----4-:R-:W-:Y:S01]  /*5180*/  VIADD R88, R88, 0xffffffd7 ;  /* 0xffffffd758587836 */ /* 0x010fe20000000000 */
[----:B------:R-:W-:Y:S02]  /*5190*/  PRMT R92, RZ, 0x7610, R92 ;  /* 0x00007610ff5c7816 */ /* 0x000fe4000000005c */
[----:B------:R-:W-:Y:S02]  /*51a0*/  IADD3 R90, P5, PT, R7, R3, RZ ;  /* 0x00000003075a7210 */ /* 0x000fe40007fbe0ff */
[----:B------:R-:W-:Y:S01]  /*51b0*/  ISETP.GE.U32.AND P0, PT, R88, 0x7ffffed8, PT ;  /* 0x7ffffed85800780c */ /* 0x000fe20003f06070 */
[----:B-1----:R-:W-:-:S02]  /*51c0*/  IMAD R88, R91, 0x38, RZ ;  /* 0x000000385b587824 */ /* 0x002fc400078e02ff */
[----:B--2---:R-:W-:Y:S01]  /*51d0*/  IMAD.MOV.U32 R40, RZ, RZ, R35 ;  /* 0x000000ffff287224 */ /* 0x004fe200078e0023 */
[CC--:B------:R-:W-:Y:S01]  /*51e0*/  IADD3 R35, P4, PT, R6.reuse, R3.reuse, RZ ;  /* 0x0000000306237210 */ /* 0x0c0fe20007f9e0ff */
[----:B---3--:R0:W-:Y:S04]  /*51f0*/  STL [R1+0x868], R39 ;  /* 0x0008682701007387 */ /* 0x0081e80000100800 */
[----:B------:R1:W-:Y:S01]  /*5200*/  STL [R1+0x86c], R47 ;  /* 0x00086c2f01007387 */ /* 0x0003e20000100800 */
[----:B0-----:R-:W-:Y:S01]  /*5210*/  IMAD.MOV.U32 R39, RZ, RZ, R36 ;  /* 0x000000ffff277224 */ /* 0x001fe200078e0024 */
[-C--:B------:R-:W-:Y:S02]  /*5220*/  LEA.HI.X.SX32 R36, R6, R4.reuse, 0x1, P4 ;  /* 0x0000000406247211 */ /* 0x080fe400020f0eff */
[----:B------:R0:W-:Y:S01]  /*5230*/  STL [R1+0x351c], R35 ;  /* 0x00351c2301007387 */ /* 0x0001e20000100800 */
[----:B------:R-:W-:Y:S01]  /*5240*/  IMAD.MOV.U32 R6, RZ, RZ, R35 ;  /* 0x000000ffff067224 */ /* 0x000fe200078e0023 */
[----:B------:R-:W-:Y:S01]  /*5250*/  PRMT R89, RZ, 0x7610, R89 ;  /* 0x00007610ff597816 */ /* 0x000fe20000000059 */
[----:B------:R-:W-:Y:S01]  /*5260*/  IMAD.MOV.U32 R41, RZ, RZ, R38 ;  /* 0x000000ffff297224 */ /* 0x000fe200078e0026 */
[----:B-1----:R-:W1:Y:S01]  /*5270*/  LDC R47, c[0x0][0x3a8] ;  /* 0x0000ea00ff2f7b82 */ /* 0x002e620000000800 */
[----:B0-----:R-:W2:Y:S04]  /*5280*/  LDL.LU R35, [R1+0x51c8] ;  /* 0x0051c80001237983 */ /* 0x001ea80000300800 */
[----:B------:R-:W-:Y:S04]  /*5290*/  STL [R1+0x3524], R90 ;  /* 0x0035245a01007387 */ /* 0x000fe80000100800 */
[----:B------:R-:W-:Y:S04]  /*52a0*/  STL [R1+0x3518], R36 ;  /* 0x0035182401007387 */ /* 0x000fe80000100800 */
[----:B------:R0:W-:Y:S02]  /*52b0*/  STL.S16 [R1+0x864], R92 ;  /* 0x0008645c01007387 */ /* 0x0001e40000100600 */
[----:B0-----:R-:W-:Y:S01]  /*52c0*/  LEA.HI.X.SX32 R92, R7, R4, 0x1, P5 ;  /* 0x00000004075c7211 */ /* 0x001fe200028f0eff */
[----:B------:R-:W-:Y:S01]  /*52d0*/  IMAD.MOV.U32 R7, RZ, RZ, R36 ;  /* 0x000000ffff077224 */ /* 0x000fe200078e0024 */
[----:B------:R-:W-:-:S02]  /*52e0*/  IADD3 R36, P4, PT, R88, R3, RZ ;  /* 0x0000000358247210 */ /* 0x000fc40007f9e0ff */
[----:B------:R-:W3:Y:S04]  /*52f0*/  LDL R88, [R1+0x864] ;  /* 0x0008640001587983 */ /* 0x000ee80000100800 */
[----:B---3--:R0:W3:Y:S04]  /*5300*/  @!P0 LDG.E.U8 R88, desc[UR22][R6.64] ;  /* 0x0000001606588981 */ /* 0x0080e8000c1e1100 */
[----:B------:R4:W-:Y:S01]  /*5310*/  STL [R1+0x3520], R92 ;  /* 0x0035205c01007387 */ /* 0x0009e20000100800 */
[----:B0-----:R-:W-:Y:S02]  /*5320*/  @!P1 IMAD.MOV.U32 R6, RZ, RZ, R90 ;  /* 0x000000ffff069224 */ /* 0x001fe400078e005a */
[----:B------:R-:W-:Y:S01]  /*5330*/  @!P1 IMAD.MOV.U32 R7, RZ, RZ, R92 ;  /* 0x000000ffff079224 */ /* 0x000fe200078e005c */
[----:B------:R-:W0:Y:S04]  /*5340*/  LDC R90, c[0x0][0x3a0] ;  /* 0x0000e800ff5a7b82 */ /* 0x000e280000000800 */
[----:B------:R1:W2:Y:S01]  /*5350*/  @!P1 LDG.E.U8 R89, desc[UR22][R6.64] ;  /* 0x0000001606599981 */ /* 0x0002a2000c1e1100 */
[----:B------:R-:W-:-:S03]  /*5360*/  IMAD.MOV.U32 R38, RZ, RZ, R37 ;  /* 0x000000ffff267224 */ /* 0x000fc600078e0025 */
[----:B------:R-:W0:Y:S01]  /*5370*/  LDC R37, c[0x0][0x3a8] ;  /* 0x0000ea00ff257b82 */ /* 0x000e220000000800 */
[----:B-1----:R-:W-:-:S07]  /*5380*/  @!P3 IMAD.MOV.U32 R6, RZ, RZ, R36 ;  /* 0x000000ffff06b224 */ /* 0x002fce00078e0024 */
[----:B----4-:R-:W1:Y:S01]  /*5390*/  LDC R92, c[0x0][0x3a0] ;  /* 0x0000e800ff5c7b82 */ /* 0x010e620000000800 */
[----:B---3--:R3:W-:Y:S07]  /*53a0*/  @!P0 STL [R1+0x864], R88 ;  /* 0x0008645801008387 */ /* 0x0087ee0000100800 */
[----:B---3--:R-:W3:Y:S02]  /*53b0*/  LDC R88, c[0x0][0x3a8] ;  /* 0x0000ea00ff587b82 */ /* 0x008ee40000000800 */
[----:B---3--:R-:W-:-:S05]  /*53c0*/  IMAD R88, R88, 0x38, RZ ;  /* 0x0000003858587824 */ /* 0x008fca00078e02ff */
[----:B------:R-:W-:-:S05]  /*53d0*/  LEA.HI.X.SX32 R7, R88, R4, 0x1, P4 ;  /* 0x0000000458077211 */ /* 0x000fca00020f0eff */
[----:B------:R3:W4:Y:S04]  /*53e0*/  @!P3 LDG.E.U8 R93, desc[UR22][R6.64] ;  /* 0x00000016065db981 */ /* 0x000728000c1e1100 */
[----:B------:R0:W-:Y:S04]  /*53f0*/  STL [R1+0x3528], R36 ;  /* 0x0035282401007387 */ /* 0x0001e80000100800 */
[----:B--2---:R2:W-:Y:S04]  /*5400*/  STL [R1+0x860], R89 ;  /* 0x0008605901007387 */ /* 0x0045e80000100800 */
[----:B------:R3:W-:Y:S04]  /*5410*/  STL [R1+0x3514], R7 ;  /* 0x0035140701007387 */ /* 0x0007e80000100800 */
[----:B0-----:R-:W4:Y:S01]  /*5420*/  LDL.LU R36, [R1+0x51c4] ;  /* 0x0051c40001247983 */ /* 0x001f220000300800 */
[----:B--2---:R-:W0:Y:S01]  /*5430*/  LDC R89, c[0x0][0x3a0] ;  /* 0x0000e800ff597b82 */ /* 0x004e220000000800 */
[----:B---3--:R-:W-:Y:S01]  /*5440*/  IMAD R7, R47, 0x48, RZ ;  /* 0x000000482f077824 */ /* 0x008fe200078e02ff */
[----:B------:R-:W-:Y:S01]  /*5450*/  PRMT R91, RZ, 0x7610, R91 ;  /* 0x00007610ff5b7816 */ /* 0x000fe2000000005b */
[----:B0-----:R-:W-:-:S02]  /*5460*/  VIADD R88, R89, 0xffffffbf ;  /* 0xffffffbf59587836 */ /* 0x001fc40000000000 */
[----:B------:R-:W-:-:S03]  /*5470*/  VIADD R89, R90, 0xffffffb7 ;  /* 0xffffffb75a597836 */ /* 0x000fc60000000000 */
[----:B------:R-:W-:Y:S01]  /*5480*/  ISETP.GE.U32.AND P0, PT, R88, 0x7ffffec0, PT ;  /* 0x7ffffec05800780c */ /* 0x000fe20003f06070 */
[----:B------:R-:W-:Y:S01]  /*5490*/  IMAD R88, R37, 0x50, RZ ;  /* 0x0000005025587824 */ /* 0x000fe200078e02ff */
[----:B------:R-:W-:Y:S01]  /*54a0*/  ISETP.GE.U32.AND P1, PT, R89, 0x7ffffeb8, PT ;  /* 0x7ffffeb85900780c */ /* 0x000fe20003f26070 */
[----:B-1----:R-:W-:Y:S01]  /*54b0*/  VIADD R90, R92, 0xffffffaf ;  /* 0xffffffaf5c5a7836 */ /* 0x002fe20000000000 */
[----:B------:R-:W-:-:S04]  /*54c0*/  IADD3 R89, P5, PT, R7, R3, RZ ;  /* 0x0000000307597210 */ /* 0x000fc80007fbe0ff */
[----:B------:R-:W-:Y:S02]  /*54d0*/  ISETP.GE.U32.AND P3, PT, R90, 0x7ffffeb0, PT ;  /* 0x7ffffeb05a00780c */ /* 0x000fe40003f66070 */
[----:B------:R-:W-:Y:S02]  /*54e0*/  LEA.HI.X.SX32 R90, R7, R4, 0x1, P5 ;  /* 0x00000004075a7211 */ /* 0x000fe400028f0eff */
[----:B------:R-:W-:Y:S02]  /*54f0*/  PRMT R92, RZ, 0x7610, R92 ;  /* 0x00007610ff5c7816 */ /* 0x000fe4000000005c */
[----:B------:R-:W-:-:S04]  /*5500*/  IADD3 R47, P6, PT, R88, R3, RZ ;  /* 0x00000003582f7210 */ /* 0x000fc80007fde0ff */
[----:B------:R-:W-:Y:S01]  /*5510*/  LEA.HI.X.SX32 R88, R88, R4, 0x1, P6 ;  /* 0x0000000458587211 */ /* 0x000fe200030f0eff */
[----:B----4-:R0:W-:Y:S02]  /*5520*/  STL [R1+0x85c], R93 ;  /* 0x00085c5d01007387 */ /* 0x0101e40000100800 */
[----:B0-----:R-:W0:Y:S02]  /*5530*/  LDC R93, c[0x0][0x3a8] ;  /* 0x0000ea00ff5d7b82 */ /* 0x001e240000000800 */
[----:B0-----:R-:W-:-:S06]  /*5540*/  IMAD.SHL.U32 R6, R93, 0x40, RZ ;  /* 0x000000405d067824 */ /* 0x001fcc00078e00ff */
[----:B------:R-:W0:Y:S01]  /*5550*/  LDC R93, c[0x0][0x3a8] ;  /* 0x0000ea00ff5d7b82 */ /* 0x000e220000000800 */
[----:B------:R-:W-:-:S04]  /*5560*/  IADD3 R37, P4, PT, R6, R3, RZ ;  /* 0x0000000306257210 */ /* 0x000fc80007f9e0ff */
[----:B------:R-:W-:Y:S01]  /*5570*/  LEA.HI.X.SX32 R6, R6, R4, 0x1, P4 ;  /* 0x0000000406067211 */ /* 0x000fe200020f0eff */
[----:B------:R-:W-:Y:S04]  /*5580*/  STL [R1+0x3500], R37 ;  /* 0x0035002501007387 */ /* 0x000fe80000100800 */
[----:B------:R-:W-:Y:S01]  /*5590*/  STL [R1+0x3508], R89 ;  /* 0x0035085901007387 */ /* 0x000fe20000100800 */
[----:B------:R-:W-:-:S03]  /*55a0*/  @!P0 IMAD.MOV.U32 R7, RZ, RZ, R6 ;  /* 0x000000ffff078224 */ /* 0x000fc600078e0006 */
[----:B------:R1:W-:Y:S02]  /*55b0*/  STL [R1+0x34fc], R6 ;  /* 0x0034fc0601007387 */ /* 0x0003e40000100800 */
[----:B-1----:R-:W-:-:S05]  /*55c0*/  @!P0 IMAD.MOV.U32 R6, RZ, RZ, R37 ;  /* 0x000000ffff068224 */ /* 0x002fca00078e0025 */
[----:B------:R1:W2:Y:S02]  /*55d0*/  @!P0 LDG.E.U8 R91, desc[UR22][R6.64] ;  /* 0x00000016065b8981 */ /* 0x0002a4000c1e1100 */
[----:B-1----:R-:W-:Y:S02]  /*55e0*/  @!P1 IMAD.MOV.U32 R6, RZ, RZ, R89 ;  /* 0x000000ffff069224 */ /* 0x002fe400078e0059 */
[----:B------:R-:W-:Y:S01]  /*55f0*/  @!P1 IMAD.MOV.U32 R7, RZ, RZ, R90 ;  /* 0x000000ffff079224 */ /* 0x000fe200078e005a */
[----:B------:R-:W1:Y:S04]  /*5600*/  LDC R89, c[0x0][0x3a0] ;  /* 0x0000e800ff597b82 */ /* 0x000e680000000800 */
[----:B------:R3:W4:Y:S02]  /*5610*/  @!P1 LDG.E.U8 R92, desc[UR22][R6.64] ;  /* 0x00000016065c9981 */ /* 0x000724000c1e1100 */
[----:B---3--:R-:W-:-:S02]  /*5620*/  @!P3 IMAD.MOV.U32 R6, RZ, RZ, R47 ;  /* 0x000000ffff06b224 */ /* 0x008fc400078e002f */
[----:B------:R-:W-:-:S05]  /*5630*/  @!P3 IMAD.MOV.U32 R7, RZ, RZ, R88 ;  /* 0x000000ffff07b224 */ /* 0x000fca00078e0058 */
[----:B------:R1:W3:Y:S04]  /*5640*/  @!P3 LDG.E.U8 R2, desc[UR22][R6.64] ;  /* 0x000000160602b981 */ /* 0x0002e8000c1e1100 */
[----:B------:R0:W-:Y:S04]  /*5650*/  STL [R1+0x3510], R47 ;  /* 0x0035102f01007387 */ /* 0x0001e80000100800 */
[----:B------:R0:W-:Y:S04]  /*5660*/  STL [R1+0x3504], R90 ;  /* 0x0035045a01007387 */ /* 0x0001e80000100800 */
[----:B------:R-:W3:Y:S01]  /*5670*/  LDL.LU R37, [R1+0x51c0] ;  /* 0x0051c00001257983 */ /* 0x000ee20000300800 */
[----:B-1----:R-:W-:Y:S01]  /*5680*/  VIADD R7, R89, 0xffffffa7 ;  /* 0xffffffa759077836 */ /* 0x002fe20000000000 */
[----:B------:R-:W-:Y:S01]  /*5690*/  PRMT R53, RZ, 0x7610, R53 ;  /* 0x00007610ff357816 */ /* 0x000fe20000000035 */
[----:B0-----:R-:W0:Y:S08]  /*56a0*/  LDC R47, c[0x0][0x3a0] ;  /* 0x0000e800ff2f7b82 */ /* 0x001e300000000800 */
[----:B------:R-:W1:Y:S01]  /*56b0*/  LDC R90, c[0x0][0x3a0] ;  /* 0x0000e800ff5a7b82 */ /* 0x000e620000000800 */
[----:B------:R-:W-:Y:S01]  /*56c0*/  ISETP.GE.U32.AND P0, PT, R7, 0x7ffffea8, PT ;  /* 0x7ffffea80700780c */ /* 0x000fe20003f06070 */
[----:B--2---:R2:W-:Y:S04]  /*56d0*/  STL [R1+0x858], R91 ;  /* 0x0008585b01007387 */ /* 0x0045e80000100800 */
[----:B------:R-:W-:Y:S02]  /*56e0*/  STL [R1+0x350c], R88 ;  /* 0x00350c5801007387 */ /* 0x000fe40000100800 */
[----:B--2---:R-:W2:Y:S02]  /*56f0*/  LDC R91, c[0x0][0x3a0] ;  /* 0x0000e800ff5b7b82 */ /* 0x004ea40000000800 */
[----:B----4-:R4:W-:Y:S06]  /*5700*/  STL [R1+0x854], R92 ;  /* 0x0008545c01007387 */ /* 0x0109ec0000100800 */
[----:B----4-:R-:W4:Y:S01]  /*5710*/  LDC R92, c[0x0][0x3a8] ;  /* 0x0000ea00ff5c7b82 */ /* 0x010f220000000800 */
[----:B-1----:R-:W-:Y:S01]  /*5720*/  VIADD R88, R90, 0xffffff9f ;  /* 0xffffff9f5a587836 */ /* 0x002fe20000000000 */
[----:B---3--:R1:W-:Y:S01]  /*5730*/  STL [R1+0x5080], R2 ;  /* 0x0050800201007387 */ /* 0x0083e20000100800 */
[----:B----4-:R-:W-:Y:S01]  /*5740*/  IMAD R6, R92, 0x58, RZ ;  /* 0x000000585c067824 */ /* 0x010fe200078e02ff */
[----:B-1----:R-:W-:-:S04]  /*5750*/  PRMT R2, RZ, 0x7610, R2 ;  /* 0x00007610ff027816 */ /* 0x002fc80000000002 */
[----:B------:R-:W1:Y:S01]  /*5760*/  LDC R92, c[0x0][0x3a8] ;  /* 0x0000ea00ff5c7b82 */ /* 0x000e620000000800 */
[----:B------:R-:W-:-:S04]  /*5770*/  IADD3 R90, P4, PT, R6, R3, RZ ;  /* 0x00000003065a7210 */ /* 0x000fc80007f9e0ff */
[----:B------:R-:W-:Y:S01]  /*5780*/  LEA.HI.X.SX32 R7, R6, R4, 0x1, P4 ;  /* 0x0000000406077211 */ /* 0x000fe200020f0eff */
[----:B------:R-:W-:-:S05]  /*5790*/  @!P0 IMAD.MOV.U32 R6, RZ, RZ, R90 ;  /* 0x000000ffff068224 */ /* 0x000fca00078e005a */
[----:B------:R3:W4:Y:S02]  /*57a0*/  @!P0 LDG.E.U8 R2, desc[UR22][R6.64] ;  /* 0x0000001606028981 */ /* 0x000724000c1e1100 */
[----:B---3--:R-:W3:Y:S01]  /*57b0*/  LDC R6, c[0x0][0x3a0] ;  /* 0x0000e800ff067b82 */ /* 0x008ee20000000800 */
[----:B--2---:R-:W-:Y:S01]  /*57c0*/  VIADD R89, R91, 0xffffff97 ;  /* 0xffffff975b597836 */ /* 0x004fe20000000000 */
[----:B------:R-:W-:Y:S01]  /*57d0*/  ISETP.GE.U32.AND P1, PT, R88, 0x7ffffea0, PT ;  /* 0x7ffffea05800780c */ /* 0x000fe20003f26070 */
[----:B------:R-:W-:-:S03]  /*57e0*/  IMAD R88, R93, 0x60, RZ ;  /* 0x000000605d587824 */ /* 0x000fc600078e02ff */
[----:B------:R-:W-:Y:S01]  /*57f0*/  ISETP.GE.U32.AND P3, PT, R89, 0x7ffffe98, PT ;  /* 0x7ffffe985900780c */ /* 0x000fe20003f66070 */
[----:B-1----:R-:W-:Y:S01]  /*5800*/  IMAD R89, R92, 0x68, RZ ;  /* 0x000000685c597824 */ /* 0x002fe200078e02ff */
[C---:B------:R-:W-:Y:S01]  /*5810*/  IADD3 R92, P4, PT, R88.reuse, R3, RZ ;  /* 0x00000003585c7210 */ /* 0x040fe20007f9e0ff */
[----:B------:R-:W-:Y:S01]  /*5820*/  STL [R1+0x34f4], R90 ;  /* 0x0034f45a01007387 */ /* 0x000fe20000100800 */
[----:B------:R-:W-:Y:S01]  /*5830*/  PRMT R91, RZ, 0x7610, R91 ;  /* 0x00007610ff5b7816 */ /* 0x000fe2000000005b */
[----:B------:R-:W1:Y:S02]  /*5840*/  LDC R93, c[0x0][0x3a8] ;  /* 0x0000ea00ff5d7b82 */ /* 0x000e640000000800 */
[----:B------:R2:W-:Y:S02]  /*5850*/  STL [R1+0x34f0], R7 ;  /* 0x0034f00701007387 */ /* 0x0005e40000100800 */
[----:B--2---:R-:W-:Y:S01]  /*5860*/  LEA.HI.X.SX32 R7, R88, R4, 0x1, P4 ;  /* 0x0000000458077211 */ /* 0x004fe200020f0eff */
[----:B---3--:R-:W-:-:S02]  /*5870*/  VIADD R88, R6, 0xffffff8f ;  /* 0xffffff8f06587836 */ /* 0x008fc40000000000 */
[----:B------:R-:W-:-:S05]  /*5880*/  @!P1 IMAD.MOV.U32 R6, RZ, RZ, R92 ;  /* 0x000000ffff069224 */ /* 0x000fca00078e005c */
[----:B------:R2:W3:Y:S01]  /*5890*/  @!P1 LDG.E.U8 R91, desc[UR22][R6.64] ;  /* 0x00000016065b9981 */ /* 0x0004e2000c1e1100 */
[----:B------:R-:W-:-:S04]  /*58a0*/  IADD3 R90, P0, PT, R89, R3, RZ ;  /* 0x00000003595a7210 */ /* 0x000fc80007f1e0ff */
[----:B------:R-:W-:Y:S01]  /*58b0*/  LEA.HI.X.SX32 R89, R89, R4, 0x1, P0 ;  /* 0x0000000459597211 */ /* 0x000fe200000f0eff */
[----:B--2---:R-:W-:Y:S01]  /*58c0*/  @!P3 IMAD.MOV.U32 R6, RZ, RZ, R90 ;  /* 0x000000ffff06b224 */ /* 0x004fe200078e005a */
[----:B----4-:R-:W-:Y:S04]  /*58d0*/  STL [R1+0x5088], R2 ;  /* 0x0050880201007387 */ /* 0x010fe80000100800 */
[----:B------:R2:W-:Y:S04]  /*58e0*/  STL [R1+0x34f8], R92 ;  /* 0x0034f85c01007387 */ /* 0x0005e80000100800 */
[----:B------:R-:W-:Y:S04]  /*58f0*/  STL [R1+0x34ec], R90 ;  /* 0x0034ec5a01007387 */ /* 0x000fe80000100800 */
[----:B------:R4:W-:Y:S01]  /*5900*/  STL [R1+0x34e4], R7 ;  /* 0x0034e40701007387 */ /* 0x0009e20000100800 */
[----:B--2---:R-:W2:Y:S01]  /*5910*/  LDC R92, c[0x0][0x3a8] ;  /* 0x0000ea00ff5c7b82 */ /* 0x004ea20000000800 */
[----:B----4-:R-:W-:-:S07]  /*5920*/  @!P3 IMAD.MOV.U32 R7, RZ, RZ, R89 ;  /* 0x000000ffff07b224 */ /* 0x010fce00078e0059 */
[----:B------:R-:W4:Y:S01]  /*5930*/  LDC R90, c[0x0][0x3a0] ;  /* 0x0000e800ff5a7b82 */ /* 0x000f220000000800 */
[----:B------:R4:W2:Y:S04]  /*5940*/  @!P3 LDG.E.U8 R53, desc[UR22][R6.64] ;  /* 0x000000160635b981 */ /* 0x0008a8000c1e1100 */
[----:B------:R-:W-:Y:S04]  /*5950*/  STL [R1+0x34e8], R89 ;  /* 0x0034e85901007387 */ /* 0x000fe80000100800 */
[----:B---3--:R3:W-:Y:S02]  /*5960*/  STL [R1+0x848], R91 ;  /* 0x0008485b01007387 */ /* 0x0087e40000100800 */
[----:B---3--:R-:W3:Y:S01]  /*5970*/  LDC R91, c[0x0][0x3a8] ;  /* 0x0000ea00ff5b7b82 */ /* 0x008ee20000000800 */
[----:B----4-:R-:W-:-:S02]  /*5980*/  VIADD R6, R90, 0xffffff87 ;  /* 0xffffff875a067836 */ /* 0x010fc40000000000 */
[----:B0-----:R-:W-:-:S03]  /*5990*/  VIADD R7, R47, 0xffffff7f ;  /* 0xffffff7f2f077836 */ /* 0x001fc60000000000 */
[----:B------:R-:W-:Y:S02]  /*59a0*/  ISETP.GE.U32.AND P1, PT, R6, 0x7ffffe88, PT ;  /* 0x7ffffe880600780c */ /* 0x000fe40003f26070 */
[----:B------:R-:W-:Y:S01]  /*59b0*/  ISETP.GE.U32.AND P3, PT, R7, 0x7ffffe80, PT ;  /* 0x7ffffe800700780c */ /* 0x000fe20003f66070 */
[----:B--2---:R-:W-:Y:S01]  /*59c0*/  IMAD R7, R92, 0x78, RZ ;  /* 0x000000785c077824 */ /* 0x004fe200078e02ff */
[----:B------:R-:W-:Y:S01]  /*59d0*/  ISETP.GE.U32.AND P0, PT, R88, 0x7ffffe90, PT ;  /* 0x7ffffe905800780c */ /* 0x000fe20003f06070 */
[----:B------:R-:W0:Y:S01]  /*59e0*/  LDC R47, c[0x0][0x3a8] ;  /* 0x0000ea00ff2f7b82 */ /* 0x000e220000000800 */
[----:B---3--:R-:W-:Y:S01]  /*59f0*/  IMAD R6, R91, 0x70, RZ ;  /* 0x000000705b067824 */ /* 0x008fe200078e02ff */
[----:B------:R-:W-:-:S06]  /*5a00*/  PRMT R56, RZ, 0x7610, R56 ;  /* 0x00007610ff387816 */ /* 0x000fcc0000000038 */
[----:B------:R-:W2:Y:S01]  /*5a10*/  LDC R92, c[0x0][0x3a8] ;  /* 0x0000ea00ff5c7b82 */ /* 0x000ea20000000800 */
[-C--:B------:R-:W-:Y:S02]  /*5a20*/  IADD3 R90, P4, PT, R6, R3.reuse, RZ ;  /* 0x00000003065a7210 */ /* 0x080fe40007f9e0ff */
[----:B------:R-:W-:-:S03]  /*5a30*/  IADD3 R89, P5, PT, R7, R3, RZ ;  /* 0x0000000307597210 */ /* 0x000fc60007fbe0ff */
[----:B------:R-:W-:Y:S01]  /*5a40*/  STL [R1+0x34d4], R90 ;  /* 0x0034d45a01007387 */ /* 0x000fe20000100800 */
[----:B------:R-:W-:-:S03]  /*5a50*/  PRMT R91, RZ, 0x7610, R91 ;  /* 0x00007610ff5b7816 */ /* 0x000fc6000000005b */
[----:B------:R3:W-:Y:S02]  /*5a60*/  STL [R1+0x844], R53 ;  /* 0x0008443501007387 */ /* 0x0007e40000100800 */
[-C--:B---3--:R-:W-:Y:S01]  /*5a70*/  LEA.HI.X.SX32 R53, R6, R4.reuse, 0x1, P4 ;  /* 0x0000000406357211 */ /* 0x088fe200020f0eff */
[----:B------:R-:W-:Y:S01]  /*5a80*/  IMAD.MOV.U32 R6, RZ, RZ, R90 ;  /* 0x000000ffff067224 */ /* 0x000fe200078e005a */
[----:B------:R-:W-:-:S03]  /*5a90*/  LEA.HI.X.SX32 R90, R7, R4, 0x1, P5 ;  /* 0x00000004075a7211 */ /* 0x000fc600028f0eff */
[----:B------:R-:W-:-:S05]  /*5aa0*/  IMAD.MOV.U32 R7, RZ, RZ, R53 ;  /* 0x000000ffff077224 */ /* 0x000fca00078e0035 */
[----:B------:R3:W4:Y:S02]  /*5ab0*/  @!P0 LDG.E.U8 R91, desc[UR22][R6.64] ;  /* 0x00000016065b8981 */ /* 0x000724000c1e1100 */
[----:B---3--:R-:W-:Y:S02]  /*5ac0*/  @!P1 IMAD.MOV.U32 R6, RZ, RZ, R89 ;  /* 0x000000ffff069224 */ /* 0x008fe400078e0059 */
[----:B------:R-:W-:-:S05]  /*5ad0*/  @!P1 IMAD.MOV.U32 R7, RZ, RZ, R90 ;  /* 0x000000ffff079224 */ /* 0x000fca00078e005a */
[----:B------:R3:W2:Y:S04]  /*5ae0*/  @!P1 LDG.E.U8 R56, desc[UR22][R6.64] ;  /* 0x0000001606389981 */ /* 0x0006a8000c1e1100 */
[----:B------:R0:W-:Y:S04]  /*5af0*/  STL [R1+0x34dc], R89 ;  /* 0x0034dc5901007387 */ /* 0x0001e80000100800 */
[----:B------:R-:W-:Y:S01]  /*5b00*/  STL [R1+0x34d0], R53 ;  /* 0x0034d03501007387 */ /* 0x000fe20000100800 */
[----:B---3--:R-:W3:Y:S03]  /*5b10*/  LDC R7, c[0x0][0x3a0] ;  /* 0x0000e800ff077b82 */ /* 0x008ee60000000800 */
[----:B------:R1:W-:Y:S05]  /*5b20*/  STL [R1+0x34d8], R90 ;  /* 0x0034d85a01007387 */ /* 0x0003ea0000100800 */
[----:B0-----:R-:W0:Y:S08]  /*5b30*/  LDC R89, c[0x0][0x3a0] ;  /* 0x0000e800ff597b82 */ /* 0x001e300000000800 */
[----:B-1----:R-:W1:Y:S01]  /*5b40*/  LDC R90, c[0x0][0x3a0] ;  /* 0x0000e800ff5a7b82 */ /* 0x002e620000000800 */
[----:B------:R-:W-:-:S05]  /*5b50*/  IMAD.SHL.U32 R88, R93, 0x80, RZ ;  /* 0x000000805d587824 */ /* 0x000fca00078e00ff */
[----:B------:R-:W-:Y:S02]  /*5b60*/  IADD3 R53, P4, PT, R88, R3, RZ ;  /* 0x0000000358357210 */ /* 0x000fe40007f9e0ff */
[----:B------:R-:W-:-:S03]  /*5b70*/  PRMT R49, RZ, 0x7610, R49 ;  /* 0x00007610ff317816 */ /* 0x000fc60000000031 */
[----:B------:R-:W-:Y:S01]  /*5b80*/  @!P3 IMAD.MOV.U32 R6, RZ, RZ, R53 ;  /* 0x000000ffff06b224 */ /* 0x000fe200078e0035 */
[----:B----4-:R4:W-:Y:S04]  /*5b90*/  STL [R1+0x840], R91 ;  /* 0x0008405b01007387 */ /* 0x0109e80000100800 */
[----:B------:R-:W-:Y:S01]  /*5ba0*/  STL [R1+0x34e0], R53 ;  /* 0x0034e03501007387 */ /* 0x000fe20000100800 */
[----:B----4-:R-:W4:Y:S03]  /*5bb0*/  LDC R91, c[0x0][0x3a8] ;  /* 0x0000ea00ff5b7b82 */ /* 0x010f260000000800 */
[----:B--2---:R2:W-:Y:S02]  /*5bc0*/  STL [R1+0x83c], R56 ;  /* 0x00083c3801007387 */ /* 0x0045e40000100800 */
[----:B--2---:R-:W-:Y:S01]  /*5bd0*/  LEA.HI.X.SX32 R56, R88, R4, 0x1, P4 ;  /* 0x0000000458387211 */ /* 0x004fe200020f0eff */
[----:B0-----:R-:W-:-:S02]  /*5be0*/  VIADD R88, R89, 0xffffff77 ;  /* 0xffffff7759587836 */ /* 0x001fc40000000000 */
[----:B-1----:R-:W-:Y:S02]  /*5bf0*/  VIADD R89, R90, 0xffffff6f ;  /* 0xffffff6f5a597836 */ /* 0x002fe40000000000 */
[----:B---3--:R-:W-:Y:S02]  /*5c00*/  VIADD R90, R7, 0xffffff67 ;  /* 0xffffff67075a7836 */ /* 0x008fe40000000000 */
[----:B------:R-:W-:-:S05]  /*5c10*/  @!P3 IMAD.MOV.U32 R7, RZ, RZ, R56 ;  /* 0x000000ffff07b224 */ /* 0x000fca00078e0038 */
[----:B------:R4:W2:Y:S01]  /*5c20*/  @!P3 LDG.E.U8 R49, desc[UR22][R6.64] ;  /* 0x000000160631b981 */ /* 0x0008a2000c1e1100 */
[----:B------:R-:W-:Y:S01]  /*5c30*/  ISETP.GE.U32.AND P0, PT, R88, 0x7ffffe78, PT ;  /* 0x7ffffe785800780c */ /* 0x000fe20003f06070 */
[----:B------:R-:W-:Y:S02]  /*5c40*/  IMAD.MOV.U32 R53, RZ, RZ, R38 ;  /* 0x000000ffff357224 */ /* 0x000fe400078e0026 */
[----:B----4-:R-:W-:Y:S02]  /*5c50*/  IMAD R6, R91, 0x88, RZ ;  /* 0x000000885b067824 */ /* 0x010fe400078e02ff */
[----:B------:R-:W-:-:S03]  /*5c60*/  IMAD R7, R47, 0x90, RZ ;  /* 0x000000902f077824 */ /* 0x000fc600078e02ff */
[CC--:B------:R-:W-:Y:S02]  /*5c70*/  IADD3 R38, P4, PT, R6.reuse, R3.reuse, RZ ;  /* 0x0000000306267210 */ /* 0x0c0fe40007f9e0ff */
[----:B------:R-:W-:Y:S02]  /*5c80*/  ISETP.GE.U32.AND P1, PT, R89, 0x7ffffe70, PT ;  /* 0x7ffffe705900780c */ /* 0x000fe40003f26070 */
[----:B------:R-:W-:Y:S01]  /*5c90*/  IADD3 R91, P5, PT, R7, R3, RZ ;  /* 0x00000003075b7210 */ /* 0x000fe20007fbe0ff */
[----:B------:R0:W-:Y:S01]  /*5ca0*/  STL [R1+0x34cc], R56 ;  /* 0x0034cc3801007387 */ /* 0x0001e20000100800 */
[----:B------:R-:W-:Y:S01]  /*5cb0*/  LEA.HI.X.SX32 R6, R6, R4, 0x1, P4 ;  /* 0x0000000406067211 */ /* 0x000fe200020f0eff */
[----:B------:R-:W-:Y:S01]  /*5cc0*/  IMAD R88, R92, 0x98, RZ ;  /* 0x000000985c587824 */ /* 0x000fe200078e02ff */
[----:B------:R-:W-:Y:S02]  /*5cd0*/  ISETP.GE.U32.AND P3, PT, R90, 0x7ffffe68, PT ;  /* 0x7ffffe685a00780c */ /* 0x000fe40003f66070 */
[----:B------:R-:W-:-:S02]  /*5ce0*/  PRMT R63, RZ, 0x7610, R63 ;  /* 0x00007610ff3f7816 */ /* 0x000fc4000000003f */
[C---:B------:R-:W-:Y:S02]  /*5cf0*/  IADD3 R90, P6, PT, R88.reuse, R3, RZ ;  /* 0x00000003585a7210 */ /* 0x040fe40007fde0ff */
[----:B------:R-:W-:Y:S01]  /*5d00*/  PRMT R93, RZ, 0x7610, R93 ;  /* 0x00007610ff5d7816 */ /* 0x000fe2000000005d */
[----:B0-----:R-:W0:Y:S01]  /*5d10*/  LDC R56, c[0x0][0x3a8] ;  /* 0x0000ea00ff387b82 */ /* 0x001e220000000800 */
[-C--:B------:R-:W-:Y:S02]  /*5d20*/  LEA.HI.X.SX32 R88, R88, R4.reuse, 0x1, P6 ;  /* 0x0000000458587211 */ /* 0x080fe400030f0eff */
[----:B------:R-:W-:Y:S01]  /*5d30*/  PRMT R89, RZ, 0x7610, R89 ;  /* 0x00007610ff597816 */ /* 0x000fe20000000059 */
[----:B--2---:R1:W-:Y:S04]  /*5d40*/  STL [R1+0x838], R49 ;  /* 0x0008383101007387 */ /* 0x0043e80000100800 */
[----:B------:R-:W-:Y:S04]  /*5d50*/  STL [R1+0x34b8], R38 ;  /* 0x0034b82601007387 */ /* 0x000fe80000100800 */
[----:B------:R-:W-:Y:S01]  /*5d60*/  STL [R1+0x34c0], R91 ;  /* 0x0034c05b01007387 */ /* 0x000fe20000100800 */
[----:B-1----:R-:W-:Y:S01]  /*5d70*/  IMAD.MOV.U32 R49, RZ, RZ, R39 ;  /* 0x000000ffff317224 */ /* 0x002fe200078e0027 */
[----:B------:R-:W-:-:S02]  /*5d80*/  LEA.HI.X.SX32 R39, R7, R4, 0x1, P5 ;  /* 0x0000000407277211 */ /* 0x000fc400028f0eff */
[----:B------:R1:W-:Y:S01]  /*5d90*/  STL [R1+0x34b4], R6 ;  /* 0x0034b40601007387 */ /* 0x0003e20000100800 */
[----:B------:R-:W-:Y:S02]  /*5da0*/  @!P0 IMAD.MOV.U32 R7, RZ, RZ, R6 ;  /* 0x000000ffff078224 */ /* 0x000fe400078e0006 */
[----:B-1----:R-:W-:-:S05]  /*5db0*/  @!P0 IMAD.MOV.U32 R6, RZ, RZ, R38 ;  /* 0x000000ffff068224 */ /* 0x002fca00078e0026 */
[----:B------:R1:W2:Y:S02]  /*5dc0*/  @!P0 LDG.E.U8 R63, desc[UR22][R6.64] ;  /* 0x00000016063f8981 */ /* 0x0002a4000c1e1100 */
[----:B-1----:R-:W-:Y:S02]  /*5dd0*/  @!P1 IMAD.MOV.U32 R6, RZ, RZ, R91 ;  /* 0x000000ffff069224 */ /* 0x002fe400078e005b */
[----:B------:R-:W-:Y:S01]  /*5de0*/  @!P1 IMAD.MOV.U32 R7, RZ, RZ, R39 ;  /* 0x000000ffff079224 */ /* 0x000fe200078e0027 */
[----:B------:R1:W-:Y:S01]  /*5df0*/  STL [R1+0x34c8], R90 ;  /* 0x0034c85a01007387 */ /* 0x0003e20000100800 */
[----:B------:R-:W3:Y:S03]  /*5e00*/  LDC R91, c[0x0][0x3a8] ;  /* 0x0000ea00ff5b7b82 */ /* 0x000ee60000000800 */
[----:B------:R4:W2:Y:S02]  /*5e10*/  @!P1 LDG.E.U8 R93, desc[UR22][R6.64] ;  /* 0x00000016065d9981 */ /* 0x0008a4000c1e1100 */
[----:B----4-:R-:W-:-:S02]  /*5e20*/  @!P3 IMAD.MOV.U32 R6, RZ, RZ, R90 ;  /* 0x000000ffff06b224 */ /* 0x010fc400078e005a */
[----:B------:R-:W-:Y:S01]  /*5e30*/  @!P3 IMAD.MOV.U32 R7, RZ, RZ, R88 ;  /* 0x000000ffff07b224 */ /* 0x000fe200078e0058 */
[----:B------:R4:W-:Y:S01]  /*5e40*/  STL [R1+0x34bc], R39 ;  /* 0x0034bc2701007387 */ /* 0x0009e20000100800 */
[----:B-1----:R-:W1:Y:S03]  /*5e50*/  LDC R90, c[0x0][0x3a0] ;  /* 0x0000e800ff5a7b82 */ /* 0x002e660000000800 */
[----:B------:R0:W3:Y:S04]  /*5e60*/  @!P3 LDG.E.U8 R89, desc[UR22][R6.64] ;  /* 0x000000160659b981 */ /* 0x0000e8000c1e1100 */
[----:B------:R-:W3:Y:S04]  /*5e70*/  LDL.LU R38, [R1+0x51bc] ;  /* 0x0051bc0001267983 */ /* 0x000ee80000300800 */
[----:B----4-:R-:W4:Y:S04]  /*5e80*/  LDL.LU R39, [R1+0x51b8] ;  /* 0x0051b80001277983 */ /* 0x010f280000300800 */
[----:B------:R1:W-:Y:S01]  /*5e90*/  STL [R1+0x34c4], R88 ;  /* 0x0034c45801007387 */ /* 0x0003e20000100800 */
[----:B0-----:R-:W-:-:S02]  /*5ea0*/  IMAD R6, R56, 0xa0, RZ ;  /* 0x000000a038067824 */ /* 0x001fc400078e02ff */
[----:B-1----:R-:W-:Y:S01]  /*5eb0*/  VIADD R88, R90, 0xffffff57 ;  /* 0xffffff575a587836 */ /* 0x002fe20000000000 */
[----:B------:R-:W-:Y:S01]  /*5ec0*/  PRMT R90, RZ, 0x7610, R90 ;  /* 0x00007610ff5a7816 */ /* 0x000fe2000000005a */
[----:B--2---:R0:W-:Y:S02]  /*5ed0*/  STL [R1+0x830], R93 ;  /* 0x0008305d01007387 */ /* 0x0041e40000100800 */
[----:B0-----:R-:W0:Y:S02]  /*5ee0*/  LDC R93, c[0x0][0x3a0] ;  /* 0x0000e800ff5d7b82 */ /* 0x001e240000000800 */
[----:B---3--:R1:W-:Y:S06]  /*5ef0*/  STL [R1+0x82c], R89 ;  /* 0x00082c5901007387 */ /* 0x0083ec0000100800 */
[----:B-1----:R-:W1:Y:S02]  /*5f00*/  LDC R89, c[0x0][0x3a0] ;  /* 0x0000e800ff597b82 */ /* 0x002e640000000800 */
[----:B-1----:R-:W-:-:S05]  /*5f10*/  VIADD R7, R89, 0xffffff5f ;  /* 0xffffff5f59077836 */ /* 0x002fca0000000000 */
[----:B------:R-:W-:Y:S01]  /*5f20*/  ISETP.GE.U32.AND P0, PT, R7, 0x7ffffe60, PT ;  /* 0x7ffffe600700780c */ /* 0x000fe20003f06070 */
[----:B0-----:R-:W-:Y:S01]  /*5f30*/  VIADD R89, R93, 0xffffff4f ;  /* 0xffffff4f5d597836 */ /* 0x001fe20000000000 */
[----:B------:R-:W-:-:S04]  /*5f40*/  IADD3 R93, P4, PT, R6, R3, RZ ;  /* 0x00000003065d7210 */ /* 0x000fc80007f9e0ff */
[----:B------:R-:W-:-:S07]  /*5f50*/  LEA.HI.X.SX32 R7, R6, R4, 0x1, P4 ;  /* 0x0000000406077211 */ /* 0x000fce00020f0eff */
[----:B------:R-:W-:-:S05]  /*5f60*/  @!P0 IMAD.MOV.U32 R6, RZ, RZ, R93 ;  /* 0x000000ffff068224 */ /* 0x000fca00078e005d */
[----:B------:R0:W2:Y:S01]  /*5f70*/  @!P0 LDG.E.U8 R90, desc[UR22][R6.64] ;  /* 0x00000016065a8981 */ /* 0x0000a2000c1e1100 */
[----:B------:R-:W-:Y:S02]  /*5f80*/  IMAD.MOV.U32 R47, RZ, RZ, R40 ;  /* 0x000000ffff2f7224 */ /* 0x000fe400078e0028 */
[----:B------:R-:W1:Y:S01]  /*5f90*/  LDC R40, c[0x0][0x3a8] ;  /* 0x0000ea00ff287b82 */ /* 0x000e620000000800 */
[----:B------:R-:W-:Y:S01]  /*5fa0*/  ISETP.GE.U32.AND P1, PT, R88, 0x7ffffe58, PT ;  /* 0x7ffffe585800780c */ /* 0x000fe20003f26070 */
[----:B------:R-:W-:Y:S01]  /*5fb0*/  IMAD R88, R91, 0xa8, RZ ;  /* 0x000000a85b587824 */ /* 0x000fe200078e02ff */
[----:B------:R-:W-:Y:S01]  /*5fc0*/  ISETP.GE.U32.AND P3, PT, R89, 0x7ffffe50, PT ;  /* 0x7ffffe505900780c */ /* 0x000fe20003f66070 */
[----:B------:R-:W-:Y:S03]  /*5fd0*/  STL [R1+0x34ac], R93 ;  /* 0x0034ac5d01007387 */ /* 0x000fe60000100800 */
[C---:B------:R-:W-:Y:S01]  /*5fe0*/  IADD3 R56, P4, PT, R88.reuse, R3, RZ ;  /* 0x0000000358387210 */ /* 0x040fe20007f9e0ff */
[----:B------:R3:W-:Y:S01]  /*5ff0*/  STL [R1+0x34a8], R7 ;  /* 0x0034a80701007387 */ /* 0x0007e20000100800 */
[----:B------:R-:W-:Y:S01]  /*6000*/  PRMT R92, RZ, 0x7610, R92 ;  /* 0x00007610ff5c7816 */ /* 0x000fe2000000005c */
[----:B------:R-:W2:Y:S02]  /*6010*/  LDC R91, c[0x0][0x3a8] ;  /* 0x0000ea00ff5b7b82 */ /* 0x000ea40000000800 */
[----:B------:R1:W-:Y:S01]  /*6020*/  STL [R1+0x34b0], R56 ;  /* 0x0034b03801007387 */ /* 0x0003e20000100800 */
[----:B0-----:R-:W-:Y:S01]  /*6030*/  LEA.HI.X.SX32 R6, R88, R4, 0x1, P4 ;  /* 0x0000000458067211 */ /* 0x001fe200020f0eff */
[----:B---3--:R-:W-:Y:S01]  /*6040*/  IMAD.MOV.U32 R7, RZ, RZ, R56 ;  /* 0x000000ffff077224 */ /* 0x008fe200078e0038 */
[----:B------:R-:W-:-:S03]  /*6050*/  PRMT R44, RZ, 0x7610, R44 ;  /* 0x00007610ff2c7816 */ /* 0x000fc6000000002c */
[----:B------:R-:W0:Y:S01]  /*6060*/  LDC R88, c[0x0][0x3a0] ;  /* 0x0000e800ff587b82 */ /* 0x000e220000000800 */
[----:B-1----:R-:W-:Y:S02]  /*6070*/  IMAD R89, R40, 0xb0, RZ ;  /* 0x000000b028597824 */ /* 0x002fe400078e02ff */
[----:B------:R-:W-:Y:S01]  /*6080*/  IMAD.MOV.U32 R56, RZ, RZ, R47 ;  /* 0x000000ffff387224 */ /* 0x000fe200078e002f */
[----:B------:R-:W-:-:S04]  /*6090*/  @!P1 LOP3.LUT R7, R7, R6, RZ, 0x3c, !PT ;  /* 0x0000000607079212 */ /* 0x000fc800078e3cff */
[----:B------:R-:W1:Y:S01]  /*60a0*/  LDC R40, c[0x0][0x3a8] ;  /* 0x0000ea00ff287b82 */ /* 0x000e620000000800 */
[----:B------:R-:W-:-:S05]  /*60b0*/  IADD3 R47, P0, PT, R89, R3, RZ ;  /* 0x00000003592f7210 */ /* 0x000fca0007f1e0ff */
[----:B------:R-:W-:Y:S02]  /*60c0*/  STL [R1+0x34a4], R47 ;  /* 0x0034a42f01007387 */ /* 0x000fe40000100800 */
[----:B------:R-:W3:Y:S02]  /*60d0*/  LDC R93, c[0x0][0x3a8] ;  /* 0x0000ea00ff5d7b82 */ /* 0x000ee40000000800 */
[----:B--2---:R-:W-:Y:S04]  /*60e0*/  STL [R1+0x828], R90 ;  /* 0x0008285a01007387 */ /* 0x004fe80000100800 */
[----:B------:R2:W-:Y:S02]  /*60f0*/  STL [R1+0x349c], R6 ;  /* 0x00349c0601007387 */ /* 0x0005e40000100800 */
[----:B--2---:R-:W-:-:S04]  /*6100*/  @!P1 LOP3.LUT R6, R7, R6, RZ, 0x3c, !PT ;  /* 0x0000000607069212 */ /* 0x004fc800078e3cff */
[----:B------:R-:W-:-:S05]  /*6110*/  @!P1 LOP3.LUT R7, R7, R6, RZ, 0x3c, !PT ;  /* 0x0000000607079212 */ /* 0x000fca00078e3cff */
[----:B------:R2:W3:Y:S01]  /*6120*/  @!P1 LDG.E.U8 R92, desc[UR22][R6.64] ;  /* 0x00000016065c9981 */ /* 0x0004e2000c1e1100 */
[----:B------:R-:W-:Y:S01]  /*6130*/  LEA.HI.X.SX32 R90, R89, R4, 0x1, P0 ;  /* 0x00000004595a7211 */ /* 0x000fe200000f0eff */
[----:B--2---:R-:W-:-:S04]  /*6140*/  @!P3 IMAD.MOV.U32 R6, RZ, RZ, R47 ;  /* 0x000000ffff06b224 */ /* 0x004fc800078e002f */
[----:B------:R-:W-:-:S05]  /*6150*/  @!P3 IMAD.MOV.U32 R7, RZ, RZ, R90 ;  /* 0x000000ffff07b224 */ /* 0x000fca00078e005a */
[----:B------:R2:W4:Y:S04]  /*6160*/  @!P3 LDG.E.U8 R44, desc[UR22][R6.64] ;  /* 0x00000016062cb981 */ /* 0x000528000c1e1100 */
[----:B------:R0:W-:Y:S02]  /*6170*/  STL [R1+0x34a0], R90 ;  /* 0x0034a05a01007387 */ /* 0x0001e40000100800 */
[----:B0-----:R-:W2:Y:S01]  /*6180*/  LDC R90, c[0x0][0x3a0] ;  /* 0x0000e800ff5a7b82 */ /* 0x001ea20000000800 */
[----:B------:R-:W-:-:S05]  /*6190*/  VIADD R88, R88, 0xffffff47 ;  /* 0xffffff4758587836 */ /* 0x000fca0000000000 */
[----:B------:R-:W-:Y:S01]  /*61a0*/  ISETP.GE.U32.AND P0, PT, R88, 0x7ffffe48, PT ;  /* 0x7ffffe485800780c */ /* 0x000fe20003f06070 */
[----:B--2---:R-:W-:-:S05]  /*61b0*/  VIADD R6, R90, 0xffffff3f ;  /* 0xffffff3f5a067836 */ /* 0x004fca0000000000 */
[----:B------:R-:W-:Y:S01]  /*61c0*/  ISETP.GE.U32.AND P1, PT, R6, 0x7ffffe40, PT ;  /* 0x7ffffe400600780c */ /* 0x000fe20003f26070 */
[----:B------:R-:W-:Y:S01]  /*61d0*/  IMAD R6, R91, 0xb8, RZ ;  /* 0x000000b85b067824 */ /* 0x000fe200078e02ff */
[----:B------:R-:W-:Y:S02]  /*61e0*/  PRMT R90, RZ, 0x7610, R90 ;  /* 0x00007610ff5a7816 */ /* 0x000fe4000000005a */
[----:B------:R-:W-:Y:S01]  /*61f0*/  PRMT R89, RZ, 0x7610, R89 ;  /* 0x00007610ff597816 */ /* 0x000fe20000000059 */
[----:B---3--:R0:W-:Y:S02]  /*6200*/  STL [R1+0x824], R92 ;  /* 0x0008245c01007387 */ /* 0x0081e40000100800 */
[----:B0-----:R-:W0:Y:S02]  /*6210*/  LDC R92, c[0x0][0x3a0] ;  /* 0x0000e800ff5c7b82 */ /* 0x001e240000000800 */
[----:B----4-:R2:W-:Y:S02]  /*6220*/  STL [R1+0x820], R44 ;  /* 0x0008202c01007387 */ /* 0x0105e40000100800 */
[----:B--2---:R-:W-:Y:S01]  /*6230*/  IADD3 R44, P4, PT, R6, R3, RZ ;  /* 0x00000003062c7210 */ /* 0x004fe20007f9e0ff */
[----:B0-----:R-:W-:-:S05]  /*6240*/  VIADD R7, R92, 0xffffff37 ;  /* 0xffffff375c077836 */ /* 0x001fca0000000000 */
[----:B------:R-:W-:Y:S01]  /*6250*/  ISETP.GE.U32.AND P3, PT, R7, 0x7ffffe38, PT ;  /* 0x7ffffe380700780c */ /* 0x000fe20003f66070 */
[----:B-1----:R-:W-:Y:S01]  /*6260*/  IMAD R7, R40, 0xc0, RZ ;  /* 0x000000c028077824 */ /* 0x002fe200078e02ff */
[----:B------:R-:W-:-:S04]  /*6270*/  LEA.HI.X.SX32 R40, R6, R4, 0x1, P4 ;  /* 0x0000000406287211 */ /* 0x000fc800020f0eff */
[----:B------:R-:W-:Y:S01]  /*6280*/  IADD3 R92, P5, PT, R7, R3, RZ ;  /* 0x00000003075c7210 */ /* 0x000fe20007fbe0ff */
[----:B------:R-:W-:-:S03]  /*6290*/  IMAD.MOV.U32 R6, RZ, RZ, R44 ;  /* 0x000000ffff067224 */ /* 0x000fc600078e002c */
[----:B------:R-:W-:Y:S01]  /*62a0*/  LEA.HI.X.SX32 R91, R7, R4, 0x1, P5 ;  /* 0x00000004075b7211 */ /* 0x000fe200028f0eff */
[----:B------:R-:W-:-:S05]  /*62b0*/  IMAD.MOV.U32 R7, RZ, RZ, R40 ;  /* 0x000000ffff077224 */ /* 0x000fca00078e0028 */
[----:B------:R0:W2:Y:S02]  /*62c0*/  @!P0 LDG.E.U8 R90, desc[UR22][R6.64] ;  /* 0x00000016065a8981 */ /* 0x0000a4000c1e1100 */
[----:B0-----:R-:W-:Y:S02]  /*62d0*/  @!P1 IMAD.MOV.U32 R6, RZ, RZ, R92 ;  /* 0x000000ffff069224 */ /* 0x001fe400078e005c */
[----:B------:R-:W-:-:S05]  /*62e0*/  @!P1 IMAD.MOV.U32 R7, RZ, RZ, R91 ;  /* 0x000000ffff079224 */ /* 0x000fca00078e005b */
[----:B------:R0:W3:Y:S01]  /*62f0*/  @!P1 LDG.E.U8 R89, desc[UR22][R6.64] ;  /* 0x0000001606599981 */ /* 0x0000e2000c1e1100 */
[----:B------:R-:W-:-:S03]  /*6300*/  IMAD R88, R93, 0xc8, RZ ;  /* 0x000000c85d587824 */ /* 0x000fc600078e02ff */
[----:B------:R1:W-:Y:S04]  /*6310*/  STL [R1+0x348c], R44 ;  /* 0x00348c2c01007387 */ /* 0x0003e80000100800 */
[----:B------:R4:W-:Y:S01]  /*6320*/  STL [R1+0x3494], R92 ;  /* 0x0034945c01007387 */ /* 0x0009e20000100800 */
[----:B0-----:R-:W0:Y:S01]  /*6330*/  LDC R7, c[0x0][0x3a0] ;  /* 0x0000e800ff077b82 */ /* 0x001e220000000800 */
[----:B-1----:R-:W-:Y:S02]  /*6340*/  IADD3 R44, P4, PT, R88, R3, RZ ;  /* 0x00000003582c7210 */ /* 0x002fe40007f9e0ff */
[----:B------:R1:W-:Y:S01]  /*6350*/  STL [R1+0x3488], R40 ;  /* 0x0034882801007387 */ /* 0x0003e20000100800 */
[----:B------:R-:W-:Y:S01]  /*6360*/  PRMT R42, RZ, 0x7610, R42 ;  /* 0x00007610ff2a7816 */ /* 0x000fe2000000002a */
[----:B------:R-:W-:-:S03]  /*6370*/  IMAD.MOV.U32 R47, RZ, RZ, R41 ;  /* 0x000000ffff2f7224 */ /* 0x000fc600078e0029 */
[----:B----4-:R-:W4:Y:S01]  /*6380*/  LDC R92, c[0x0][0x3a8] ;  /* 0x0000ea00ff5c7b82 */ /* 0x010f220000000800 */
[----:B-1----:R-:W4:Y:S01]  /*6390*/  LDL.LU R40, [R1+0x51b4] ;  /* 0x0051b40001287983 */ /* 0x002f220000300800 */
[----:B------:R-:W-:-:S06]  /*63a0*/  @!P3 IMAD.MOV.U32 R6, RZ, RZ, R44 ;  /* 0x000000ffff06b224 */ /* 0x000fcc00078e002c */
[----:B------:R-:W1:Y:S01]  /*63b0*/  LDC R41, c[0x0][0x3a0] ;  /* 0x0000e800ff297b82 */ /* 0x000e620000000800 */
[----:B------:R0:W-:Y:S04]  /*63c0*/  STL [R1+0x3498], R44 ;  /* 0x0034982c01007387 */ /* 0x0001e80000100800 */
[----:B------:R0:W-:Y:S01]  /*63d0*/  STL [R1+0x3490], R91 ;  /* 0x0034905b01007387 */ /* 0x0001e20000100800 */
[----:B------:R-:W-:Y:S02]  /*63e0*/  PRMT R2, RZ, 0x7610, R2 ;  /* 0x00007610ff027816 */ /* 0x000fe40000000002 */
[----:B------:R-:W-:Y:S01]  /*63f0*/  PRMT R93, RZ, 0x7610, R93 ;  /* 0x00007610ff5d7816 */ /* 0x000fe2000000005d */
[----:B0-----:R-:W0:Y:S08]  /*6400*/  LDC R44, c[0x0][0x3a0] ;  /* 0x0000e800ff2c7b82 */ /* 0x001e300000000800 */
[----:B------:R-:W0:Y:S01]  /*6410*/  LDC R91, c[0x0][0x3a8] ;  /* 0x0000ea00ff5b7b82 */ /* 0x000e220000000800 */
[----:B--2---:R-:W-:Y:S04]  /*6420*/  STL [R1+0x81c], R90 ;  /* 0x00081c5a01007387 */ /* 0x004fe80000100800 */
[----:B---3--:R2:W-:Y:S03]  /*6430*/  STL [R1+0x818], R89 ;  /* 0x0008185901007387 */ /* 0x0085e60000100800 */
[----:B--2---:R-:W2:Y:S01]  /*6440*/  LDC R89, c[0x0][0x3a0] ;  /* 0x0000e800ff597b82 */ /* 0x004ea20000000800 */
[----:B------:R-:W-:Y:S01]  /*6450*/  LEA.HI.X.SX32 R90, R88, R4, 0x1, P4 ;  /* 0x00000004585a7211 */ /* 0x000fe200020f0eff */
[----:B--2---:R-:W-:-:S02]  /*6460*/  VIADD R88, R89, 0xffffff2f ;  /* 0xffffff2f59587836 */ /* 0x004fc40000000000 */
[----:B------:R-:W-:Y:S02]  /*6470*/  VIADD R89, R7, 0xffffff27 ;  /* 0xffffff2707597836 */ /* 0x000fe40000000000 */
[----:B------:R-:W-:-:S05]  /*6480*/  @!P3 IMAD.MOV.U32 R7, RZ, RZ, R90 ;  /* 0x000000ffff07b224 */ /* 0x000fca00078e005a */
[----:B------:R1:W2:Y:S04]  /*6490*/  @!P3 LDG.E.U8 R42, desc[UR22][R6.64] ;  /* 0x00000016062ab981 */ /* 0x0002a8000c1e1100 */
[----:B------:R3:W-:Y:S02]  /*64a0*/  STL [R1+0x3484], R90 ;  /* 0x0034845a01007387 */ /* 0x0007e40000100800 */
[----:B---3--:R-:W3:Y:S01]  /*64b0*/  LDC R90, c[0x0][0x3a8] ;  /* 0x0000ea00ff5a7b82 */ /* 0x008ee20000000800 */
[----:B-1----:R-:W-:-:S05]  /*64c0*/  VIADD R6, R41, 0xffffff1f ;  /* 0xffffff1f29067836 */ /* 0x002fca0000000000 */
[----:B------:R-:W-:Y:S01]  /*64d0*/  ISETP.GE.U32.AND P3, PT, R6, 0x7ffffe20, PT ;  /* 0x7ffffe200600780c */ /* 0x000fe20003f66070 */
[----:B----4-:R-:W-:Y:S01]  /*64e0*/  IMAD R7, R92, 0xd8, RZ ;  /* 0x000000d85c077824 */ /* 0x010fe200078e02ff */
[----:B------:R-:W-:Y:S01]  /*64f0*/  ISETP.GE.U32.AND P0, PT, R88, 0x7ffffe30, PT ;  /* 0x7ffffe305800780c */ /* 0x000fe20003f06070 */
[----:B0-----:R-:W-:Y:S01]  /*6500*/  IMAD R88, R91, 0xe0, RZ ;  /* 0x000000e05b587824 */ /* 0x001fe200078e02ff */
[----:B------:R-:W-:Y:S02]  /*6510*/  ISETP.GE.U32.AND P1, PT, R89, 0x7ffffe28, PT ;  /* 0x7ffffe285900780c */ /* 0x000fe40003f26070 */
[----:B------:R-:W-:Y:S01]  /*6520*/  IADD3 R89, P5, PT, R7, R3, RZ ;  /* 0x0000000307597210 */ /* 0x000fe20007fbe0ff */
[----:B---3--:R-:W-:-:S05]  /*6530*/  IMAD R6, R90, 0xd0, RZ ;  /* 0x000000d05a067824 */ /* 0x008fca00078e02ff */
[CC--:B------:R-:W-:Y:S02]  /*6540*/  IADD3 R92, P4, PT, R6.reuse, R3.reuse, RZ ;  /* 0x00000003065c7210 */ /* 0x0c0fe40007f9e0ff */
[----:B------:R-:W-:Y:S02]  /*6550*/  PRMT R90, RZ, 0x7610, R90 ;  /* 0x00007610ff5a7816 */ /* 0x000fe4000000005a */
[----:B------:R-:W-:Y:S01]  /*6560*/  LEA.HI.X.SX32 R41, R6, R4, 0x1, P4 ;  /* 0x0000000406297211 */ /* 0x000fe200020f0eff */
[----:B--2---:R0:W-:Y:S04]  /*6570*/  STL [R1+0x814], R42 ;  /* 0x0008142a01007387 */ /* 0x0041e80000100800 */
[----:B------:R-:W-:Y:S04]  /*6580*/  STL [R1+0x3474], R92 ;  /* 0x0034745c01007387 */ /* 0x000fe80000100800 */
[----:B------:R-:W-:Y:S01]  /*6590*/  STL [R1+0x3470], R41 ;  /* 0x0034702901007387 */ /* 0x000fe20000100800 */
[----:B------:R-:W-:Y:S01]  /*65a0*/  IMAD.MOV.U32 R6, RZ, RZ, R92 ;  /* 0x000000ffff067224 */ /* 0x000fe200078e005c */
[----:B0-----:R-:W0:Y:S02]  /*65b0*/  LDC R42, c[0x0][0x3a8] ;  /* 0x0000ea00ff2a7b82 */ /* 0x001e240000000800 */
[----:B------:R1:W-:Y:S04]  /*65c0*/  STL.S16 [R1+0x810], R90 ;  /* 0x0008105a01007387 */ /* 0x0003e80000100600 */
[----:B------:R2:W-:Y:S01]  /*65d0*/  STL [R1+0x347c], R89 ;  /* 0x00347c5901007387 */ /* 0x0005e20000100800 */
[----:B-1----:R-:W-:-:S03]  /*65e0*/  IADD3 R90, P4, PT, R88, R3, RZ ;  /* 0x00000003585a7210 */ /* 0x002fc60007f9e0ff */
[----:B------:R-:W3:Y:S01]  /*65f0*/  LDL R88, [R1+0x810] ;  /* 0x0008100001587983 */ /* 0x000ee20000100800 */
[----:B------:R-:W-:Y:S01]  /*6600*/  LEA.HI.X.SX32 R92, R7, R4, 0x1, P5 ;  /* 0x00000004075c7211 */ /* 0x000fe200028f0eff */
[----:B------:R-:W-:Y:S02]  /*6610*/  IMAD.MOV.U32 R7, RZ, RZ, R41 ;  /* 0x000000ffff077224 */ /* 0x000fe400078e0029 */
[----:B------:R-:W4:Y:S04]  /*6620*/  LDL.LU R41, [R1+0x51b0] ;  /* 0x0051b00001297983 */ /* 0x000f280000300800 */
[----:B---3--:R1:W3:Y:S02]  /*6630*/  @!P0 LDG.E.U8 R88, desc[UR22][R6.64] ;  /* 0x0000001606588981 */ /* 0x0082e4000c1e1100 */
[----:B-1----:R-:W-:-:S02]  /*6640*/  @!P1 IMAD.MOV.U32 R6, RZ, RZ, R89 ;  /* 0x000000ffff069224 */ /* 0x002fc400078e0059 */
[----:B------:R-:W-:Y:S01]  /*6650*/  @!P1 IMAD.MOV.U32 R7, RZ, RZ, R92 ;  /* 0x000000ffff079224 */ /* 0x000fe200078e005c */
[----:B--2---:R-:W1:Y:S04]  /*6660*/  LDC R89, c[0x0][0x3a0] ;  /* 0x0000e800ff597b82 */ /* 0x004e680000000800 */
[----:B------:R2:W4:Y:S02]  /*6670*/  @!P1 LDG.E.U8 R2, desc[UR22][R6.64] ;  /* 0x0000001606029981 */ /* 0x000524000c1e1100 */
[----:B--2---:R-:W-:Y:S02]  /*6680*/  @!P3 IMAD.MOV.U32 R6, RZ, RZ, R90 ;  /* 0x000000ffff06b224 */ /* 0x004fe400078e005a */
[----:B---3--:R2:W-:Y:S02]  /*6690*/  @!P0 STL [R1+0x810], R88 ;  /* 0x0008105801008387 */ /* 0x0085e40000100800 */
[----:B--2---:R-:W2:Y:S02]  /*66a0*/  LDC R88, c[0x0][0x3a8] ;  /* 0x0000ea00ff587b82 */ /* 0x004ea40000000800 */
[----:B--2---:R-:W-:-:S05]  /*66b0*/  IMAD R88, R88, 0xe0, RZ ;  /* 0x000000e058587824 */ /* 0x004fca00078e02ff */
[----:B------:R-:W-:-:S05]  /*66c0*/  LEA.HI.X.SX32 R88, R88, R4, 0x1, P4 ;  /* 0x0000000458587211 */ /* 0x000fca00020f0eff */
[----:B------:R-:W-:-:S05]  /*66d0*/  @!P3 IMAD.MOV.U32 R7, RZ, RZ, R88 ;  /* 0x000000ffff07b224 */ /* 0x000fca00078e0058 */
[----:B------:R2:W3:Y:S04]  /*66e0*/  @!P3 LDG.E.U8 R93, desc[UR22][R6.64] ;  /* 0x00000016065db981 */ /* 0x0004e8000c1e1100 */
[----:B------:R0:W-:Y:S04]  /*66f0*/  STL [R1+0x3480], R90 ;  /* 0x0034805a01007387 */ /* 0x0001e80000100800 */
[----:B------:R1:W-:Y:S04]  /*6700*/  STL [R1+0x3478], R92 ;  /* 0x0034785c01007387 */ /* 0x0003e80000100800 */
[----:B------:R-:W-:Y:S01]  /*6710*/  STL [R1+0x346c], R88 ;  /* 0x00346c5801007387 */ /* 0x000fe20000100800 */
[----:B0-----:R-:W0:Y:S03]  /*6720*/  LDC R90, c[0x0][0x3a0] ;  /* 0x0000e800ff5a7b82 */ /* 0x001e260000000800 */
[----:B----4-:R4:W-:Y:S05]  /*6730*/  STL [R1+0x80c], R2 ;  /* 0x00080c0201007387 */ /* 0x0109ea0000100800 */
[----:B-1----:R-:W2:Y:S01]  /*6740*/  LDC R92, c[0x0][0x3a8] ;  /* 0x0000ea00ff5c7b82 */ /* 0x002ea20000000800 */
[----:B------:R-:W-:Y:S01]  /*6750*/  VIADD R89, R89, 0xffffff17 ;  /* 0xffffff1759597836 */ /* 0x000fe20000000000 */
[----:B------:R-:W-:-:S04]  /*6760*/  PRMT R43, RZ, 0x7610, R43 ;  /* 0x00007610ff2b7816 */ /* 0x000fc8000000002b */
[----:B------:R-:W-:Y:S01]  /*6770*/  ISETP.GE.U32.AND P0, PT, R89, 0x7ffffe18, PT ;  /* 0x7ffffe185900780c */ /* 0x000fe20003f06070 */
[----:B------:R-:W-:Y:S01]  /*6780*/  VIADD R89, R44, 0xffffff07 ;  /* 0xffffff072c597836 */ /* 0x000fe20000000000 */
[----:B------:R-:W-:Y:S01]  /*6790*/  PRMT R46, RZ, 0x7610, R46 ;  /* 0x00007610ff2e7816 */ /* 0x000fe2000000002e */
[----:B----4-:R-:W1:Y:S01]  /*67a0*/  LDC R2, c[0x0][0x3a0] ;  /* 0x0000e800ff027b82 */ /* 0x010e620000000800 */
[----:B0-----:R-:W-:-:S05]  /*67b0*/  VIADD R88, R90, 0xffffff0f ;  /* 0xffffff0f5a587836 */ /* 0x001fca0000000000 */
[----:B------:R-:W-:Y:S01]  /*67c0*/  ISETP.GE.U32.AND P1, PT, R88, 0x7ffffe10, PT ;  /* 0x7ffffe105800780c */ /* 0x000fe20003f26070 */
[----:B------:R-:W-:Y:S02]  /*67d0*/  IMAD R88, R42, 0xf8, RZ ;  /* 0x000000f82a587824 */ /* 0x000fe400078e02ff */
[----:B--2---:R-:W-:-:S05]  /*67e0*/  IMAD R7, R92, 0xf0, RZ ;  /* 0x000000f05c077824 */ /* 0x004fca00078e02ff */
[----:B------:R-:W-:Y:S01]  /*67f0*/  IADD3 R44, P5, PT, R7, R3, RZ ;  /* 0x00000003072c7210 */ /* 0x000fe20007fbe0ff */
[----:B---3--:R0:W-:Y:S02]  /*6800*/  STL [R1+0x808], R93 ;  /* 0x0008085d01007387 */ /* 0x0081e40000100800 */
[----:B0-----:R-:W0:Y:S02]  /*6810*/  LDC R93, c[0x0][0x3a8] ;  /* 0x0000ea00ff5d7b82 */ /* 0x001e240000000800 */
[----:B0-----:R-:W-:-:S05]  /*6820*/  IMAD R6, R93, 0xe8, RZ ;  /* 0x000000e85d067824 */ /* 0x001fca00078e02ff */
[----:B------:R-:W-:-:S04]  /*6830*/  IADD3 R90, P4, PT, R6, R3, RZ ;  /* 0x00000003065a7210 */ /* 0x000fc80007f9e0ff */
[----:B------:R-:W-:Y:S01]  /*6840*/  LEA.HI.X.SX32 R42, R6, R4, 0x1, P4 ;  /* 0x00000004062a7211 */ /* 0x000fe200020f0eff */
[----:B------:R0:W-:Y:S01]  /*6850*/  STL [R1+0x345c], R90 ;  /* 0x00345c5a01007387 */ /* 0x0001e20000100800 */
[----:B------:R-:W-:-:S03]  /*6860*/  IMAD.MOV.U32 R6, RZ, RZ, R90 ;  /* 0x000000ffff067224 */ /* 0x000fc600078e005a */
[----:B------:R-:W-:Y:S04]  /*6870*/  STL [R1+0x3458], R42 ;  /* 0x0034582a01007387 */ /* 0x000fe80000100800 */
[----:B------:R2:W-:Y:S01]  /*6880*/  STL.S16 [R1+0x804], R43 ;  /* 0x0008042b01007387 */ /* 0x0005e20000100600 */
[----:B0-----:R-:W-:-:S03]  /*6890*/  IADD3 R90, P4, PT, R88, R3, RZ ;  /* 0x00000003585a7210 */ /* 0x001fc60007f9e0ff */
[----:B------:R-:W-:Y:S04]  /*68a0*/  STL [R1+0x3464], R44 ;  /* 0x0034642c01007387 */ /* 0x000fe80000100800 */
[----:B------:R-:W3:Y:S01]  /*68b0*/  LDL R88, [R1+0x804] ;  /* 0x0008040001587983 */ /* 0x000ee20000100800 */
[----:B--2---:R-:W-:Y:S01]  /*68c0*/  LEA.HI.X.SX32 R43, R7, R4, 0x1, P5 ;  /* 0x00000004072b7211 */ /* 0x004fe200028f0eff */
[----:B------:R-:W-:Y:S02]  /*68d0*/  IMAD.MOV.U32 R7, RZ, RZ, R42 ;  /* 0x000000ffff077224 */ /* 0x000fe400078e002a */
[----:B------:R-:W2:Y:S04]  /*68e0*/  LDL.LU R42, [R1+0x51ac] ;  /* 0x0051ac00012a7983 */ /* 0x000ea80000300800 */
[----:B---3--:R0:W3:Y:S01]  /*68f0*/  @!P0 LDG.E.U8 R88, desc[UR22][R6.64] ;  /* 0x0000001606588981 */ /* 0x0080e2000c1e1100 */
[----:B------:R-:W-:-:S02]  /*6900*/  ISETP.GE.U32.AND P3, PT, R89, 0x7ffffe08, PT ;  /* 0x7ffffe085900780c */ /* 0x000fc40003f66070 */
[----:B------:R-:W-:Y:S01]  /*6910*/  PRMT R89, RZ, 0x7610, R89 ;  /* 0x00007610ff597816 */ /* 0x000fe20000000059 */
[----:B0-----:R-:W-:Y:S02]  /*6920*/  @!P1 IMAD.MOV.U32 R6, RZ, RZ, R44 ;  /* 0x000000ffff069224 */ /* 0x001fe400078e002c */
[----:B------:R-:W-:-:S05]  /*6930*/  @!P1 IMAD.MOV.U32 R7, RZ, RZ, R43 ;  /* 0x000000ffff079224 */ /* 0x000fca00078e002b */
[----:B------:R0:W4:Y:S03]  /*6940*/  @!P1 LDG.E.U8 R89, desc[UR22][R6.64] ;  /* 0x0000001606599981 */ /* 0x000126000c1e1100 */
[----:B0-----:R-:W-:Y:S01]  /*6950*/  @!P3 IMAD.MOV.U32 R6, RZ, RZ, R90 ;  /* 0x000000ffff06b224 */ /* 0x001fe200078e005a */
[----:B---3--:R0:W-:Y:S02]  /*6960*/  @!P0 STL [R1+0x804], R88 ;  /* 0x0008045801008387 */ /* 0x0081e40000100800 */
[----:B0-----:R-:W0:Y:S02]  /*6970*/  LDC R88, c[0x0][0x3a8] ;  /* 0x0000ea00ff587b82 */ /* 0x001e240000000800 */
[----:B0-----:R-:W-:-:S05]  /*6980*/  IMAD R88, R88, 0xf8, RZ ;  /* 0x000000f858587824 */ /* 0x001fca00078e02ff */
[----:B------:R-:W-:-:S05]  /*6990*/  LEA.HI.X.SX32 R88, R88, R4, 0x1, P4 ;  /* 0x0000000458587211 */ /* 0x000fca00020f0eff */
[----:B------:R-:W-:-:S05]  /*69a0*/  IMAD.MOV.U32 R7, RZ, RZ, R88 ;  /* 0x000000ffff077224 */ /* 0x000fca00078e0058 */
[----:B------:R0:W3:Y:S04]  /*69b0*/  @!P3 LDG.E.U8 R46, desc[UR22][R6.64] ;  /* 0x00000016062eb981 */ /* 0x0000e8000c1e1100 */
[----:B------:R-:W-:Y:S04]  /*69c0*/  STL [R1+0x3468], R90 ;  /* 0x0034685a01007387 */ /* 0x000fe80000100800 */
[----:B------:R0:W-:Y:S04]  /*69d0*/  STL [R1+0x3460], R43 ;  /* 0x0034602b01007387 */ /* 0x0001e80000100800 */
[----:B0-----:R-:W2:Y:S04]  /*69e0*/  LDL.LU R43, [R1+0x51a8] ;  /* 0x0051a800012b7983 */ /* 0x001ea80000300800 */
[----:B------:R-:W2:Y:S04]  /*69f0*/  LDL.LU R44, [R1+0x51a4] ;  /* 0x0051a400012c7983 */ /* 0x000ea80000300800 */
[----:B------:R-:W-:Y:S04]  /*6a00*/  STL [R1+0x3454], R88 ;  /* 0x0034545801007387 */ /* 0x000fe80000100800 */
[----:B----4-:R1:W-:Y:S01]  /*6a10*/  STL [R1+0x800], R89 ;  /* 0x0008005901007387 */ /* 0x0103e20000100800 */
[----:B------:R-:W-:-:S02]  /*6a20*/  IMAD R6, R66, 0x9, RZ ;  /* 0x0000000942067824 */ /* 0x000fc400078e02ff */
[----:B-1----:R-:W-:-:S05]  /*6a30*/  VIADD R89, R2, 0xffffffff ;  /* 0xffffffff02597836 */ /* 0x002fca0000000000 */
[----:B------:R-:W-:Y:S01]  /*6a40*/  ISETP.GE.U32.AND P3, PT, R89, 0x7fffff00, PT ;  /* 0x7fffff005900780c */ /* 0x000fe20003f66070 */
[----:B------:R-:W-:Y:S01]  /*6a50*/  VIADD R89, R2, 0xfffffff6 ;  /* 0xfffffff602597836 */ /* 0x000fe20000000000 */
[----:B------:R-:W-:Y:S01]  /*6a60*/  IADD3 R90, P5, PT, R6, R3, RZ ;  /* 0x00000003065a7210 */ /* 0x000fe20007fbe0ff */
[----:B------:R-:W-:Y:S01]  /*6a70*/  VIADD R7, R2, 0xffffffe6 ;  /* 0xffffffe602077836 */ /* 0x000fe20000000000 */
[----:B------:R-:W-:Y:S02]  /*6a80*/  PRMT R45, RZ, 0x7610, R45 ;  /* 0x00007610ff2d7816 */ /* 0x000fe4000000002d */
[----:B------:R-:W-:Y:S01]  /*6a90*/  ISETP.GE.U32.AND P4, PT, R89, 0x7ffffef7, PT ;  /* 0x7ffffef75900780c */ /* 0x000fe20003f86070 */
[----:B------:R-:W-:Y:S01]  /*6aa0*/  STL [R1+0x3450], R90 ;  /* 0x0034505a01007387 */ /* 0x000fe20000100800 */
[----:B------:R-:W-:-:S05]  /*6ab0*/  ISETP.GE.U32.AND P1, PT, R7, 0x7ffffee7, PT ;  /* 0x7ffffee70700780c */ /* 0x000fca0003f26070 */
[----:B------:R-:W-:Y:S02]  /*6ac0*/  @!P3 IMAD.MOV.U32 R7, RZ, RZ, R4 ;  /* 0x000000ffff07b224 */ /* 0x000fe400078e0004 */
[----:B------:R-:W-:Y:S01]  /*6ad0*/  VIADD R88, R2, 0xfffffffe ;  /* 0xfffffffe02587836 */ /* 0x000fe20000000000 */
[----:B------:R-:W-:-:S04]  /*6ae0*/  PRMT R59, RZ, 0x7610, R59 ;  /* 0x00007610ff3b7816 */ /* 0x000fc8000000003b */
[----:B------:R-:W-:Y:S01]  /*6af0*/  ISETP.GE.U32.AND P6, PT, R88, 0x7ffffeff, PT ;  /* 0x7ffffeff5800780c */ /* 0x000fe20003fc6070 */
[----:B------:R-:W-:Y:S02]  /*6b00*/  VIADD R88, R2, 0xffffffee ;  /* 0xffffffee02587836 */ /* 0x000fe40000000000 */
[----:B------:R-:W-:-:S03]  /*6b10*/  IMAD R89, R66, 0x11, RZ ;  /* 0x0000001142597824 */ /* 0x000fc600078e02ff */
[----:B------:R-:W-:Y:S02]  /*6b20*/  ISETP.GE.U32.AND P0, PT, R88, 0x7ffffeef, PT ;  /* 0x7ffffeef5800780c */ /* 0x000fe40003f06070 */
[----:B------:R-:W-:Y:S01]  /*6b30*/  PRMT R48, RZ, 0x7610, R48 ;  /* 0x00007610ff307816 */ /* 0x000fe20000000030 */
[----:B---3--:R0:W-:Y:S02]  /*6b40*/  STL [R1+0x7fc], R46 ;  /* 0x0007fc2e01007387 */ /* 0x0081e40000100800 */
[----:B0-----:R-:W-:Y:S01]  /*6b50*/  LEA.HI.X.SX32 R46, R6, R4, 0x1, P5 ;  /* 0x00000004062e7211 */ /* 0x001fe200028f0eff */
[----:B------:R-:W-:-:S05]  /*6b60*/  @!P3 IMAD.MOV.U32 R6, RZ, RZ, R3 ;  /* 0x000000ffff06b224 */ /* 0x000fca00078e0003 */
[----:B------:R0:W3:Y:S02]  /*6b70*/  @!P3 LDG.E.U8 R45, desc[UR22][R6.64] ;  /* 0x00000016062db981 */ /* 0x0000e4000c1e1100 */
[----:B0-----:R-:W-:Y:S02]  /*6b80*/  IMAD.MOV.U32 R6, RZ, RZ, R46 ;  /* 0x000000ffff067224 */ /* 0x001fe400078e002e */
[----:B------:R-:W-:-:S05]  /*6b90*/  IMAD.MOV.U32 R7, RZ, RZ, R90 ;  /* 0x000000ffff077224 */ /* 0x000fca00078e005a */
[----:B------:R-:W-:-:S04]  /*6ba0*/  @!P4 LOP3.LUT R7, R7, R6, RZ, 0x3c, !PT ;  /* 0x000000060707c212 */ /* 0x000fc800078e3cff */
[----:B------:R-:W-:-:S04]  /*6bb0*/  @!P4 LOP3.LUT R6, R7, R6, RZ, 0x3c, !PT ;  /* 0x000000060706c212 */ /* 0x000fc800078e3cff */
[----:B------:R-:W-:-:S05]  /*6bc0*/  @!P4 LOP3.LUT R7, R7, R6, RZ, 0x3c, !PT ;  /* 0x000000060707c212 */ /* 0x000fca00078e3cff */
[----:B------:R0:W4:Y:S01]  /*6bd0*/  @!P4 LDG.E.U8 R59, desc[UR22][R6.64] ;  /* 0x00000016063bc981 */ /* 0x000122000c1e1100 */
[----:B------:R-:W-:Y:S01]  /*6be0*/  IADD3 R90, P5, PT, R89, R3, RZ ;  /* 0x00000003595a7210 */ /* 0x000fe20007fbe0ff */
[----:B0-----:R-:W-:-:S03]  /*6bf0*/  VIADD R6, R2, 0xffffffd6 ;  /* 0xffffffd602067836 */ /* 0x001fc60000000000 */
[----:B------:R-:W-:Y:S02]  /*6c00*/  LEA.HI.X.SX32 R7, R89, R4, 0x1, P5 ;  /* 0x0000000459077211 */ /* 0x000fe400028f0eff */
[----:B------:R-:W-:Y:S01]  /*6c10*/  ISETP.GE.U32.AND P4, PT, R6, 0x7ffffed7, PT ;  /* 0x7ffffed70600780c */ /* 0x000fe20003f86070 */
[----:B------:R-:W-:-:S05]  /*6c20*/  @!P0 IMAD.MOV.U32 R6, RZ, RZ, R90 ;  /* 0x000000ffff068224 */ /* 0x000fca00078e005a */
[----:B------:R0:W2:Y:S01]  /*6c30*/  @!P0 LDG.E.U8 R48, desc[UR22][R6.64] ;  /* 0x0000001606308981 */ /* 0x0000a2000c1e1100 */
[----:B------:R-:W-:-:S05]  /*6c40*/  VIADD R88, R2, 0xffffffde ;  /* 0xffffffde02587836 */ /* 0x000fca0000000000 */
[----:B------:R-:W-:Y:S01]  /*6c50*/  ISETP.GE.U32.AND P3, PT, R88, 0x7ffffedf, PT ;  /* 0x7ffffedf5800780c */ /* 0x000fe20003f66070 */
[----:B------:R-:W-:Y:S02]  /*6c60*/  IMAD R88, R66, 0x19, RZ ;  /* 0x0000001942587824 */ /* 0x000fe400078e02ff */
[----:B------:R-:W-:Y:S01]  /*6c70*/  VIADD R89, R2, 0xffffffce ;  /* 0xffffffce02597836 */ /* 0x000fe20000000000 */
[----:B------:R-:W-:-:S04]  /*6c80*/  PRMT R91, RZ, 0x7610, R91 ;  /* 0x00007610ff5b7816 */ /* 0x000fc8000000005b */
[----:B------:R-:W-:Y:S01]  /*6c90*/  ISETP.GE.U32.AND P0, PT, R89, 0x7ffffecf, PT ;  /* 0x7ffffecf5900780c */ /* 0x000fe20003f06070 */
[----:B------:R-:W-:Y:S01]  /*6ca0*/  IMAD R89, R66, 0x21, RZ ;  /* 0x0000002142597824 */ /* 0x000fe200078e02ff */
[----:B---3--:R1:W-:Y:S04]  /*6cb0*/  STL [R1+0x7f8], R45 ;  /* 0x0007f82d01007387 */ /* 0x0083e80000100800 */
[----:B-1----:R-:W3:Y:S04]  /*6cc0*/  LDL.LU R45, [R1+0x51a0] ;  /* 0x0051a000012d7983 */ /* 0x002ee80000300800 */
[----:B------:R1:W-:Y:S04]  /*6cd0*/  STL [R1+0x344c], R46 ;  /* 0x00344c2e01007387 */ /* 0x0003e80000100800 */
[----:B-1----:R-:W3:Y:S04]  /*6ce0*/  LDL.LU R46, [R1+0x519c] ;  /* 0x00519c00012e7983 */ /* 0x002ee80000300800 */
[----:B------:R-:W-:Y:S04]  /*6cf0*/  STL [R1+0x3448], R90 ;  /* 0x0034485a01007387 */ /* 0x000fe80000100800 */
[----:B----4-:R1:W-:Y:S02]  /*6d00*/  STL [R1+0x7f4], R59 ;  /* 0x0007f43b01007387 */ /* 0x0103e40000100800 */
[----:B-1----:R-:W-:-:S02]  /*6d10*/  IMAD.MOV.U32 R59, RZ, RZ, R56 ;  /* 0x000000ffff3b7224 */ /* 0x002fc400078e0038 */
[----:B------:R-:W-:Y:S02]  /*6d20*/  IMAD.MOV.U32 R56, RZ, RZ, R53 ;  /* 0x000000ffff387224 */ /* 0x000fe400078e0035 */
[----:B------:R-:W-:Y:S01]  /*6d30*/  IMAD.MOV.U32 R53, RZ, RZ, R47 ;  /* 0x000000ffff357224 */ /* 0x000fe200078e002f */
[----:B------:R-:W-:-:S04]  /*6d40*/  IADD3 R47, P5, PT, R88, R3, RZ ;  /* 0x00000003582f7210 */ /* 0x000fc80007fbe0ff */
[----:B------:R-:W-:Y:S01]  /*6d50*/  LEA.HI.X.SX32 R88, R88, R4, 0x1, P5 ;  /* 0x0000000458587211 */ /* 0x000fe200028f0eff */
[----:B------:R1:W-:Y:S01]  /*6d60*/  STL [R1+0x3440], R7 ;  /* 0x0034400701007387 */ /* 0x0003e20000100800 */
[----:B0-----:R-:W-:Y:S02]  /*6d70*/  @!P1 IMAD.MOV.U32 R6, RZ, RZ, R47 ;  /* 0x000000ffff069224 */ /* 0x001fe400078e002f */
[----:B------:R-:W-:Y:S01]  /*6d80*/  VIADD R90, R2, 0xffffffc6 ;  /* 0xffffffc6025a7836 */ /* 0x000fe20000000000 */
[----:B------:R-:W-:Y:S04]  /*6d90*/  STL [R1+0x3444], R47 ;  /* 0x0034442f01007387 */ /* 0x000fe80000100800 */
[----:B--2---:R0:W-:Y:S01]  /*6da0*/  STL [R1+0x7f0], R48 ;  /* 0x0007f03001007387 */ /* 0x0041e20000100800 */
[----:B-1----:R-:W-:-:S05]  /*6db0*/  @!P1 IMAD.MOV.U32 R7, RZ, RZ, R88 ;  /* 0x000000ffff079224 */ /* 0x002fca00078e0058 */
[----:B------:R1:W2:Y:S01]  /*6dc0*/  @!P1 LDG.E.U8 R91, desc[UR22][R6.64] ;  /* 0x00000016065b9981 */ /* 0x0002a2000c1e1100 */
[C---:B0-----:R-:W-:Y:S02]  /*6dd0*/  IADD3 R48, P5, PT, R89.reuse, R3, RZ ;  /* 0x0000000359307210 */ /* 0x041fe40007fbe0ff */
[----:B------:R-:W-:Y:S02]  /*6de0*/  ISETP.GE.U32.AND P1, PT, R90, 0x7ffffec7, PT ;  /* 0x7ffffec75a00780c */ /* 0x000fe40003f26070 */
[----:B------:R-:W-:Y:S02]  /*6df0*/  PRMT R90, RZ, 0x7610, R90 ;  /* 0x00007610ff5a7816 */ /* 0x000fe4000000005a */
[----:B-1----:R-:W-:Y:S01]  /*6e00*/  LEA.HI.X.SX32 R7, R89, R4, 0x1, P5 ;  /* 0x0000000459077211 */ /* 0x002fe200028f0eff */
[----:B------:R-:W-:-:S05]  /*6e10*/  @!P3 IMAD.MOV.U32 R6, RZ, RZ, R48 ;  /* 0x000000ffff06b224 */ /* 0x000fca00078e0030 */
[----:B------:R0:W4:Y:S04]  /*6e20*/  @!P3 LDG.E.U8 R90, desc[UR22][R6.64] ;  /* 0x00000016065ab981 */ /* 0x000128000c1e1100 */
[----:B------:R1:W-:Y:S04]  /*6e30*/  STL [R1+0x3438], R88 ;  /* 0x0034385801007387 */ /* 0x0003e80000100800 */
[----:B------:R-:W3:Y:S01]  /*6e40*/  LDL.LU R47, [R1+0x5198] ;  /* 0x00519800012f7983 */ /* 0x000ee20000300800 */
[----:B-1----:R-:W-:-:S03]  /*6e50*/  IMAD R88, R66, 0x29, RZ ;  /* 0x0000002942587824 */ /* 0x002fc600078e02ff */
[----:B------:R1:W-:Y:S01]  /*6e60*/  STL [R1+0x343c], R48 ;  /* 0x00343c3001007387 */ /* 0x0003e20000100800 */
[----:B------:R-:W-:-:S03]  /*6e70*/  PRMT R92, RZ, 0x7610, R92 ;  /* 0x00007610ff5c7816 */ /* 0x000fc6000000005c */
[----:B--2---:R2:W-:Y:S04]  /*6e80*/  STL [R1+0x7ec], R91 ;  /* 0x0007ec5b01007387 */ /* 0x0045e80000100800 */
[----:B------:R0:W-:Y:S04]  /*6e90*/  STL [R1+0x3430], R7 ;  /* 0x0034300701007387 */ /* 0x0001e80000100800 */
[----:B-1----:R-:W3:Y:S01]  /*6ea0*/  LDL.LU R48, [R1+0x5194] ;  /* 0x0051940001307983 */ /* 0x002ee20000300800 */
[----:B--2---:R-:W-:-:S04]  /*6eb0*/  IADD3 R91, P5, PT, R88, R3, RZ ;  /* 0x00000003585b7210 */ /* 0x004fc80007fbe0ff */
[----:B0-----:R-:W-:Y:S01]  /*6ec0*/  LEA.HI.X.SX32 R6, R88, R4, 0x1, P5 ;  /* 0x0000000458067211 */ /* 0x001fe200028f0eff */
[----:B----4-:R0:W-:Y:S04]  /*6ed0*/  STL [R1+0x7e8], R90 ;  /* 0x0007e85a01007387 */ /* 0x0101e80000100800 */
[----:B------:R-:W-:Y:S01]  /*6ee0*/  @!P4 IMAD.MOV.U32 R7, RZ, RZ, R6 ;  /* 0x000000ffff07c224 */ /* 0x000fe200078e0006 */
[----:B------:R-:W-:Y:S04]  /*6ef0*/  STL [R1+0x3434], R91 ;  /* 0x0034345b01007387 */ /* 0x000fe80000100800 */
[----:B------:R1:W-:Y:S01]  /*6f00*/  STL [R1+0x342c], R6 ;  /* 0x00342c0601007387 */ /* 0x0003e20000100800 */
[----:B------:R-:W-:Y:S01]  /*6f10*/  VIADD R89, R2, 0xffffffbe ;  /* 0xffffffbe02597836 */ /* 0x000fe20000000000 */
[----:B------:R-:W-:Y:S01]  /*6f20*/  PRMT R93, RZ, 0x7610, R93 ;  /* 0x00007610ff5d7816 */ /* 0x000fe2000000005d */
[----:B------:R-:W-:Y:S01]  /*6f30*/  IMAD R88, R66, 0x31, RZ ;  /* 0x0000003142587824 */ /* 0x000fe200078e02ff */
[----:B------:R-:W-:Y:S01]  /*6f40*/  PRMT R52, RZ, 0x7610, R52 ;  /* 0x00007610ff347816 */ /* 0x000fe20000000034 */
[----:B0-----:R-:W0:Y:S01]  /*6f50*/  LDC R90, c[0x0][0x3a8] ;  /* 0x0000ea00ff5a7b82 */ /* 0x001e220000000800 */
[----:B-1----:R-:W-:-:S07]  /*6f60*/  @!P4 IMAD.MOV.U32 R6, RZ, RZ, R91 ;  /* 0x000000ffff06c224 */ /* 0x002fce00078e005b */
[----:B------:R-:W1:Y:S01]  /*6f70*/  LDC R91, c[0x0][0x3a8] ;  /* 0x0000ea00ff5b7b82 */ /* 0x000e620000000800 */
[----:B------:R2:W4:Y:S01]  /*6f80*/  @!P4 LDG.E.U8 R92, desc[UR22][R6.64] ;  /* 0x00000016065cc981 */ /* 0x000522000c1e1100 */
[----:B------:R-:W-:Y:S01]  /*6f90*/  ISETP.GE.U32.AND P3, PT, R89, 0x7ffffebf, PT ;  /* 0x7ffffebf5900780c */ /* 0x000fe20003f66070 */
[----:B------:R-:W-:Y:S01]  /*6fa0*/  VIADD R89, R2, 0xffffffb6 ;  /* 0xffffffb602597836 */ /* 0x000fe20000000000 */
[----:B--2---:R-:W-:-:S04]  /*6fb0*/  IADD3 R6, P5, PT, R88, R3, RZ ;  /* 0x0000000358067210 */ /* 0x004fc80007fbe0ff */
[----:B------:R-:W-:Y:S02]  /*6fc0*/  ISETP.GE.U32.AND P4, PT, R89, 0x7ffffeb7, PT ;  /* 0x7ffffeb75900780c */ /* 0x000fe40003f86070 */
[----:B------:R-:W-:Y:S01]  /*6fd0*/  LEA.HI.X.SX32 R7, R88, R4, 0x1, P5 ;  /* 0x0000000458077211 */ /* 0x000fe200028f0eff */
[----:B------:R2:W-:Y:S04]  /*6fe0*/  STL [R1+0x3424], R6 ;  /* 0x0034240601007387 */ /* 0x0005e80000100800 */
[----:B------:R-:W-:Y:S01]  /*6ff0*/  STL [R1+0x3420], R7 ;  /* 0x0034200701007387 */ /* 0x000fe20000100800 */
[----:B-1----:R-:W-:-:S03]  /*7000*/  IMAD R89, R91, 0x39, RZ ;  /* 0x000000395b597824 */ /* 0x002fc600078e02ff */
[----:B------:R2:W3:Y:S01]  /*7010*/  @!P0 LDG.E.U8 R93, desc[UR22][R6.64] ;  /* 0x00000016065d8981 */ /* 0x0004e2000c1e1100 */
[----:B0-----:R-:W-:Y:S01]  /*7020*/  IMAD R88, R90, 0x41, RZ ;  /* 0x000000415a587824 */ /* 0x001fe200078e02ff */
[----:B------:R-:W0:Y:S01]  /*7030*/  LDC R91, c[0x0][0x3a8] ;  /* 0x0000ea00ff5b7b82 */ /* 0x000e220000000800 */
[----:B--2---:R-:W-:-:S05]  /*7040*/  VIADD R6, R2, 0xffffffae ;  /* 0xffffffae02067836 */ /* 0x004fca0000000000 */
[----:B------:R-:W-:Y:S01]  /*7050*/  ISETP.GE.U32.AND P0, PT, R6, 0x7ffffeaf, PT ;  /* 0x7ffffeaf0600780c */ /* 0x000fe20003f06070 */
[----:B----4-:R1:W-:Y:S02]  /*7060*/  STL [R1+0x7e4], R92 ;  /* 0x0007e45c01007387 */ /* 0x0103e40000100800 */
[----:B-1----:R-:W-:-:S04]  /*7070*/  IADD3 R92, P5, PT, R89, R3, RZ ;  /* 0x00000003595c7210 */ /* 0x002fc80007fbe0ff */
[----:B------:R-:W-:Y:S01]  /*7080*/  LEA.HI.X.SX32 R7, R89, R4, 0x1, P5 ;  /* 0x0000000459077211 */ /* 0x000fe200028f0eff */
[----:B------:R-:W-:-:S05]  /*7090*/  @!P1 IMAD.MOV.U32 R6, RZ, RZ, R92 ;  /* 0x000000ffff069224 */ /* 0x000fca00078e005c */
[----:B------:R1:W2:Y:S04]  /*70a0*/  @!P1 LDG.E.U8 R52, desc[UR22][R6.64] ;  /* 0x0000001606349981 */ /* 0x0002a8000c1e1100 */
[----:B------:R4:W-:Y:S04]  /*70b0*/  STL [R1+0x3428], R92 ;  /* 0x0034285c01007387 */ /* 0x0009e80000100800 */
[----:B------:R-:W-:Y:S04]  /*70c0*/  STL [R1+0x3418], R7 ;  /* 0x0034180701007387 */ /* 0x000fe80000100800 */
[----:B---3--:R3:W-:Y:S01]  /*70d0*/  STL [R1+0x7e0], R93 ;  /* 0x0007e05d01007387 */ /* 0x0087e20000100800 */
[----:B------:R-:W-:Y:S01]  /*70e0*/  PRMT R90, RZ, 0x7610, R90 ;  /* 0x00007610ff5a7816 */ /* 0x000fe2000000005a */
[----:B----4-:R-:W4:Y:S01]  /*70f0*/  LDC R92, c[0x0][0x3a8] ;  /* 0x0000ea00ff5c7b82 */ /* 0x010f220000000800 */
[----:B---3--:R-:W-:-:S04]  /*7100*/  IADD3 R93, P5, PT, R88, R3, RZ ;  /* 0x00000003585d7210 */ /* 0x008fc80007fbe0ff */
[----:B-1----:R-:W-:-:S05]  /*7110*/  LEA.HI.X.SX32 R6, R88, R4, 0x1, P5 ;  /* 0x0000000458067211 */ /* 0x002fca00028f0eff */
[----:B------:R-:W-:Y:S02]  /*7120*/  @!P3 IMAD.MOV.U32 R7, RZ, RZ, R6 ;  /* 0x000000ffff07b224 */ /* 0x000fe400078e0006 */
[----:B------:R-:W-:Y:S01]  /*7130*/  VIADD R89, R2, 0xffffffa6 ;  /* 0xffffffa602597836 */ /* 0x000fe20000000000 */
[----:B--2---:R-:W-:Y:S04]  /*7140*/  STL [R1+0x7dc], R52 ;  /* 0x0007dc3401007387 */ /* 0x004fe80000100800 */
[----:B------:R-:W-:Y:S04]  /*7150*/  STL [R1+0x341c], R93 ;  /* 0x00341c5d01007387 */ /* 0x000fe80000100800 */
[----:B------:R1:W-:Y:S02]  /*7160*/  STL [R1+0x3414], R6 ;  /* 0x0034140601007387 */ /* 0x0003e40000100800 */
[----:B-1----:R-:W-:-:S02]  /*7170*/  @!P3 IMAD.MOV.U32 R6, RZ, RZ, R93 ;  /* 0x000000ffff06b224 */ /* 0x002fc400078e005d */
[----:B------:R-:W1:Y:S03]  /*7180*/  LDC R93, c[0x0][0x3a8] ;  /* 0x0000ea00ff5d7b82 */ /* 0x000e660000000800 */
[----:B------:R2:W3:Y:S01]  /*7190*/  @!P3 LDG.E.U8 R90, desc[UR22][R6.64] ;  /* 0x00000016065ab981 */ /* 0x0004e2000c1e1100 */
[----:B------:R-:W-:Y:S01]  /*71a0*/  IMAD.MOV.U32 R52, RZ, RZ, R49 ;  /* 0x000000ffff347224 */ /* 0x000fe200078e0031 */
[----:B------:R-:W-:Y:S01]  /*71b0*/  ISETP.GE.U32.AND P1, PT, R89, 0x7ffffea7, PT ;  /* 0x7ffffea75900780c */ /* 0x000fe20003f26070 */
[----:B----4-:R-:W-:Y:S01]  /*71c0*/  IMAD R88, R92, 0x49, RZ ;  /* 0x000000495c587824 */ /* 0x010fe200078e02ff */
[----:B------:R-:W-:Y:S01]  /*71d0*/  IADD3 R49, P5, PT, R3, UR5, RZ ;  /* 0x0000000503317c10 */ /* 0x000fe2000ffbe0ff */
[----:B------:R-:W-:Y:S01]  /*71e0*/  VIADD R89, R2, 0xffffff9e ;  /* 0xffffff9e02597836 */ /* 0x000fe20000000000 */
[----:B------:R-:W-:Y:S01]  /*71f0*/  PRMT R55, RZ, 0x7610, R55 ;  /* 0x00007610ff377816 */ /* 0x000fe20000000037 */
[----:B------:R-:W4:Y:S01]  /*7200*/  LDCU UR5, c[0x0][0x3a0] ;  /* 0x00007400ff0577ac */ /* 0x000f220008000800 */
[C---:B--2---:R-:W-:Y:S01]  /*7210*/  IADD3 R6, P3, PT, R88.reuse, R3, RZ ;  /* 0x0000000358067210 */ /* 0x044fe20007f7e0ff */
[----:B------:R-:W-:Y:S03]  /*7220*/  STL [R1+0x3410], R49 ;  /* 0x0034103101007387 */ /* 0x000fe60000100800 */
[----:B------:R-:W-:-:S02]  /*7230*/  LEA.HI.X.SX32 R7, R88, R4, 0x1, P3 ;  /* 0x0000000458077211 */ /* 0x000fc400018f0eff */
[----:B-1----:R-:W-:Y:S02]  /*7240*/  LEA.HI.X.SX32 R93, R93, R4, 0x1, P5 ;  /* 0x000000045d5d7211 */ /* 0x002fe400028f0eff */
[----:B------:R-:W-:Y:S01]  /*7250*/  ISETP.GE.U32.AND P5, PT, R89, 0x7ffffe9f, PT ;  /* 0x7ffffe9f5900780c */ /* 0x000fe20003fa6070 */
[----:B0-----:R-:W-:Y:S01]  /*7260*/  IMAD R89, R91, 0x51, RZ ;  /* 0x000000515b597824 */ /* 0x001fe200078e02ff */
[----:B------:R-:W-:Y:S01]  /*7270*/  PRMT R91, RZ, 0x7610, R91 ;  /* 0x00007610ff5b7816 */ /* 0x000fe2000000005b */
[----:B------:R-:W-:Y:S04]  /*7280*/  STL [R1+0x3400], R93 ;  /* 0x0034005d01007387 */ /* 0x000fe80000100800 */
[----:B------:R0:W-:Y:S04]  /*7290*/  STL [R1+0x3408], R6 ;  /* 0x0034080601007387 */ /* 0x0001e80000100800 */
[----:B------:R0:W2:Y:S02]  /*72a0*/  @!P4 LDG.E.U8 R91, desc[UR22][R6.64] ;  /* 0x00000016065bc981 */ /* 0x0000a4000c1e1100 */
[----:B0-----:R-:W0:Y:S01]  /*72b0*/  LDC R6, c[0x0][0x3a8] ;  /* 0x0000ea00ff067b82 */ /* 0x001e220000000800 */
[----:B------:R-:W-:Y:S01]  /*72c0*/  VIADD R88, R2, 0xffffff96 ;  /* 0xffffff9602587836 */ /* 0x000fe20000000000 */
[----:B------:R-:W-:-:S04]  /*72d0*/  IADD3 R92, P3, PT, R89, R3, RZ ;  /* 0x00000003595c7210 */ /* 0x000fc80007f7e0ff */
[----:B------:R-:W-:Y:S01]  /*72e0*/  ISETP.GE.U32.AND P4, PT, R88, 0x7ffffe97, PT ;  /* 0x7ffffe975800780c */ /* 0x000fe20003f86070 */
[----:B0-----:R-:W-:Y:S02]  /*72f0*/  IMAD R88, R6, 0x59, RZ ;  /* 0x0000005906587824 */ /* 0x001fe400078e02ff */
[----:B------:R-:W-:Y:S01]  /*7300*/  @!P0 IMAD.MOV.U32 R6, RZ, RZ, R92 ;  /* 0x000000ffff068224 */ /* 0x000fe200078e005c */
[----:B---3--:R-:W-:Y:S04]  /*7310*/  STL [R1+0x7d8], R90 ;  /* 0x0007d85a01007387 */ /* 0x008fe80000100800 */
[----:B------:R0:W-:Y:S04]  /*7320*/  STL [R1+0x3404], R7 ;  /* 0x0034040701007387 */ /* 0x0001e80000100800 */
[----:B------:R1:W-:Y:S01]  /*7330*/  STL [R1+0x340c], R92 ;  /* 0x00340c5c01007387 */ /* 0x0003e20000100800 */
[----:B0-----:R-:W-:-:S02]  /*7340*/  LEA.HI.X.SX32 R7, R89, R4, 0x1, P3 ;  /* 0x0000000459077211 */ /* 0x001fc400018f0eff */
[----:B------:R-:W-:Y:S01]  /*7350*/  PRMT R89, RZ, 0x7610, R89 ;  /* 0x00007610ff597816 */ /* 0x000fe20000000059 */
[----:B------:R-:W-:Y:S01]  /*7360*/  VIADD R90, R2, 0xffffff8e ;  /* 0xffffff8e025a7836 */ /* 0x000fe20000000000 */
[----:B-1----:R-:W0:Y:S01]  /*7370*/  LDC R92, c[0x0][0x3a8] ;  /* 0x0000ea00ff5c7b82 */ /* 0x002e220000000800 */
[----:B------:R1:W-:Y:S04]  /*7380*/  STL [R1+0x33fc], R7 ;  /* 0x0033fc0701007387 */ /* 0x0003e80000100800 */
[----:B------:R3:W4:Y:S02]  /*7390*/  @!P0 LDG.E.U8 R89, desc[UR22][R6.64] ;  /* 0x0000001606598981 */ /* 0x000724000c1e1100 */
[----:B---3--:R-:W-:Y:S02]  /*73a0*/  @!P6 IMAD.MOV.U32 R6, RZ, RZ, R49 ;  /* 0x000000ffff06e224 */ /* 0x008fe400078e0031 */
[----:B-1----:R-:W-:Y:S01]  /*73b0*/  @!P6 IMAD.MOV.U32 R7, RZ, RZ, R93 ;  /* 0x000000ffff07e224 */ /* 0x002fe200078e005d */
[----:B--2---:R1:W-:Y:S01]  /*73c0*/  STL [R1+0x7d4], R91 ;  /* 0x0007d45b01007387 */ /* 0x0043e20000100800 */
[----:B------:R-:W-:Y:S01]  /*73d0*/  ISETP.GE.U32.AND P3, PT, R90, 0x7ffffe8f, PT ;  /* 0x7ffffe8f5a00780c */ /* 0x000fe20003f66070 */
[----:B------:R-:W2:Y:S02]  /*73e0*/  LDC R93, c[0x0][0x3a8] ;  /* 0x0000ea00ff5d7b82 */ /* 0x000ea40000000800 */
[----:B------:R3:W2:Y:S04]  /*73f0*/  @!P6 LDG.E.U8 R55, desc[UR22][R6.64] ;  /* 0x000000160637e981 */ /* 0x0006a8000c1e1100 */
[----:B------:R-:W4:Y:S01]  /*7400*/  LDL.LU R49, [R1+0x5190] ;  /* 0x0051900001317983 */ /* 0x000f220000300800 */
[----:B------:R-:W-:Y:S01]  /*7410*/  PRMT R50, RZ, 0x7610, R50 ;  /* 0x00007610ff327816 */ /* 0x000fe20000000032 */
[----:B-1----:R-:W1:Y:S01]  /*7420*/  LDC R91, c[0x0][0x3a8] ;  /* 0x0000ea00ff5b7b82 */ /* 0x002e620000000800 */
[----:B---3--:R-:W-:Y:S01]  /*7430*/  IADD3 R7, P0, PT, R88, R3, RZ ;  /* 0x0000000358077210 */ /* 0x008fe20007f1e0ff */
[----:B------:R-:W-:Y:S01]  /*7440*/  VIADD R6, R2, 0xffffff86 ;  /* 0xffffff8602067836 */ /* 0x000fe20000000000 */
[----:B------:R-:W-:Y:S01]  /*7450*/  PRMT R90, RZ, 0x7610, R90 ;  /* 0x00007610ff5a7816 */ /* 0x000fe2000000005a */
[----:B--2---:R2:W-:Y:S02]  /*7460*/  STL [R1+0x7d0], R55 ;  /* 0x0007d03701007387 */ /* 0x0045e40000100800 */
[----:B--2---:R-:W-:Y:S01]  /*7470*/  IMAD.MOV.U32 R55, RZ, RZ, R52 ;  /* 0x000000ffff377224 */ /* 0x004fe200078e0034 */
[----:B------:R-:W-:-:S02]  /*7480*/  LEA.HI.X.SX32 R52, R88, R4, 0x1, P0 ;  /* 0x0000000458347211 */ /* 0x000fc400000f0eff */
[----:B------:R-:W-:-:S03]  /*7490*/  ISETP.GE.U32.AND P0, PT, R6, 0x7ffffe87, PT ;  /* 0x7ffffe870600780c */ /* 0x000fc60003f06070 */
[----:B------:R-:W-:Y:S01]  /*74a0*/  IMAD.MOV.U32 R6, RZ, RZ, R52 ;  /* 0x000000ffff067224 */ /* 0x000fe200078e0034 */
[----:B----4-:R-:W-:Y:S04]  /*74b0*/  STL [R1+0x7cc], R89 ;  /* 0x0007cc5901007387 */ /* 0x010fe80000100800 */
[----:B------:R2:W-:Y:S02]  /*74c0*/  STL [R1+0x33f4], R7 ;  /* 0x0033f40701007387 */ /* 0x0005e40000100800 */
[----:B--2---:R-:W-:-:S04]  /*74d0*/  @!P1 LOP3.LUT R7, R7, R6, RZ, 0x3c, !PT ;  /* 0x0000000607079212 */ /* 0x004fc800078e3cff */
[----:B------:R-:W-:-:S04]  /*74e0*/  @!P1 LOP3.LUT R6, R7, R6, RZ, 0x3c, !PT ;  /* 0x0000000607069212 */ /* 0x000fc800078e3cff */
[----:B------:R-:W-:-:S05]  /*74f0*/  @!P1 LOP3.LUT R7, R7, R6, RZ, 0x3c, !PT ;  /* 0x0000000607079212 */ /* 0x000fca00078e3cff */
[----:B------:R2:W3:Y:S01]  /*7500*/  @!P1 LDG.E.U8 R90, desc[UR22][R6.64] ;  /* 0x00000016065a9981 */ /* 0x0004e2000c1e1100 */
[----:B0-----:R-:W-:-:S03]  /*7510*/  IMAD R89, R92, 0x61, RZ ;  /* 0x000000615c597824 */ /* 0x001fc600078e02ff */
[----:B------:R0:W-:Y:S02]  /*7520*/  STL [R1+0x33f0], R52 ;  /* 0x0033f03401007387 */ /* 0x0001e40000100800 */
[----:B0-----:R-:W-:-:S04]  /*7530*/  IADD3 R52, P6, PT, R89, R3, RZ ;  /* 0x0000000359347210 */ /* 0x001fc80007fde0ff */
[----:B--2---:R-:W-:Y:S01]  /*7540*/  LEA.HI.X.SX32 R7, R89, R4, 0x1, P6 ;  /* 0x0000000459077211 */ /* 0x004fe200030f0eff */
[----:B------:R-:W-:-:S05]  /*7550*/  @!P5 IMAD.MOV.U32 R6, RZ, RZ, R52 ;  /* 0x000000ffff06d224 */ /* 0x000fca00078e0034 */
[----:B------:R1:W2:Y:S04]  /*7560*/  @!P5 LDG.E.U8 R50, desc[UR22][R6.64] ;  /* 0x000000160632d981 */ /* 0x0002a8000c1e1100 */
[----:B------:R-:W-:Y:S01]  /*7570*/  STL [R1+0x33f8], R52 ;  /* 0x0033f83401007387 */ /* 0x000fe20000100800 */
[----:B------:R-:W-:-:S05]  /*7580*/  VIADD R88, R2, 0xffffff7e ;  /* 0xffffff7e02587836 */ /* 0x000fca0000000000 */
[----:B------:R-:W-:Y:S01]  /*7590*/  ISETP.GE.U32.AND P1, PT, R88, 0x7ffffe7f, PT ;  /* 0x7ffffe7f5800780c */ /* 0x000fe20003f26070 */
[----:B-1----:R-:W-:Y:S01]  /*75a0*/  IMAD R6, R91, 0x71, RZ ;  /* 0x000000715b067824 */ /* 0x002fe200078e02ff */
[----:B------:R-:W-:Y:S02]  /*75b0*/  PRMT R51, RZ, 0x7610, R51 ;  /* 0x00007610ff337816 */ /* 0x000fe40000000033 */
[----:B------:R-:W-:Y:S01]  /*75c0*/  PRMT R92, RZ, 0x7610, R92 ;  /* 0x00007610ff5c7816 */ /* 0x000fe2000000005c */
[----:B------:R-:W-:-:S05]  /*75d0*/  VIADD R89, R2, 0xffffff76 ;  /* 0xffffff7602597836 */ /* 0x000fca0000000000 */
[----:B------:R-:W-:Y:S01]  /*75e0*/  ISETP.GE.U32.AND P5, PT, R89, 0x7ffffe77, PT ;  /* 0x7ffffe775900780c */ /* 0x000fe20003fa6070 */
[----:B------:R-:W-:Y:S01]  /*75f0*/  VIADD R89, R2, 0xffffff6e ;  /* 0xffffff6e02597836 */ /* 0x000fe20000000000 */
[----:B---3--:R0:W-:Y:S02]  /*7600*/  STL [R1+0x7c8], R90 ;  /* 0x0007c85a01007387 */ /* 0x0081e40000100800 */
[----:B0-----:R-:W0:Y:S02]  /*7610*/  LDC R90, c[0x0][0x3a8] ;  /* 0x0000ea00ff5a7b82 */ /* 0x001e240000000800 */
[----:B------:R1:W-:Y:S04]  /*7620*/  STL [R1+0x33ec], R7 ;  /* 0x0033ec0701007387 */ /* 0x0003e80000100800 */
[----:B--2---:R2:W-:Y:S01]  /*7630*/  STL [R1+0x7c4], R50 ;  /* 0x0007c43201007387 */ /* 0x0045e20000100800 */
[----:B0-----:R-:W-:-:S05]  /*7640*/  IMAD R88, R90, 0x69, RZ ;  /* 0x000000695a587824 */ /* 0x001fca00078e02ff */
[----:B-1----:R-:W-:-:S04]  /*7650*/  IADD3 R7, P6, PT, R88, R3, RZ ;  /* 0x0000000358077210 */ /* 0x002fc80007fde0ff */
[-C--:B--2---:R-:W-:Y:S02]  /*7660*/  LEA.HI.X.SX32 R50, R88, R4.reuse, 0x1, P6 ;  /* 0x0000000458327211 */ /* 0x084fe400030f0eff */
[C---:B------:R-:W-:Y:S01]  /*7670*/  IADD3 R90, P6, PT, R6.reuse, R3, RZ ;  /* 0x00000003065a7210 */ /* 0x040fe20007fde0ff */
[----:B------:R0:W-:Y:S03]  /*7680*/  STL [R1+0x33e0], R7 ;  /* 0x0033e00701007387 */ /* 0x0001e60000100800 */
[----:B------:R-:W-:Y:S01]  /*7690*/  LEA.HI.X.SX32 R52, R6, R4, 0x1, P6 ;  /* 0x0000000406347211 */ /* 0x000fe200030f0eff */
[----:B------:R-:W-:Y:S02]  /*76a0*/  @!P4 IMAD.MOV.U32 R6, RZ, RZ, R7 ;  /* 0x000000ffff06c224 */ /* 0x000fe400078e0007 */
[----:B0-----:R-:W-:-:S05]  /*76b0*/  @!P4 IMAD.MOV.U32 R7, RZ, RZ, R50 ;  /* 0x000000ffff07c224 */ /* 0x001fca00078e0032 */
[----:B------:R0:W2:Y:S02]  /*76c0*/  @!P4 LDG.E.U8 R51, desc[UR22][R6.64] ;  /* 0x000000160633c981 */ /* 0x0000a4000c1e1100 */
[----:B0-----:R-:W-:Y:S02]  /*76d0*/  @!P3 IMAD.MOV.U32 R6, RZ, RZ, R90 ;  /* 0x000000ffff06b224 */ /* 0x001fe400078e005a */
[----:B------:R-:W-:-:S05]  /*76e0*/  @!P3 IMAD.MOV.U32 R7, RZ, RZ, R52 ;  /* 0x000000ffff07b224 */ /* 0x000fca00078e0034 */
[----:B------:R0:W3:Y:S01]  /*76f0*/  @!P3 LDG.E.U8 R92, desc[UR22][R6.64] ;  /* 0x00000016065cb981 */ /* 0x0000e2000c1e1100 */
[----:B------:R-:W-:Y:S01]  /*7700*/  IMAD R88, R93, 0x79, RZ ;  /* 0x000000795d587824 */ /* 0x000fe200078e02ff */
[----:B------:R-:W-:-:S04]  /*7710*/  ISETP.GE.U32.AND P4, PT, R89, 0x7ffffe6f, PT ;  /* 0x7ffffe6f5900780c */ /* 0x000fc80003f86070 */
[----:B------:R-:W-:Y:S01]  /*7720*/  IADD3 R93, P6, PT, R88, R3, RZ ;  /* 0x00000003585d7210 */ /* 0x000fe20007fde0ff */
[----:B0-----:R-:W-:Y:S01]  /*7730*/  VIADD R6, R2, 0xffffff66 ;  /* 0xffffff6602067836 */ /* 0x001fe20000000000 */
[----:B------:R-:W-:Y:S02]  /*7740*/  PRMT R89, RZ, 0x7610, R89 ;  /* 0x00007610ff597816 */ /* 0x000fe40000000059 */
[----:B------:R-:W-:Y:S02]  /*7750*/  LEA.HI.X.SX32 R7, R88, R4, 0x1, P6 ;  /* 0x0000000458077211 */ /* 0x000fe400030f0eff */
[----:B------:R-:W-:Y:S01]  /*7760*/  ISETP.GE.U32.AND P3, PT, R6, 0x7ffffe67, PT ;  /* 0x7ffffe670600780c */ /* 0x000fe20003f66070 */
[----:B------:R-:W-:-:S05]  /*7770*/  @!P0 IMAD.MOV.U32 R6, RZ, RZ, R93 ;  /* 0x000000ffff068224 */ /* 0x000fca00078e005d */
[----:B------:R0:W4:Y:S04]  /*7780*/  @!P0 LDG.E.U8 R89, desc[UR22][R6.64] ;  /* 0x0000001606598981 */ /* 0x000128000c1e1100 */
[----:B------:R1:W-:Y:S04]  /*7790*/  STL [R1+0x33dc], R50 ;  /* 0x0033dc3201007387 */ /* 0x0003e80000100800 */
[----:B------:R0:W-:Y:S04]  /*77a0*/  STL [R1+0x33e8], R90 ;  /* 0x0033e85a01007387 */ /* 0x0001e80000100800 */
[----:B-1----:R-:W4:Y:S01]  /*77b0*/  LDL.LU R50, [R1+0x518c] ;  /* 0x00518c0001327983 */ /* 0x002f220000300800 */
[----:B0-----:R-:W-:Y:S01]  /*77c0*/  VIADD R6, R2, 0xffffff5e ;  /* 0xffffff5e02067836 */ /* 0x001fe20000000000 */
[----:B------:R-:W0:Y:S01]  /*77d0*/  LDC R90, c[0x0][0x3a8] ;  /* 0x0000ea00ff5a7b82 */ /* 0x000e220000000800 */
[----:B------:R-:W-:-:S02]  /*77e0*/  PRMT R91, RZ, 0x7610, R91 ;  /* 0x00007610ff5b7816 */ /* 0x000fc4000000005b */
[----:B------:R-:W-:Y:S01]  /*77f0*/  PRMT R62, RZ, 0x7610, R62 ;  /* 0x00007610ff3e7816 */ /* 0x000fe2000000003e */
[----:B--2---:R1:W-:Y:S04]  /*7800*/  STL [R1+0x7c0], R51 ;  /* 0x0007c03301007387 */ /* 0x0043e80000100800 */
[----:B-1----:R-:W2:Y:S04]  /*7810*/  LDL.LU R51, [R1+0x5188] ;  /* 0x0051880001337983 */ /* 0x002ea80000300800 */
[----:B------:R1:W-:Y:S04]  /*7820*/  STL [R1+0x33e4], R52 ;  /* 0x0033e43401007387 */ /* 0x0003e80000100800 */
[----:B-1----:R-:W2:Y:S04]  /*7830*/  LDL.LU R52, [R1+0x5184] ;  /* 0x0051840001347983 */ /* 0x002ea80000300800 */
[----:B---3--:R1:W-:Y:S02]  /*7840*/  STL [R1+0x7bc], R92 ;  /* 0x0007bc5c01007387 */ /* 0x0083e40000100800 */
[----:B-1----:R-:W1:Y:S02]  /*7850*/  LDC R92, c[0x0][0x3a8] ;  /* 0x0000ea00ff5c7b82 */ /* 0x002e640000000800 */
[----:B------:R-:W-:Y:S04]  /*7860*/  STL [R1+0x33d8], R93 ;  /* 0x0033d85d01007387 */ /* 0x000fe80000100800 */
[----:B------:R3:W-:Y:S01]  /*7870*/  STL [R1+0x33d4], R7 ;  /* 0x0033d40701007387 */ /* 0x0007e20000100800 */
[----:B-1----:R-:W-:-:S03]  /*7880*/  IMAD R88, R92, 0x81, RZ ;  /* 0x000000815c587824 */ /* 0x002fc600078e02ff */
[----:B----4-:R-:W-:Y:S01]  /*7890*/  STL [R1+0x7b8], R89 ;  /* 0x0007b85901007387 */ /* 0x010fe20000100800 */
[----:B------:R-:W1:Y:S01]  /*78a0*/  LDC R92, c[0x0][0x3a8] ;  /* 0x0000ea00ff5c7b82 */ /* 0x000e620000000800 */
[----:B---3--:R-:W-:-:S04]  /*78b0*/  IADD3 R7, P0, PT, R88, R3, RZ ;  /* 0x0000000358077210 */ /* 0x008fc80007f1e0ff */
[----:B------:R-:W-:Y:S02]  /*78c0*/  LEA.HI.X.SX32 R93, R88, R4, 0x1, P0 ;  /* 0x00000004585d7211 */ /* 0x000fe400000f0eff */
[----:B------:R-:W-:-:S03]  /*78d0*/  ISETP.GE.U32.AND P0, PT, R6, 0x7ffffe5f, PT ;  /* 0x7ffffe5f0600780c */ /* 0x000fc60003f06070 */
[----:B------:R-:W-:Y:S01]  /*78e0*/  IMAD.MOV.U32 R6, RZ, RZ, R93 ;  /* 0x000000ffff067224 */ /* 0x000fe200078e005d */
[----:B------:R3:W-:Y:S04]  /*78f0*/  STL [R1+0x33cc], R7 ;  /* 0x0033cc0701007387 */ /* 0x0007e80000100800 */
[----:B---3--:R-:W-:-:S04]  /*7900*/  @!P1 LOP3.LUT R7, R7, R6, RZ, 0x3c, !PT ;  /* 0x0000000607079212 */ /* 0x008fc800078e3cff */
[----:B------:R-:W-:-:S04]  /*7910*/  @!P1 LOP3.LUT R6, R7, R6, RZ, 0x3c, !PT ;  /* 0x0000000607069212 */ /* 0x000fc800078e3cff */
[----:B------:R-:W-:-:S05]  /*7920*/  @!P1 LOP3.LUT R7, R7, R6, RZ, 0x3c, !PT ;  /* 0x0000000607079212 */ /* 0x000fca00078e3cff */
[----:B------:R3:W4:Y:S01]  /*7930*/  @!P1 LDG.E.U8 R91, desc[UR22][R6.64] ;  /* 0x00000016065b9981 */ /* 0x000722000c1e1100 */
[----:B0-----:R-:W-:Y:S02]  /*7940*/  IMAD R89, R90, 0x89, RZ ;  /* 0x000000895a597824 */ /* 0x001fe400078e02ff */
[C---:B------:R-:W-:Y:S01]  /*7950*/  VIADD R88, R2.reuse, 0xffffff56 ;  /* 0xffffff5602587836 */ /* 0x040fe20000000000 */
[----:B------:R0:W-:Y:S01]  /*7960*/  STL [R1+0x33c8], R93 ;  /* 0x0033c85d01007387 */ /* 0x0001e20000100800 */
[----:B------:R-:W-:Y:S01]  /*7970*/  PRMT R54, RZ, 0x7610, R54 ;  /* 0x00007610ff367816 */ /* 0x000fe20000000036 */
[----:B------:R-:W2:Y:S01]  /*7980*/  LDC R90, c[0x0][0x3a8] ;  /* 0x0000ea00ff5a7b82 */ /* 0x000ea20000000800 */
[----:B---3--:R-:W-:Y:S01]  /*7990*/  VIADD R6, R2, 0xffffff4e ;  /* 0xffffff4e02067836 */ /* 0x008fe20000000000 */
[----:B0-----:R-:W-:-:S04]  /*79a0*/  IADD3 R93, P6, PT, R89, R3, RZ ;  /* 0x00000003595d7210 */ /* 0x001fc80007fde0ff */
[----:B------:R-:W-:Y:S02]  /*79b0*/  LEA.HI.X.SX32 R89, R89, R4, 0x1, P6 ;  /* 0x0000000459597211 */ /* 0x000fe400030f0eff */
[----:B------:R-:W-:Y:S01]  /*79c0*/  ISETP.GE.U32.AND P6, PT, R6, 0x7ffffe4f, PT ;  /* 0x7ffffe4f0600780c */ /* 0x000fe20003fc6070 */
[----:B------:R-:W-:Y:S02]  /*79d0*/  @!P5 IMAD.MOV.U32 R6, RZ, RZ, R93 ;  /* 0x000000ffff06d224 */ /* 0x000fe400078e005d */
[----:B------:R-:W-:-:S05]  /*79e0*/  @!P5 IMAD.MOV.U32 R7, RZ, RZ, R89 ;  /* 0x000000ffff07d224 */ /* 0x000fca00078e0059 */
[----:B------:R1:W3:Y:S01]  /*79f0*/  @!P5 LDG.E.U8 R62, desc[UR22][R6.64] ;  /* 0x00000016063ed981 */ /* 0x0002e2000c1e1100 */
[----:B------:R-:W-:Y:S01]  /*7a00*/  ISETP.GE.U32.AND P1, PT, R88, 0x7ffffe57, PT ;  /* 0x7ffffe575800780c */ /* 0x000fe20003f26070 */
[----:B-1----:R-:W-:Y:S02]  /*7a10*/  IMAD R6, R92, 0x99, RZ ;  /* 0x000000995c067824 */ /* 0x002fe400078e02ff */
[----:B----4-:R0:W-:Y:S02]  /*7a20*/  STL [R1+0x7b4], R91 ;  /* 0x0007b45b01007387 */ /* 0x0101e40000100800 */
[----:B0-----:R-:W0:Y:S02]  /*7a30*/  LDC R91, c[0x0][0x3a8] ;  /* 0x0000ea00ff5b7b82 */ /* 0x001e240000000800 */
[----:B------:R-:W-:Y:S04]  /*7a40*/  STL [R1+0x33d0], R93 ;  /* 0x0033d05d01007387 */ /* 0x000fe80000100800 */
[----:B------:R-:W-:Y:S01]  /*7a50*/  STL [R1+0x33c4], R89 ;  /* 0x0033c45901007387 */ /* 0x000fe20000100800 */
[----:B0-----:R-:W-:-:S03]  /*7a60*/  IMAD R88, R91, 0x91, RZ ;  /* 0x000000915b587824 */ /* 0x001fc600078e02ff */
[----:B---3--:R0:W-:Y:S02]  /*7a70*/  STL [R1+0x7b0], R62 ;  /* 0x0007b03e01007387 */ /* 0x0081e40000100800 */
[----:B------:R-:W-:Y:S01]  /*7a80*/  IADD3 R7, P5, PT, R88, R3, RZ ;  /* 0x0000000358077210 */ /* 0x000fe20007fbe0ff */
[----:B0-----:R-:W-:-:S03]  /*7a90*/  IMAD.MOV.U32 R62, RZ, RZ, R53 ;  /* 0x000000ffff3e7224 */ /* 0x001fc600078e0035 */
[-C--:B------:R-:W-:Y:S02]  /*7aa0*/  LEA.HI.X.SX32 R53, R88, R4.reuse, 0x1, P5 ;  /* 0x0000000458357211 */ /* 0x080fe400028f0eff */
[C---:B------:R-:W-:Y:S01]  /*7ab0*/  IADD3 R92, P5, PT, R6.reuse, R3, RZ ;  /* 0x00000003065c7210 */ /* 0x040fe20007fbe0ff */
[----:B------:R0:W-:Y:S03]  /*7ac0*/  STL [R1+0x33b8], R7 ;  /* 0x0033b80701007387 */ /* 0x0001e60000100800 */
[----:B------:R-:W-:Y:S01]  /*7ad0*/  LEA.HI.X.SX32 R93, R6, R4, 0x1, P5 ;  /* 0x00000004065d7211 */ /* 0x000fe200028f0eff */
[----:B------:R-:W-:Y:S01]  /*7ae0*/  @!P4 IMAD.MOV.U32 R6, RZ, RZ, R7 ;  /* 0x000000ffff06c224 */ /* 0x000fe200078e0007 */
[----:B------:R-:W-:Y:S01]  /*7af0*/  PRMT R91, RZ, 0x7610, R91 ;  /* 0x00007610ff5b7816 */ /* 0x000fe2000000005b */
[----:B0-----:R-:W-:-:S05]  /*7b00*/  @!P4 IMAD.MOV.U32 R7, RZ, RZ, R53 ;  /* 0x000000ffff07c224 */ /* 0x001fca00078e0035 */
[----:B------:R0:W3:Y:S02]  /*7b10*/  @!P4 LDG.E.U8 R54, desc[UR22][R6.64] ;  /* 0x000000160636c981 */ /* 0x0000e4000c1e1100 */
[----:B0-----:R-:W-:Y:S02]  /*7b20*/  @!P3 IMAD.MOV.U32 R6, RZ, RZ, R92 ;  /* 0x000000ffff06b224 */ /* 0x001fe400078e005c */
[----:B------:R-:W-:-:S05]  /*7b30*/  @!P3 IMAD.MOV.U32 R7, RZ, RZ, R93 ;  /* 0x000000ffff07b224 */ /* 0x000fca00078e005d */
[----:B------:R0:W4:Y:S04]  /*7b40*/  @!P3 LDG.E.U8 R91, desc[UR22][R6.64] ;  /* 0x00000016065bb981 */ /* 0x000128000c1e1100 */
[----:B------:R1:W-:Y:S04]  /*7b50*/  STL [R1+0x33b4], R53 ;  /* 0x0033b43501007387 */ /* 0x0003e80000100800 */
[----:B------:R0:W-:Y:S04]  /*7b60*/  STL [R1+0x33c0], R92 ;  /* 0x0033c05c01007387 */ /* 0x0001e80000100800 */
[----:B-1----:R-:W4:Y:S01]  /*7b70*/  LDL.LU R53, [R1+0x5180] ;  /* 0x0051800001357983 */ /* 0x002f220000300800 */
[----:B--2---:R-:W-:-:S02]  /*7b80*/  IMAD R88, R90, 0xa1, RZ ;  /* 0x000000a15a587824 */ /* 0x004fc400078e02ff */
[----:B0-----:R-:W-:Y:S01]  /*7b90*/  VIADD R6, R2, 0xffffff3e ;  /* 0xffffff3e02067836 */ /* 0x001fe20000000000 */
[----:B------:R-:W-:Y:S01]  /*7ba0*/  PRMT R58, RZ, 0x7610, R58 ;  /* 0x00007610ff3a7816 */ /* 0x000fe2000000003a */
[----:B------:R-:W0:Y:S01]  /*7bb0*/  LDC R92, c[0x0][0x3a8] ;  /* 0x0000ea00ff5c7b82 */ /* 0x000e220000000800 */
[----:B------:R-:W-:Y:S02]  /*7bc0*/  IADD3 R90, P5, PT, R88, R3, RZ ;  /* 0x00000003585a7210 */ /* 0x000fe40007fbe0ff */
[----:B------:R-:W-:Y:S02]  /*7bd0*/  ISETP.GE.U32.AND P3, PT, R6, 0x7ffffe3f, PT ;  /* 0x7ffffe3f0600780c */ /* 0x000fe40003f66070 */
[----:B------:R-:W-:Y:S01]  /*7be0*/  LEA.HI.X.SX32 R7, R88, R4, 0x1, P5 ;  /* 0x0000000458077211 */ /* 0x000fe200028f0eff */
[----:B------:R-:W-:Y:S01]  /*7bf0*/  @!P0 IMAD.MOV.U32 R6, RZ, RZ, R90 ;  /* 0x000000ffff068224 */ /* 0x000fe200078e005a */
[----:B------:R-:W-:-:S04]  /*7c00*/  PRMT R69, RZ, 0x7610, R69 ;  /* 0x00007610ff457816 */ /* 0x000fc80000000045 */
[----:B------:R1:W2:Y:S04]  /*7c10*/  @!P0 LDG.E.U8 R58, desc[UR22][R6.64] ;  /* 0x00000016063a8981 */ /* 0x0002a8000c1e1100 */
[----:B---3--:R3:W-:Y:S04]  /*7c20*/  STL [R1+0x7ac], R54 ;  /* 0x0007ac3601007387 */ /* 0x0087e80000100800 */
[----:B---3--:R-:W3:Y:S04]  /*7c30*/  LDL.LU R54, [R1+0x517c] ;  /* 0x00517c0001367983 */ /* 0x008ee80000300800 */
[----:B------:R0:W-:Y:S04]  /*7c40*/  STL [R1+0x33bc], R93 ;  /* 0x0033bc5d01007387 */ /* 0x0001e80000100800 */
[----:B----4-:R4:W-:Y:S01]  /*7c50*/  STL [R1+0x7a8], R91 ;  /* 0x0007a85b01007387 */ /* 0x0109e20000100800 */
[----:B0-----:R-:W0:Y:S08]  /*7c60*/  LDC R93, c[0x0][0x3a8] ;  /* 0x0000ea00ff5d7b82 */ /* 0x001e300000000800 */
[----:B----4-:R-:W4:Y:S01]  /*7c70*/  LDC R91, c[0x0][0x3a8] ;  /* 0x0000ea00ff5b7b82 */ /* 0x010f220000000800 */
[----:B------:R-:W-:Y:S04]  /*7c80*/  STL [R1+0x33b0], R90 ;  /* 0x0033b05a01007387 */ /* 0x000fe80000100800 */
[----:B------:R0:W-:Y:S01]  /*7c90*/  STL [R1+0x33ac], R7 ;  /* 0x0033ac0701007387 */ /* 0x0001e20000100800 */
[----:B----4-:R-:W-:-:S05]  /*7ca0*/  IMAD R88, R91, 0xa9, RZ ;  /* 0x000000a95b587824 */ /* 0x010fca00078e02ff */
[----:B-1----:R-:W-:-:S04]  /*7cb0*/  IADD3 R6, P5, PT, R88, R3, RZ ;  /* 0x0000000358067210 */ /* 0x002fc80007fbe0ff */
[----:B0-----:R-:W-:-:S05]  /*7cc0*/  LEA.HI.X.SX32 R7, R88, R4, 0x1, P5 ;  /* 0x0000000458077211 */ /* 0x001fca00028f0eff */
[----:B------:R0:W4:Y:S01]  /*7cd0*/  @!P1 LDG.E.U8 R69, desc[UR22][R6.64] ;  /* 0x0000001606459981 */ /* 0x000122000c1e1100 */
[----:B------:R-:W-:-:S05]  /*7ce0*/  VIADD R89, R2, 0xffffff46 ;  /* 0xffffff4602597836 */ /* 0x000fca0000000000 */
[----:B------:R-:W-:Y:S01]  /*7cf0*/  ISETP.GE.U32.AND P4, PT, R89, 0x7ffffe47, PT ;  /* 0x7ffffe475900780c */ /* 0x000fe20003f86070 */
[----:B------:R-:W-:Y:S01]  /*7d00*/  VIADD R89, R2, 0xffffff36 ;  /* 0xffffff3602597836 */ /* 0x000fe20000000000 */
[----:B--2---:R1:W-:Y:S04]  /*7d10*/  STL [R1+0x7a4], R58 ;  /* 0x0007a43a01007387 */ /* 0x0043e80000100800 */
[----:B------:R-:W-:Y:S01]  /*7d20*/  ISETP.GE.U32.AND P0, PT, R89, 0x7ffffe37, PT ;  /* 0x7ffffe375900780c */ /* 0x000fe20003f06070 */
[----:B------:R-:W-:Y:S01]  /*7d30*/  IMAD R89, R92, 0xb1, RZ ;  /* 0x000000b15c597824 */ /* 0x000fe200078e02ff */
[----:B------:R0:W-:Y:S01]  /*7d40*/  STL [R1+0x33a4], R6 ;  /* 0x0033a40601007387 */ /* 0x0001e20000100800 */
[----:B------:R-:W-:Y:S02]  /*7d50*/  IMAD R88, R93, 0xb9, RZ ;  /* 0x000000b95d587824 */ /* 0x000fe400078e02ff */
[----:B-1----:R-:W-:Y:S01]  /*7d60*/  IMAD.MOV.U32 R58, RZ, RZ, R55 ;  /* 0x000000ffff3a7224 */ /* 0x002fe200078e0037 */
[CC--:B------:R-:W-:Y:S01]  /*7d70*/  IADD3 R55, P5, PT, R89.reuse, R3.reuse, RZ ;  /* 0x0000000359377210 */ /* 0x0c0fe20007fbe0ff */
[----:B------:R1:W-:Y:S03]  /*7d80*/  STL [R1+0x33a0], R7 ;  /* 0x0033a00701007387 */ /* 0x0003e60000100800 */
[----:B0-----:R-:W-:Y:S01]  /*7d90*/  LEA.HI.X.SX32 R6, R89, R4, 0x1, P5 ;  /* 0x0000000459067211 */ /* 0x001fe200028f0eff */
[----:B------:R-:W-:Y:S01]  /*7da0*/  STL [R1+0x33a8], R55 ;  /* 0x0033a83701007387 */ /* 0x000fe20000100800 */
[----:B------:R-:W-:-:S02]  /*7db0*/  IADD3 R91, P5, PT, R88, R3, RZ ;  /* 0x00000003585b7210 */ /* 0x000fc40007fbe0ff */
[----:B-1----:R-:W-:Y:S01]  /*7dc0*/  PRMT R7, RZ, 0x7610, R7 ;  /* 0x00007610ff077816 */ /* 0x002fe20000000007 */
[----:B----4-:R0:W-:Y:S04]  /*7dd0*/  STL [R1+0x7a0], R69 ;  /* 0x0007a04501007387 */ /* 0x0101e80000100800 */
[----:B------:R1:W-:Y:S04]  /*7de0*/  STL.S16 [R1+0x79c], R7 ;  /* 0x00079c0701007387 */ /* 0x0003e80000100600 */
[----:B------:R2:W-:Y:S01]  /*7df0*/  STL [R1+0x3394], R6 ;  /* 0x0033940601007387 */ /* 0x0005e20000100800 */
[----:B0-----:R-:W-:-:S02]  /*7e00*/  IMAD.MOV.U32 R69, RZ, RZ, R59 ;  /* 0x000000ffff457224 */ /* 0x001fc400078e003b */
[----:B------:R-:W-:Y:S01]  /*7e10*/  IMAD.MOV.U32 R59, RZ, RZ, R56 ;  /* 0x000000ffff3b7224 */ /* 0x000fe200078e0038 */
[----:B------:R-:W-:Y:S02]  /*7e20*/  LEA.HI.X.SX32 R56, R88, R4, 0x1, P5 ;  /* 0x0000000458387211 */ /* 0x000fe400028f0eff */
[----:B------:R-:W4:Y:S01]  /*7e30*/  LDL R88, [R1+0x79c] ;  /* 0x00079c0001587983 */ /* 0x000f220000100800 */
[----:B-1----:R-:W-:Y:S02]  /*7e40*/  @!P6 IMAD.MOV.U32 R7, RZ, RZ, R6 ;  /* 0x000000ffff07e224 */ /* 0x002fe400078e0006 */
[----:B--2---:R-:W-:Y:S01]  /*7e50*/  @!P6 IMAD.MOV.U32 R6, RZ, RZ, R55 ;  /* 0x000000ffff06e224 */ /* 0x004fe200078e0037 */
[----:B------:R-:W-:-:S04]  /*7e60*/  PRMT R92, RZ, 0x7610, R92 ;  /* 0x00007610ff5c7816 */ /* 0x000fc8000000005c */
[----:B----4-:R0:W2:Y:S02]  /*7e70*/  @!P6 LDG.E.U8 R88, desc[UR22][R6.64] ;  /* 0x000000160658e981 */ /* 0x0100a4000c1e1100 */
[----:B0-----:R-:W-:Y:S02]  /*7e80*/  @!P4 IMAD.MOV.U32 R6, RZ, RZ, R91 ;  /* 0x000000ffff06c224 */ /* 0x001fe400078e005b */
[----:B------:R-:W-:-:S05]  /*7e90*/  @!P4 IMAD.MOV.U32 R7, RZ, RZ, R56 ;  /* 0x000000ffff07c224 */ /* 0x000fca00078e0038 */
[----:B------:R0:W4:Y:S04]  /*7ea0*/  @!P4 LDG.E.U8 R92, desc[UR22][R6.64] ;  /* 0x00000016065cc981 */ /* 0x000128000c1e1100 */
[----:B------:R1:W-:Y:S04]  /*7eb0*/  STL [R1+0x339c], R91 ;  /* 0x00339c5b01007387 */ /* 0x0003e80000100800 */
[----:B------:R-:W3:Y:S04]  /*7ec0*/  LDL.LU R55, [R1+0x5178] ;  /* 0x0051780001377983 */ /* 0x000ee80000300800 */
[----:B------:R2:W-:Y:S01]  /*7ed0*/  STL [R1+0x3398], R56 ;  /* 0x0033983801007387 */ /* 0x0005e20000100800 */
[C---:B0-----:R-:W-:Y:S01]  /*7ee0*/  VIADD R6, R2.reuse, 0xffffff1e ;  /* 0xffffff1e02067836 */ /* 0x041fe20000000000 */
[----:B-1----:R-:W0:Y:S01]  /*7ef0*/  LDC R91, c[0x0][0x3a8] ;  /* 0x0000ea00ff5b7b82 */ /* 0x002e220000000800 */
[----:B------:R-:W-:-:S05]  /*7f00*/  VIADD R90, R2, 0xffffff2e ;  /* 0xffffff2e025a7836 */ /* 0x000fca0000000000 */
[----:B------:R-:W-:Y:S02]  /*7f10*/  ISETP.GE.U32.AND P1, PT, R90, 0x7ffffe2f, PT ;  /* 0x7ffffe2f5a00780c */ /* 0x000fe40003f26070 */
[----:B------:R-:W-:Y:S01]  /*7f20*/  PRMT R90, RZ, 0x7610, R90 ;  /* 0x00007610ff5a7816 */ /* 0x000fe2000000005a */
[----:B--2---:R1:W-:Y:S04]  /*7f30*/  @!P6 STL [R1+0x79c], R88 ;  /* 0x00079c580100e387 */ /* 0x0043e80000100800 */
[----:B------:R-:W2:Y:S01]  /*7f40*/  LDL.LU R56, [R1+0x5174] ;  /* 0x0051740001387983 */ /* 0x000ea20000300800 */
[----:B-1----:R-:W1:Y:S03]  /*7f50*/  LDC R88, c[0x0][0x3a8] ;  /* 0x0000ea00ff587b82 */ /* 0x002e660000000800 */
[----:B----4-:R4:W-:Y:S01]  /*7f60*/  STL [R1+0x798], R92 ;  /* 0x0007985c01007387 */ /* 0x0109e20000100800 */
[----:B------:R-:W-:-:S02]  /*7f70*/  VIADD R89, R2, 0xffffff26 ;  /* 0xffffff2602597836 */ /* 0x000fc40000000000 */
[----:B-1----:R-:W-:Y:S01]  /*7f80*/  IMAD R88, R88, 0xc1, RZ ;  /* 0x000000c158587824 */ /* 0x002fe200078e02ff */
[----:B------:R-:W-:Y:S01]  /*7f90*/  PRMT R70, RZ, 0x7610, R70 ;  /* 0x00007610ff467816 */ /* 0x000fe20000000046 */
[----:B----4-:R-:W1:Y:S03]  /*7fa0*/  LDC R92, c[0x0][0x3a8] ;  /* 0x0000ea00ff5c7b82 */ /* 0x010e660000000800 */
[----:B------:R-:W-:-:S04]  /*7fb0*/  IADD3 R7, P4, PT, R88, R3, RZ ;  /* 0x0000000358077210 */ /* 0x000fc80007f9e0ff */
[----:B------:R-:W-:Y:S02]  /*7fc0*/  LEA.HI.X.SX32 R88, R88, R4, 0x1, P4 ;  /* 0x0000000458587211 */ /* 0x000fe400020f0eff */
[----:B------:R-:W-:-:S03]  /*7fd0*/  ISETP.GE.U32.AND P4, PT, R6, 0x7ffffe1f, PT ;  /* 0x7ffffe1f0600780c */ /* 0x000fc60003f86070 */
[----:B------:R-:W-:Y:S01]  /*7fe0*/  IMAD.MOV.U32 R6, RZ, RZ, R88 ;  /* 0x000000ffff067224 */ /* 0x000fe200078e0058 */
[----:B------:R4:W-:Y:S04]  /*7ff0*/  STL [R1+0x338c], R7 ;  /* 0x00338c0701007387 */ /* 0x0009e80000100800 */
[----:B----4-:R-:W-:-:S04]  /*8000*/  @!P3 LOP3.LUT R7, R7, R6, RZ, 0x3c, !PT ;  /* 0x000000060707b212 */ /* 0x010fc800078e3cff */
[----:B------:R-:W-:-:S04]  /*8010*/  @!P3 LOP3.LUT R6, R7, R6, RZ, 0x3c, !PT ;  /* 0x000000060706b212 */ /* 0x000fc800078e3cff */
[----:B------:R-:W-:-:S05]  /*8020*/  @!P3 LOP3.LUT R7, R7, R6, RZ, 0x3c, !PT ;  /* 0x000000060707b212 */ /* 0x000fca00078e3cff */
[----:B------:R4:W2:Y:S01]  /*8030*/  @!P3 LDG.E.U8 R90, desc[UR22][R6.64] ;  /* 0x00000016065ab981 */ /* 0x0008a2000c1e1100 */
[----:B------:R-:W-:Y:S01]  /*8040*/  ISETP.GE.U32.AND P5, PT, R89, 0x7ffffe27, PT ;  /* 0x7ffffe275900780c */ /* 0x000fe20003fa6070 */
[----:B0-----:R-:W-:-:S05]  /*8050*/  IMAD R89, R91, 0xc9, RZ ;  /* 0x000000c95b597824 */ /* 0x001fca00078e02ff */
[C---:B------:R-:W-:Y:S01]  /*8060*/  IADD3 R91, P6, PT, R89.reuse, R3, RZ ;  /* 0x00000003595b7210 */ /* 0x040fe20007fde0ff */
[----:B------:R-:W-:Y:S03]  /*8070*/  STL [R1+0x3388], R88 ;  /* 0x0033885801007387 */ /* 0x000fe60000100800 */
[----:B----4-:R-:W-:-:S05]  /*8080*/  LEA.HI.X.SX32 R6, R89, R4, 0x1, P6 ;  /* 0x0000000459067211 */ /* 0x010fca00030f0eff */
[----:B------:R-:W-:Y:S01]  /*8090*/  @!P0 IMAD.MOV.U32 R7, RZ, RZ, R6 ;  /* 0x000000ffff078224 */ /* 0x000fe200078e0006 */
[----:B--2---:R0:W-:Y:S04]  /*80a0*/  STL [R1+0x794], R90 ;  /* 0x0007945a01007387 */ /* 0x0041e80000100800 */
[----:B------:R-:W-:Y:S04]  /*80b0*/  STL [R1+0x3390], R91 ;  /* 0x0033905b01007387 */ /* 0x000fe80000100800 */
[----:B------:R2:W-:Y:S01]  /*80c0*/  STL [R1+0x3384], R6 ;  /* 0x0033840601007387 */ /* 0x0005e20000100800 */
[----:B0-----:R-:W0:Y:S01]  /*80d0*/  LDC R90, c[0x0][0x3a8] ;  /* 0x0000ea00ff5a7b82 */ /* 0x001e220000000800 */
[----:B--2---:R-:W-:-:S05]  /*80e0*/  @!P0 IMAD.MOV.U32 R6, RZ, RZ, R91 ;  /* 0x000000ffff068224 */ /* 0x004fca00078e005b */
[----:B------:R2:W4:Y:S01]  /*80f0*/  @!P0 LDG.E.U8 R70, desc[UR22][R6.64] ;  /* 0x0000001606468981 */ /* 0x000522000c1e1100 */
[----:B------:R-:W-:-:S05]  /*8100*/  VIADD R88, R2, 0xffffff16 ;  /* 0xffffff1602587836 */ /* 0x000fca0000000000 */
[----:B------:R-:W-:Y:S01]  /*8110*/  ISETP.GE.U32.AND P3, PT, R88, 0x7ffffe17, PT ;  /* 0x7ffffe175800780c */ /* 0x000fe20003f66070 */
[----:B0-----:R-:W-:Y:S02]  /*8120*/  IMAD R88, R90, 0xd1, RZ ;  /* 0x000000d15a587824 */ /* 0x001fe400078e02ff */
[C---:B--2---:R-:W-:Y:S01]  /*8130*/  VIADD R6, R2.reuse, 0xfffffffd ;  /* 0xfffffffd02067836 */ /* 0x044fe20000000000 */
[----:B------:R-:W-:Y:S01]  /*8140*/  PRMT R57, RZ, 0x7610, R57 ;  /* 0x00007610ff397816 */ /* 0x000fe20000000039 */
[----:B------:R-:W-:Y:S01]  /*8150*/  VIADD R89, R2, 0xffffff0e ;  /* 0xffffff0e02597836 */ /* 0x000fe20000000000 */
[C---:B------:R-:W-:Y:S01]  /*8160*/  IADD3 R7, P6, PT, R88.reuse, R3, RZ ;  /* 0x0000000358077210 */ /* 0x040fe20007fde0ff */
[----:B------:R-:W0:Y:S01]  /*8170*/  LDC R90, c[0x0][0x3a8] ;  /* 0x0000ea00ff5a7b82 */ /* 0x000e220000000800 */
[----:B----4-:R2:W-:Y:S04]  /*8180*/  STL [R1+0x790], R70 ;  /* 0x0007904601007387 */ /* 0x0105e80000100800 */
[----:B------:R4:W-:Y:S01]  /*8190*/  STL [R1+0x3380], R7 ;  /* 0x0033800701007387 */ /* 0x0009e20000100800 */
[----:B--2---:R-:W-:Y:S01]  /*81a0*/  IMAD.MOV.U32 R70, RZ, RZ, R62 ;  /* 0x000000ffff467224 */ /* 0x004fe200078e003e */
[----:B------:R-:W-:-:S02]  /*81b0*/  LEA.HI.X.SX32 R62, R88, R4, 0x1, P6 ;  /* 0x00000004583e7211 */ /* 0x000fc400030f0eff */
[----:B------:R-:W-:Y:S01]  /*81c0*/  ISETP.GE.U32.AND P6, PT, R6, 0x7ffffefe, PT ;  /* 0x7ffffefe0600780c */ /* 0x000fe20003fc6070 */
[----:B------:R-:W-:Y:S02]  /*81d0*/  @!P1 IMAD.MOV.U32 R6, RZ, RZ, R7 ;  /* 0x000000ffff069224 */ /* 0x000fe400078e0007 */
[----:B----4-:R-:W-:-:S05]  /*81e0*/  @!P1 IMAD.MOV.U32 R7, RZ, RZ, R62 ;  /* 0x000000ffff079224 */ /* 0x010fca00078e003e */
[----:B------:R2:W4:Y:S01]  /*81f0*/  @!P1 LDG.E.U8 R57, desc[UR22][R6.64] ;  /* 0x0000001606399981 */ /* 0x000522000c1e1100 */
[----:B-1----:R-:W-:-:S03]  /*8200*/  IMAD R88, R92, 0xd9, RZ ;  /* 0x000000d95c587824 */ /* 0x002fc600078e02ff */
[----:B------:R1:W-:Y:S02]  /*8210*/  STL [R1+0x337c], R62 ;  /* 0x00337c3e01007387 */ /* 0x0003e40000100800 */
[----:B--2---:R-:W-:Y:S01]  /*8220*/  IADD3 R7, P1, PT, R88, R3, RZ ;  /* 0x0000000358077210 */ /* 0x004fe20007f3e0ff */
[----:B------:R-:W-:Y:S01]  /*8230*/  IMAD.SHL.U32 R6, R66, 0x2, RZ ;  /* 0x0000000242067824 */ /* 0x000fe200078e00ff */
[----:B------:R-:W-:Y:S01]  /*8240*/  ISETP.GE.U32.AND P0, PT, R89, 0x7ffffe0f, PT ;  /* 0x7ffffe0f5900780c */ /* 0x000fe20003f06070 */
[----:B------:R-:W-:Y:S01]  /*8250*/  VIADD R89, R2, 0xffffff06 ;  /* 0xffffff0602597836 */ /* 0x000fe20000000000 */
[----:B------:R-:W-:Y:S01]  /*8260*/  PRMT R68, RZ, 0x7610, R68 ;  /* 0x00007610ff447816 */ /* 0x000fe20000000044 */
[----:B-1----:R-:W1:Y:S01]  /*8270*/  LDC R62, c[0x0][0x3a0] ;  /* 0x0000e800ff3e7b82 */ /* 0x002e620000000800 */
[----:B------:R-:W-:Y:S01]  /*8280*/  PRMT R93, RZ, 0x7610, R93 ;  /* 0x00007610ff5d7816 */ /* 0x000fe2000000005d */
[----:B----4-:R2:W-:Y:S04]  /*8290*/  STL [R1+0x78c], R57 ;  /* 0x00078c3901007387 */ /* 0x0105e80000100800 */
[----:B------:R-:W-:Y:S01]  /*82a0*/  STL [R1+0x3374], R7 ;  /* 0x0033740701007387 */ /* 0x000fe20000100800 */
[----:B--2---:R-:W-:-:S02]  /*82b0*/  LEA.HI.X.SX32 R57, R88, R4, 0x1, P1 ;  /* 0x0000000458397211 */ /* 0x004fc400008f0eff */
[----:B------:R-:W-:-:S03]  /*82c0*/  IADD3 R91, P1, PT, R6, R3, RZ ;  /* 0x00000003065b7210 */ /* 0x000fc60007f3e0ff */
[----:B------:R-:W-:Y:S04]  /*82d0*/  STL [R1+0x3370], R57 ;  /* 0x0033703901007387 */ /* 0x000fe80000100800 */
[----:B------:R2:W-:Y:S02]  /*82e0*/  STL [R1+0x50e8], R2 ;  /* 0x0050e80201007387 */ /* 0x0005e40000100800 */
[----:B--2---:R-:W-:Y:S01]  /*82f0*/  LEA.HI.X.SX32 R2, R6, R4, 0x1, P1 ;  /* 0x0000000406027211 */ /* 0x004fe200008f0eff */
[----:B------:R-:W-:Y:S02]  /*8300*/  @!P5 IMAD.MOV.U32 R6, RZ, RZ, R7 ;  /* 0x000000ffff06d224 */ /* 0x000fe400078e0007 */
[----:B------:R-:W-:-:S05]  /*8310*/  @!P5 IMAD.MOV.U32 R7, RZ, RZ, R57 ;  /* 0x000000ffff07d224 */ /* 0x000fca00078e0039 */
[----:B------:R2:W4:Y:S02]  /*8320*/  @!P5 LDG.E.U8 R68, desc[UR22][R6.64] ;  /* 0x000000160644d981 */ /* 0x000524000c1e1100 */
[----:B--2---:R-:W-:Y:S02]  /*8330*/  @!P6 IMAD.MOV.U32 R6, RZ, RZ, R91 ;  /* 0x000000ffff06e224 */ /* 0x004fe400078e005b */
[----:B------:R-:W-:-:S05]  /*8340*/  @!P6 IMAD.MOV.U32 R7, RZ, RZ, R2 ;  /* 0x000000ffff07e224 */ /* 0x000fca00078e0002 */
[----:B------:R2:W3:Y:S01]  /*8350*/  @!P6 LDG.E.U8 R93, desc[UR22][R6.64] ;  /* 0x00000016065de981 */ /* 0x0004e2000c1e1100 */
[----:B0-----:R-:W-:-:S03]  /*8360*/  IMAD R88, R90, 0xe1, RZ ;  /* 0x000000e15a587824 */ /* 0x001fc600078e02ff */
[----:B------:R0:W-:Y:S04]  /*8370*/  STL [R1+0x336c], R91 ;  /* 0x00336c5b01007387 */ /* 0x0001e80000100800 */
[----:B------:R-:W3:Y:S01]  /*8380*/  LDL.LU R57, [R1+0x5170] ;  /* 0x0051700001397983 */ /* 0x000ee20000300800 */
[----:B------:R-:W-:Y:S01]  /*8390*/  PRMT R92, RZ, 0x7610, R92 ;  /* 0x00007610ff5c7816 */ /* 0x000fe2000000005c */
[----:B0-----:R-:W0:Y:S02]  /*83a0*/  LDC R91, c[0x0][0x3a8] ;  /* 0x0000ea00ff5b7b82 */ /* 0x001e240000000800 */
[----:B----4-:R4:W-:Y:S02]  /*83b0*/  STL [R1+0x784], R68 ;  /* 0x0007844401007387 */ /* 0x0109e40000100800 */
[----:B----4-:R-:W-:Y:S01]  /*83c0*/  IMAD.MOV.U32 R68, RZ, RZ, R58 ;  /* 0x000000ffff447224 */ /* 0x010fe200078e003a */
[C---:B------:R-:W-:Y:S01]  /*83d0*/  IADD3 R58, P5, PT, R88.reuse, R3, RZ ;  /* 0x00000003583a7210 */ /* 0x040fe20007fbe0ff */
[----:B------:R-:W-:Y:S03]  /*83e0*/  STL [R1+0x3368], R2 ;  /* 0x0033680201007387 */ /* 0x000fe60000100800 */
[----:B--2---:R-:W-:Y:S01]  /*83f0*/  LEA.HI.X.SX32 R6, R88, R4, 0x1, P5 ;  /* 0x0000000458067211 */ /* 0x004fe200028f0eff */
[----:B---3--:R2:W-:Y:S04]  /*8400*/  STL [R1+0x788], R93 ;  /* 0x0007885d01007387 */ /* 0x0085e80000100800 */
[----:B------:R-:W-:Y:S01]  /*8410*/  @!P4 IMAD.MOV.U32 R7, RZ, RZ, R6 ;  /* 0x000000ffff07c224 */ /* 0x000fe200078e0006 */
[----:B------:R-:W-:Y:S04]  /*8420*/  STL [R1+0x3364], R58 ;  /* 0x0033643a01007387 */ /* 0x000fe80000100800 */
[----:B------:R3:W-:Y:S01]  /*8430*/  STL [R1+0x335c], R6 ;  /* 0x00335c0601007387 */ /* 0x0007e20000100800 */
[----:B--2---:R-:W2:Y:S01]  /*8440*/  LDC R93, c[0x0][0x3a8] ;  /* 0x0000ea00ff5d7b82 */ /* 0x004ea20000000800 */
[----:B---3--:R-:W-:-:S02]  /*8450*/  @!P4 IMAD.MOV.U32 R6, RZ, RZ, R58 ;  /* 0x000000ffff06c224 */ /* 0x008fc400078e003a */
[----:B------:R-:W3:Y:S04]  /*8460*/  LDL.LU R58, [R1+0x516c] ;  /* 0x00516c00013a7983 */ /* 0x000ee80000300800 */
[----:B------:R4:W3:Y:S01]  /*8470*/  @!P4 LDG.E.U8 R92, desc[UR22][R6.64] ;  /* 0x00000016065cc981 */ /* 0x0008e2000c1e1100 */
[----:B------:R-:W-:Y:S01]  /*8480*/  ISETP.GE.U32.AND P1, PT, R89, 0x7ffffe07, PT ;  /* 0x7ffffe075900780c */ /* 0x000fe20003f26070 */
[----:B------:R-:W-:Y:S02]  /*8490*/  IMAD.MOV.U32 R2, RZ, RZ, R63 ;  /* 0x000000ffff027224 */ /* 0x000fe400078e003f */
[----:B0-----:R-:W-:Y:S02]  /*84a0*/  IMAD R88, R91, 0xf1, RZ ;  /* 0x000000f15b587824 */ /* 0x001fe400078e02ff */
[----:B------:R-:W-:-:S02]  /*84b0*/  IMAD.MOV.U32 R63, RZ, RZ, R59 ;  /* 0x000000ffff3f7224 */ /* 0x000fc400078e003b */
[----:B--2---:R-:W-:Y:S02]  /*84c0*/  IMAD R89, R93, 0xe9, RZ ;  /* 0x000000e95d597824 */ /* 0x004fe400078e02ff */
[----:B----4-:R-:W-:-:S03]  /*84d0*/  IMAD.MOV.U32 R6, RZ, RZ, R61 ;  /* 0x000000ffff067224 */ /* 0x010fc600078e003d */
[CC--:B------:R-:W-:Y:S02]  /*84e0*/  IADD3 R59, P5, PT, R89.reuse, R3.reuse, RZ ;  /* 0x00000003593b7210 */ /* 0x0c0fe40007fbe0ff */
[----:B------:R-:W-:Y:S02]  /*84f0*/  IADD3 R61, P4, PT, R88, R3, RZ ;  /* 0x00000003583d7210 */ /* 0x000fe40007f9e0ff */
[----:B------:R-:W-:Y:S02]  /*8500*/  LEA.HI.X.SX32 R7, R89, R4, 0x1, P5 ;  /* 0x0000000459077211 */ /* 0x000fe400028f0eff */
[----:B------:R-:W-:Y:S02]  /*8510*/  PRMT R90, RZ, 0x7610, R90 ;  /* 0x00007610ff5a7816 */ /* 0x000fe4000000005a */
[----:B------:R-:W-:Y:S01]  /*8520*/  PRMT R93, RZ, 0x7610, R93 ;  /* 0x00007610ff5d7816 */ /* 0x000fe2000000005d */
[----:B---3--:R0:W-:Y:S02]  /*8530*/  STL [R1+0x780], R92 ;  /* 0x0007805c01007387 */ /* 0x0081e40000100800 */
[----:B0-----:R-:W0:Y:S02]  /*8540*/  LDC R92, c[0x0][0x3a8] ;  /* 0x0000ea00ff5c7b82 */ /* 0x001e240000000800 */
[----:B------:R-:W-:Y:S04]  /*8550*/  STL [R1+0x3360], R59 ;  /* 0x0033603b01007387 */ /* 0x000fe80000100800 */
[----:B------:R-:W-:Y:S04]  /*8560*/  STL [R1+0x3358], R61 ;  /* 0x0033583d01007387 */ /* 0x000fe80000100800 */
[----:B------:R-:W-:Y:S01]  /*8570*/  STL [R1+0x3350], R7 ;  /* 0x0033500701007387 */ /* 0x000fe20000100800 */
[----:B0-----:R-:W-:-:S03]  /*8580*/  IMAD R89, R92, 0xf9, RZ ;  /* 0x000000f95c597824 */ /* 0x001fc600078e02ff */
[----:B------:R0:W-:Y:S02]  /*8590*/  STL [R1+0x512c], R92 ;  /* 0x00512c5c01007387 */ /* 0x0001e40000100800 */
[----:B0-----:R-:W-:Y:S01]  /*85a0*/  IMAD.MOV.U32 R92, RZ, RZ, R60 ;  /* 0x000000ffff5c7224 */ /* 0x001fe200078e003c */
[----:B------:R-:W-:Y:S01]  /*85b0*/  LEA.HI.X.SX32 R60, R88, R4, 0x1, P4 ;  /* 0x00000004583c7211 */ /* 0x000fe200020f0eff */
[----:B------:R-:W-:Y:S02]  /*85c0*/  IMAD.MOV.U32 R88, RZ, RZ, R6 ;  /* 0x000000ffff587224 */ /* 0x000fe400078e0006 */
[----:B------:R-:W-:Y:S02]  /*85d0*/  @!P3 IMAD.MOV.U32 R6, RZ, RZ, R59 ;  /* 0x000000ffff06b224 */ /* 0x000fe400078e003b */
[----:B------:R-:W2:Y:S04]  /*85e0*/  LDL.LU R59, [R1+0x5168] ;  /* 0x00516800013b7983 */ /* 0x000ea80000300800 */
[----:B------:R0:W3:Y:S02]  /*85f0*/  @!P3 LDG.E.U8 R90, desc[UR22][R6.64] ;  /* 0x00000016065ab981 */ /* 0x0000e4000c1e1100 */
[----:B0-----:R-:W-:-:S02]  /*8600*/  @!P0 IMAD.MOV.U32 R6, RZ, RZ, R61 ;  /* 0x000000ffff068224 */ /* 0x001fc400078e003d */
[----:B------:R-:W-:-:S05]  /*8610*/  @!P0 IMAD.MOV.U32 R7, RZ, RZ, R60 ;  /* 0x000000ffff078224 */ /* 0x000fca00078e003c */
[----:B------:R0:W4:Y:S04]  /*8620*/  @!P0 LDG.E.U8 R93, desc[UR22][R6.64] ;  /* 0x00000016065d8981 */ /* 0x000128000c1e1100 */
[----:B------:R1:W-:Y:S01]  /*8630*/  STL [R1+0x3354], R60 ;  /* 0x0033543c01007387 */ /* 0x0003e20000100800 */
[----:B------:R-:W-:Y:S01]  /*8640*/  PRMT R91, RZ, 0x7610, R91 ;  /* 0x00007610ff5b7816 */ /* 0x000fe2000000005b */
[----:B0-----:R-:W-:Y:S02]  /*8650*/  IMAD.MOV.U32 R7, RZ, RZ, R88 ;  /* 0x000000ffff077224 */ /* 0x001fe400078e0058 */
[----:B---3--:R-:W-:Y:S04]  /*8660*/  STL [R1+0x77c], R90 ;  /* 0x00077c5a01007387 */ /* 0x008fe80000100800 */
[----:B-1----:R-:W3:Y:S04]  /*8670*/  LDL.LU R60, [R1+0x5164] ;  /* 0x00516400013c7983 */ /* 0x002ee80000300800 */
[----:B------:R-:W2:Y:S04]  /*8680*/  LDL.LU R61, [R1+0x5160] ;  /* 0x00516000013d7983 */ /* 0x000ea80000300800 */
[----:B----4-:R0:W-:Y:S02]  /*8690*/  STL [R1+0x778], R93 ;  /* 0x0007785d01007387 */ /* 0x0101e40000100800 */
[----:B0-----:R-:W0:Y:S01]  /*86a0*/  LDC R93, c[0x0][0x3a0] ;  /* 0x0000e800ff5d7b82 */ /* 0x001e220000000800 */
[----:B------:R-:W-:Y:S01]  /*86b0*/  VIADD R90, R62, 0xfffffff5 ;  /* 0xfffffff53e5a7836 */ /* 0x000fe20000000000 */
[----:B------:R-:W-:-:S04]  /*86c0*/  IADD3 R62, P3, PT, R89, R3, RZ ;  /* 0x00000003593e7210 */ /* 0x000fc80007f7e0ff */
[----:B------:R-:W-:Y:S01]  /*86d0*/  LEA.HI.X.SX32 R6, R89, R4, 0x1, P3 ;  /* 0x0000000459067211 */ /* 0x000fe200018f0eff */
[----:B------:R-:W-:Y:S04]  /*86e0*/  STL [R1+0x334c], R62 ;  /* 0x00334c3e01007387 */ /* 0x000fe80000100800 */
[----:B------:R1:W-:Y:S01]  /*86f0*/  STL [R1+0x3348], R6 ;  /* 0x0033480601007387 */ /* 0x0003e20000100800 */
[----:B0-----:R-:W-:Y:S02]  /*8700*/  VIADD R89, R93, 0xffffffed ;  /* 0xffffffed5d597836 */ /* 0x001fe40000000000 */
[----:B------:R-:W-:Y:S02]  /*8710*/  IMAD.MOV.U32 R93, RZ, RZ, R7 ;  /* 0x000000ffff5d7224 */ /* 0x000fe400078e0007 */
[----:B------:R-:W-:-:S02]  /*8720*/  @!P1 IMAD.MOV.U32 R7, RZ, RZ, R6 ;  /* 0x000000ffff079224 */ /* 0x000fc400078e0006 */
[----:B-1----:R-:W-:Y:S02]  /*8730*/  @!P1 IMAD.MOV.U32 R6, RZ, RZ, R62 ;  /* 0x000000ffff069224 */ /* 0x002fe400078e003e */
[----:B------:R-:W-:Y:S01]  /*8740*/  IMAD R88, R66, 0xa, RZ ;  /* 0x0000000a42587824 */ /* 0x000fe200078e02ff */
[----:B------:R-:W-:Y:S01]  /*8750*/  ISETP.GE.U32.AND P0, PT, R90, 0x7ffffef6, PT ;  /* 0x7ffffef65a00780c */ /* 0x000fe20003f06070 */
[----:B------:R-:W4:Y:S04]  /*8760*/  LDL.LU R62, [R1+0x515c] ;  /* 0x00515c00013e7983 */ /* 0x000f280000300800 */
[----:B------:R-:W2:Y:S01]  /*8770*/  @!P1 LDG.E.U8 R91, desc[UR22][R6.64] ;  /* 0x00000016065b9981 */ /* 0x000ea2000c1e1100 */
[----:B------:R-:W-:Y:S01]  /*8780*/  IMAD.MOV.U32 R90, RZ, RZ, R63 ;  /* 0x000000ffff5a7224 */ /* 0x000fe200078e003f */
[----:B------:R-:W-:-:S05]  /*8790*/  IADD3 R63, P3, PT, R88, R3, RZ ;  /* 0x00000003583f7210 */ /* 0x000fca0007f7e0ff */
[----:B------:R-:W-:Y:S04]  /*87a0*/  STL [R1+0x3344], R63 ;  /* 0x0033443f01007387 */ /* 0x000fe80000100800 */
[----:B--2---:R0:W-:Y:S04]  /*87b0*/  STL [R1+0x774], R91 ;  /* 0x0007745b01007387 */ /* 0x0041e80000100800 */
[----:B------:R-:W2:Y:S01]  /*87c0*/  LDL R6, [R1+0x2c] ;  /* 0x00002c0001067983 */ /* 0x000ea20000100800 */
[----:B0-----:R-:W0:Y:S01]  /*87d0*/  LDC R91, c[0x0][0x3a0] ;  /* 0x0000e800ff5b7b82 */ /* 0x001e220000000800 */
[----:B------:R-:W-:-:S02]  /*87e0*/  ISETP.GE.U32.AND P1, PT, R89, 0x7ffffeee, PT ;  /* 0x7ffffeee5900780c */ /* 0x000fc40003f26070 */
[----:B------:R-:W-:Y:S02]  /*87f0*/  PRMT R67, RZ, 0x7610, R67 ;  /* 0x00007610ff437816 */ /* 0x000fe40000000043 */
[----:B------:R-:W-:Y:S01]  /*8800*/  LEA.HI.X.SX32 R7, R88, R4, 0x1, P3 ;  /* 0x0000000458077211 */ /* 0x000fe200018f0eff */
[----:B0-----:R-:W-:Y:S02]  /*8810*/  VIADD R89, R91, 0xffffffe5 ;  /* 0xffffffe55b597836 */ /* 0x001fe40000000000 */
[----:B--2---:R-:W-:Y:S02]  /*8820*/  IMAD.MOV.U32 R91, RZ, RZ, R6 ;  /* 0x000000ffff5b7224 */ /* 0x004fe400078e0006 */
[----:B------:R-:W-:-:S05]  /*8830*/  @!P0 IMAD.MOV.U32 R6, RZ, RZ, R63 ;  /* 0x000000ffff068224 */ /* 0x000fca00078e003f */
[----:B------:R0:W2:Y:S01]  /*8840*/  @!P0 LDG.E.U8 R67, desc[UR22][R6.64] ;  /* 0x0000001606438981 */ /* 0x0000a2000c1e1100 */
[----:B------:R-:W-:Y:S01]  /*8850*/  IMAD R88, R66, 0x12, RZ ;  /* 0x0000001242587824 */ /* 0x000fe200078e02ff */
[----:B------:R-:W-:Y:S02]  /*8860*/  PRMT R64, RZ, 0x7610, R64 ;  /* 0x00007610ff407816 */ /* 0x000fe40000000040 */
[----:B------:R0:W-:Y:S04]  /*8870*/  STL [R1+0x3340], R7 ;  /* 0x0033400701007387 */ /* 0x0001e80000100800 */
[----:B------:R-:W3:Y:S01]  /*8880*/  LDL.LU R63, [R1+0x5158] ;  /* 0x00515800013f7983 */ /* 0x000ee20000300800 */
[----:B0-----:R-:W-:Y:S01]  /*8890*/  IADD3 R7, P0, PT, R88, R3, RZ ;  /* 0x0000000358077210 */ /* 0x001fe20007f1e0ff */
[----:B------:R-:W-:-:S02]  /*88a0*/  IMAD R6, R66, 0x1a, RZ ;  /* 0x0000001a42067824 */ /* 0x000fc400078e02ff */
[----:B--2---:R-:W-:Y:S04]  /*88b0*/  STL [R1+0x770], R67 ;  /* 0x0007704301007387 */ /* 0x004fe80000100800 */
[----:B------:R-:W-:Y:S04]  /*88c0*/  STL [R1+0x3334], R7 ;  /* 0x0033340701007387 */ /* 0x000fe80000100800 */
[----:B------:R0:W-:Y:S02]  /*88d0*/  STL.S16 [R1+0x768], R64 ;  /* 0x0007684001007387 */ /* 0x0001e40000100600 */
[----:B0-----:R-:W-:-:S02]  /*88e0*/  LEA.HI.X.SX32 R64, R88, R4, 0x1, P0 ;  /* 0x0000000458407211 */ /* 0x001fc400000f0eff */
[----:B------:R-:W2:Y:S01]  /*88f0*/  LDL R88, [R1+0x768] ;  /* 0x0007680001587983 */ /* 0x000ea20000100800 */
[----:B------:R-:W-:Y:S02]  /*8900*/  ISETP.GE.U32.AND P3, PT, R89, 0x7ffffee6, PT ;  /* 0x7ffffee65900780c */ /* 0x000fe40003f66070 */
[C---:B------:R-:W-:Y:S02]  /*8910*/  IADD3 R67, P5, PT, R6.reuse, R3, RZ ;  /* 0x0000000306437210 */ /* 0x040fe40007fbe0ff */
[----:B------:R-:W-:Y:S02]  /*8920*/  PRMT R65, RZ, 0x7610, R65 ;  /* 0x00007610ff417816 */ /* 0x000fe40000000041 */
[----:B------:R-:W-:Y:S01]  /*8930*/  LEA.HI.X.SX32 R66, R6, R4, 0x1, P5 ;  /* 0x0000000406427211 */ /* 0x000fe200028f0eff */
[----:B------:R-:W-:Y:S02]  /*8940*/  @!P1 IMAD.MOV.U32 R6, RZ, RZ, R7 ;  /* 0x000000ffff069224 */ /* 0x000fe400078e0007 */
[----:B------:R-:W-:-:S05]  /*8950*/  @!P1 IMAD.MOV.U32 R7, RZ, RZ, R64 ;  /* 0x000000ffff079224 */ /* 0x000fca00078e0040 */
[----:B------:R0:W3:Y:S02]  /*8960*/  @!P1 LDG.E.U8 R65, desc[UR22][R6.64] ;  /* 0x0000001606419981 */ /* 0x0000e4000c1e1100 */
[----:B0-----:R-:W-:Y:S02]  /*8970*/  @!P3 IMAD.MOV.U32 R6, RZ, RZ, R67 ;  /* 0x000000ffff06b224 */ /* 0x001fe400078e0043 */
[----:B------:R-:W-:-:S05]  /*8980*/  @!P3 IMAD.MOV.U32 R7, RZ, RZ, R66 ;  /* 0x000000ffff07b224 */ /* 0x000fca00078e0042 */
[----:B--2---:R0:W2:Y:S04]  /*8990*/  @!P3 LDG.E.U8 R88, desc[UR22][R6.64] ;  /* 0x000000160658b981 */ /* 0x0040a8000c1e1100 */
[----:B------:R-:W-:Y:S04]  /*89a0*/  STL [R1+0x333c], R67 ;  /* 0x00333c4301007387 */ /* 0x000fe80000100800 */
[----:B------:R1:W-:Y:S01]  /*89b0*/  STL [R1+0x3330], R64 ;  /* 0x0033304001007387 */ /* 0x0003e20000100800 */
[----:B0-----:R-:W0:Y:S03]  /*89c0*/  LDC R6, c[0x0][0x3a8] ;  /* 0x0000ea00ff067b82 */ /* 0x001e260000000800 */
[----:B-1----:R-:W4:Y:S04]  /*89d0*/  LDL.LU R64, [R1+0x5154] ;  /* 0x0051540001407983 */ /* 0x002f280000300800 */
[----:B---3--:R1:W-:Y:S04]  /*89e0*/  STL [R1+0x76c], R65 ;  /* 0x00076c4101007387 */ /* 0x0083e80000100800 */
[----:B-1----:R-:W3:Y:S04]  /*89f0*/  LDL.LU R65, [R1+0x5150] ;  /* 0x0051500001417983 */ /* 0x002ee80000300800 */
[----:B------:R1:W-:Y:S04]  /*8a00*/  STL [R1+0x3338], R66 ;  /* 0x0033384201007387 */ /* 0x0003e80000100800 */
[----:B-1----:R-:W3:Y:S04]  /*8a10*/  LDL.LU R66, [R1+0x514c] ;  /* 0x00514c0001427983 */ /* 0x002ee80000300800 */
[----:B------:R-:W3:Y:S04]  /*8a20*/  LDL.LU R67, [R1+0x5148] ;  /* 0x0051480001437983 */ /* 0x000ee80000300800 */
[----:B--2---:R1:W-:Y:S04]  /*8a30*/  @!P3 STL [R1+0x768], R88 ;  /* 0x000768580100b387 */ /* 0x0043e80000100800 */
[----:B------:R-:W2:Y:S01]  /*8a40*/  LDL R7, [R1+0x28] ;  /* 0x0000280001077983 */ /* 0x000ea20000100800 */
[----:B-1----:R-:W1:Y:S01]  /*8a50*/  LDC R88, c[0x0][0x3a0] ;  /* 0x0000e800ff587b82 */ /* 0x002e620000000800 */
[----:B-----5:R-:W-:-:S02]  /*8a60*/  ISETP.GT.U32.AND P4, PT, R12, R74, PT ;  /* 0x0000004a0c00720c */ /* 0x020fc40003f84070 */
[C---:B------:R-:W-:Y:S02]  /*8a70*/  ISETP.GT.U32.AND P0, PT, R12.reuse, R82, PT ;  /* 0x000000520c00720c */ /* 0x040fe40003f04070 */
[----:B------:R-:W-:Y:S01]  /*8a80*/  ISETP.GT.U32.AND P1, PT, R12, R83, PT ;  /* 0x000000530c00720c */ /* 0x000fe20003f24070 */
[----:B0-----:R-:W-:-:S08]  /*8a90*/  IMAD R6, R6, 0x22, RZ ;  /* 0x0000002206067824 */ /* 0x001fd000078e02ff */
[----:B------:R-:W-:Y:S02]  /*8aa0*/  @!P4 IMAD.IADD R74, R74, 0x1, -R12 ;  /* 0x000000014a4ac824 */ /* 0x000fe400078e0a0c */
[----:B-1----:R-:W-:-:S03]  /*8ab0*/  VIADD R88, R88, 0xffffffdd ;  /* 0xffffffdd58587836 */ /* 0x002fc60000000000 */
[----:B------:R2:W-:Y:S02]  /*8ac0*/  STL [R1+0x50f8], R74 ;  /* 0x0050f84a01007387 */ /* 0x0005e40000100800 */
[----:B------:R-:W-:Y:S01]  /*8ad0*/  ISETP.GE.U32.AND P3, PT, R88, 0x7ffffede, PT ;  /* 0x7ffffede5800780c */ /* 0x000fe20003f66070 */
[--C-:B------:R-:W-:Y:S01]  /*8ae0*/  @!P0 IMAD.IADD R82, R82, 0x1, -R12.reuse ;  /* 0x0000000152528824 */ /* 0x100fe200078e0a0c */
[----:B------:R-:W-:Y:S01]  /*8af0*/  PRMT R89, RZ, 0x7610, R89 ;  /* 0x00007610ff597816 */ /* 0x000fe20000000059 */
[----:B------:R-:W-:Y:S01]  /*8b00*/  @!P1 IMAD.IADD R83, R83, 0x1, -R12 ;  /* 0x0000000153539824 */ /* 0x000fe200078e0a0c */
[----:B------:R-:W-:Y:S01]  /*8b10*/  ISETP.GT.U32.AND P6, PT, R12, R84, PT ;  /* 0x000000540c00720c */ /* 0x000fe20003fc4070 */
[----:B------:R-:W0:Y:S01]  /*8b20*/  LDC R88, c[0x0][0x3a0] ;  /* 0x0000e800ff587b82 */ /* 0x000e220000000800 */
[----:B------:R-:W-:Y:S01]  /*8b30*/  STL [R1+0x50f4], R82 ;  /* 0x0050f45201007387 */ /* 0x000fe20000100800 */
[----:B--2---:R-:W-:Y:S01]  /*8b40*/  IMAD.MOV.U32 R74, RZ, RZ, R7 ;  /* 0x000000ffff4a7224 */ /* 0x004fe200078e0007 */
[----:B------:R-:W-:-:S04]  /*8b50*/  IADD3 R7, P4, PT, R6, R3, RZ ;  /* 0x0000000306077210 */ /* 0x000fc80007f9e0ff */
[----:B------:R-:W-:Y:S01]  /*8b60*/  LEA.HI.X.SX32 R6, R6, R4, 0x1, P4 ;  /* 0x0000000406067211 */ /* 0x000fe200020f0eff */
[----:B------:R1:W-:Y:S04]  /*8b70*/  STL [R1+0x332c], R7 ;  /* 0x00332c0701007387 */ /* 0x0003e80000100800 */
[----:B------:R-:W-:Y:S01]  /*8b80*/  STL [R1+0x50fc], R83 ;  /* 0x0050fc5301007387 */ /* 0x000fe20000100800 */
[----:B-1----:R-:W-:-:S03]  /*8b90*/  @!P3 LOP3.LUT R7, R7, R6, RZ, 0x3c, !PT ;  /* 0x000000060707b212 */ /* 0x002fc600078e3cff */
[----:B------:R1:W-:Y:S02]  /*8ba0*/  STL [R1+0x3328], R6 ;  /* 0x0033280601007387 */ /* 0x0003e40000100800 */
[----:B-1----:R-:W-:-:S04]  /*8bb0*/  @!P3 LOP3.LUT R6, R7, R6, RZ, 0x3c, !PT ;  /* 0x000000060706b212 */ /* 0x002fc800078e3cff */
[----:B------:R-:W-:-:S05]  /*8bc0*/  @!P3 LOP3.LUT R7, R7, R6, RZ, 0x3c, !PT ;  /* 0x000000060707b212 */ /* 0x000fca00078e3cff */
[----:B------:R-:W2:Y:S01]  /*8bd0*/  @!P3 LDG.E.U8 R89, desc[UR22][R6.64] ;  /* 0x000000160659b981 */ /* 0x000ea2000c1e1100 */
[----:B------:R-:W-:Y:S01]  /*8be0*/  @!P6 IMAD.IADD R84, R84, 0x1, -R12 ;  /* 0x000000015454e824 */ /* 0x000fe200078e0a0c */
[C---:B------:R-:W-:Y:S02]  /*8bf0*/  ISETP.GT.U32.AND P0, PT, R12.reuse, R85, PT ;  /* 0x000000550c00720c */ /* 0x040fe40003f04070 */
[----:B------:R-:W-:-:S11]  /*8c00*/  ISETP.GT.U32.AND P1, PT, R12, R87, PT ;  /* 0x000000570c00720c */ /* 0x000fd60003f24070 */
[--C-:B------:R-:W-:Y:S02]  /*8c10*/  @!P0 IMAD.IADD R85, R85, 0x1, -R12.reuse ;  /* 0x0000000155558824 */ /* 0x100fe400078e0a0c */
[----:B------:R-:W-:Y:S01]  /*8c20*/  @!P1 IMAD.IADD R87, R87, 0x1, -R12 ;  /* 0x0000000157579824 */ /* 0x000fe200078e0a0c */
[----:B------:R-:W-:Y:S01]  /*8c30*/  PRMT R82, RZ, 0x7610, R82 ;  /* 0x00007610ff527816 */ /* 0x000fe20000000052 */
[----:B--2---:R1:W-:Y:S04]  /*8c40*/  STL [R1+0x764], R89 ;  /* 0x0007645901007387 */ /* 0x0043e80000100800 */
[----:B------:R2:W-:Y:S01]  /*8c50*/  STL [R1+0x50ec], R84 ;  /* 0x0050ec5401007387 */ /* 0x0005e20000100800 */
[----:B-1----:R-:W1:Y:S08]  /*8c60*/  LDC R89, c[0x0][0x3a0] ;  /* 0x0000e800ff597b82 */ /* 0x002e700000000800 */
[----:B--2---:R-:W2:Y:S01]  /*8c70*/  LDC R84, c[0x0][0x3a8] ;  /* 0x0000ea00ff547b82 */ /* 0x004ea20000000800 */
[----:B-1----:R-:W-:-:S05]  /*8c80*/  VIADD R7, R89, 0xffffffd5 ;  /* 0xffffffd559077836 */ /* 0x002fca0000000000 */
[----:B------:R-:W-:Y:S01]  /*8c90*/  ISETP.GE.U32.AND P0, PT, R7, 0x7ffffed6, PT ;  /* 0x7ffffed60700780c */ /* 0x000fe20003f06070 */
[----:B--2---:R-:W-:-:S05]  /*8ca0*/  IMAD R6, R84, 0x2a, RZ ;  /* 0x0000002a54067824 */ /* 0x004fca00078e02ff */
[----:B------:R-:W-:-:S04]  /*8cb0*/  IADD3 R83, P1, PT, R6, R3, RZ ;  /* 0x0000000306537210 */ /* 0x000fc80007f3e0ff */
[----:B------:R-:W-:-:S03]  /*8cc0*/  LEA.HI.X.SX32 R89, R6, R4, 0x1, P1 ;  /* 0x0000000406597211 */ /* 0x000fc600008f0eff */
[----:B------:R-:W-:Y:S02]  /*8cd0*/  @!P0 IMAD.MOV.U32 R6, RZ, RZ, R83 ;  /* 0x000000ffff068224 */ /* 0x000fe400078e0053 */
[----:B------:R-:W-:-:S05]  /*8ce0*/  @!P0 IMAD.MOV.U32 R7, RZ, RZ, R89 ;  /* 0x000000ffff078224 */ /* 0x000fca00078e0059 */
[----:B------:R0:W2:Y:S01]  /*8cf0*/  @!P0 LDG.E.U8 R82, desc[UR22][R6.64] ;  /* 0x0000001606528981 */ /* 0x0000a2000c1e1100 */
[C---:B------:R-:W-:Y:S02]  /*8d00*/  ISETP.GT.U32.AND P5, PT, R12.reuse, R86, PT ;  /* 0x000000560c00720c */ /* 0x040fe40003fa4070 */
[C---:B------:R-:W-:Y:S02]  /*8d10*/  ISETP.GT.U32.AND P4, PT, R12.reuse, R72, PT ;  /* 0x000000480c00720c */ /* 0x040fe40003f84070 */
[C---:B------:R-:W-:Y:S02]  /*8d20*/  ISETP.GT.U32.AND P3, PT, R12.reuse, R71, PT ;  /* 0x000000470c00720c */ /* 0x040fe40003f64070 */
[C---:B------:R-:W-:Y:S01]  /*8d30*/  ISETP.GT.U32.AND P6, PT, R12.reuse, R77, PT ;  /* 0x0000004d0c00720c */ /* 0x040fe20003fc4070 */
[----:B------:R-:W-:Y:S01]  /*8d40*/  STL [R1+0x50f0], R85 ;  /* 0x0050f05501007387 */ /* 0x000fe20000100800 */
[----:B------:R-:W-:-:S05]  /*8d50*/  ISETP.GT.U32.AND P1, PT, R12, R75, PT ;  /* 0x0000004b0c00720c */ /* 0x000fca0003f24070 */
[--C-:B------:R-:W-:Y:S02]  /*8d60*/  @!P5 IMAD.IADD R86, R86, 0x1, -R12.reuse ;  /* 0x000000015656d824 */ /* 0x100fe400078e0a0c */
[--C-:B------:R-:W-:Y:S01]  /*8d70*/  @!P4 IMAD.IADD R72, R72, 0x1, -R12.reuse ;  /* 0x000000014848c824 */ /* 0x100fe200078e0a0c */
[C---:B------:R-:W-:Y:S01]  /*8d80*/  ISETP.GT.U32.AND P4, PT, R12.reuse, R5, PT ;  /* 0x000000050c00720c */ /* 0x040fe20003f84070 */
[--C-:B------:R-:W-:Y:S01]  /*8d90*/  @!P3 IMAD.IADD R71, R71, 0x1, -R12.reuse ;  /* 0x000000014747b824 */ /* 0x100fe200078e0a0c */
[C---:B------:R-:W-:Y:S01]  /*8da0*/  ISETP.GT.U32.AND P3, PT, R12.reuse, R79, PT ;  /* 0x0000004f0c00720c */ /* 0x040fe20003f64070 */
[----:B------:R-:W-:Y:S01]  /*8db0*/  STL [R1+0x5100], R86 ;  /* 0x0051005601007387 */ /* 0x000fe20000100800 */
[C---:B------:R-:W-:Y:S02]  /*8dc0*/  ISETP.GT.U32.AND P5, PT, R12.reuse, R73, PT ;  /* 0x000000490c00720c */ /* 0x040fe40003fa4070 */
[----:B------:R-:W-:Y:S01]  /*8dd0*/  ISETP.GT.U32.AND P0, PT, R12, R78, PT ;  /* 0x0000004e0c00720c */ /* 0x000fe20003f04070 */
[----:B------:R-:W-:Y:S04]  /*8de0*/  STL [R1+0x5104], R87 ;  /* 0x0051045701007387 */ /* 0x000fe80000100800 */
[----:B------:R-:W-:Y:S04]  /*8df0*/  STL [R1+0x5108], R72 ;  /* 0x0051084801007387 */ /* 0x000fe80000100800 */
[----:B------:R-:W-:Y:S04]  /*8e00*/  STL [R1+0x3324], R83 ;  /* 0x0033245301007387 */ /* 0x000fe80000100800 */
[----:B------:R-:W-:Y:S01]  /*8e10*/  STL [R1+0x510c], R71 ;  /* 0x00510c4701007387 */ /* 0x000fe20000100800 */
[----:B------:R-:W-:-:S03]  /*8e20*/  @!P6 IMAD.IADD R77, R77, 0x1, -R12 ;  /* 0x000000014d4de824 */ /* 0x000fc600078e0a0c */
[----:B------:R1:W-:Y:S01]  /*8e30*/  STL [R1+0x3320], R89 ;  /* 0x0033205901007387 */ /* 0x0003e20000100800 */
[--C-:B------:R-:W-:Y:S02]  /*8e40*/  @!P4 IMAD.IADD R5, R5, 0x1, -R12.reuse ;  /* 0x000000010505c824 */ /* 0x100fe400078e0a0c */
[--C-:B------:R-:W-:Y:S01]  /*8e50*/  @!P3 IMAD.IADD R79, R79, 0x1, -R12.reuse ;  /* 0x000000014f4fb824 */ /* 0x100fe200078e0a0c */
[----:B------:R-:W-:Y:S01]  /*8e60*/  ISETP.GT.U32.AND P3, PT, R12, R8, PT ;  /* 0x000000080c00720c */ /* 0x000fe20003f64070 */
[--C-:B------:R-:W-:Y:S02]  /*8e70*/  @!P1 IMAD.IADD R75, R75, 0x1, -R12.reuse ;  /* 0x000000014b4b9824 */ /* 0x100fe400078e0a0c */
[--C-:B------:R-:W-:Y:S02]  /*8e80*/  @!P5 IMAD.IADD R73, R73, 0x1, -R12.reuse ;  /* 0x000000014949d824 */ /* 0x100fe400078e0a0c */
[----:B------:R-:W-:Y:S01]  /*8e90*/  @!P0 IMAD.IADD R78, R78, 0x1, -R12 ;  /* 0x000000014e4e8824 */ /* 0x000fe200078e0a0c */
[----:B-1----:R-:W1:Y:S01]  /*8ea0*/  LDC R89, c[0x0][0x3a0] ;  /* 0x0000e800ff597b82 */ /* 0x002e620000000800 */
[----:B0-----:R-:W-:-:S02]  /*8eb0*/  VIADD R7, R88, 0xffffffcd ;  /* 0xffffffcd58077836 */ /* 0x001fc40000000000 */
[----:B------:R-:W-:-:S03]  /*8ec0*/  IMAD R88, R84, 0x32, RZ ;  /* 0x0000003254587824 */ /* 0x000fc600078e02ff */
[----:B------:R-:W-:Y:S01]  /*8ed0*/  ISETP.GE.U32.AND P5, PT, R7, 0x7ffffece, PT ;  /* 0x7ffffece0700780c */ /* 0x000fe20003fa6070 */
[----:B------:R-:W-:Y:S02]  /*8ee0*/  @!P3 IMAD.IADD R8, R8, 0x1, -R12 ;  /* 0x000000010808b824 */ /* 0x000fe400078e0a0c */
[----:B------:R-:W-:Y:S01]  /*8ef0*/  IMAD.MOV.U32 R84, RZ, RZ, R74 ;  /* 0x000000ffff547224 */ /* 0x000fe200078e004a */
[----:B--2---:R0:W-:Y:S04]  /*8f00*/  STL [R1+0x760], R82 ;  /* 0x0007605201007387 */ /* 0x0041e80000100800 */
[----:B------:R-:W-:Y:S01]  /*8f10*/  STL [R1+0x5110], R77 ;  /* 0x0051104d01007387 */ /* 0x000fe20000100800 */
[----:B0-----:R-:W-:Y:S02]  /*8f20*/  IMAD.MOV.U32 R82, RZ, RZ, R93 ;  /* 0x000000ffff527224 */ /* 0x001fe400078e005d */
[----:B------:R-:W-:-:S02]  /*8f30*/  IMAD.MOV.U32 R93, RZ, RZ, R2 ;  /* 0x000000ffff5d7224 */ /* 0x000fc400078e0002 */
[----:B------:R-:W-:-:S05]  /*8f40*/  VIADD R2, R0, 0x95 ;  /* 0x0000009500027836 */ /* 0x000fca0000000000 */
[----:B------:R0:W-:Y:S01]  /*8f50*/  STL [R1+0x3c3c], R2 ;  /* 0x003c3c0201007387 */ /* 0x0001e20000100800 */
[----:B------:R-:W-:-:S03]  /*8f60*/  IABS R6, R2 ;  /* 0x0000000200067213 */ /* 0x000fc60000000000 */
[----:B0-----:R-:W2:Y:S04]  /*8f70*/  LDL.LU R2, [R1+0x620] ;  /* 0x0006200001027983 */ /* 0x001ea80000300800 */
[----:B------:R-:W-:Y:S04]  /*8f80*/  STL [R1+0x5114], R5 ;  /* 0x0051140501007387 */ /* 0x000fe80000100800 */
[----:B------:R-:W-:Y:S04]  /*8f90*/  STL [R1+0x5118], R75 ;  /* 0x0051184b01007387 */ /* 0x000fe80000100800 */
[----:B------:R-:W-:Y:S04]  /*8fa0*/  STL [R1+0x5124], R79 ;  /* 0x0051244f01007387 */ /* 0x000fe80000100800 */
[----:B------:R-:W-:Y:S04]  /*8fb0*/  STL [R1+0x5130], R73 ;  /* 0x0051304901007387 */ /* 0x000fe80000100800 */
[----:B------:R0:W-:Y:S04]  /*8fc0*/  STL [R1+0x5134], R78 ;  /* 0x0051344e01007387 */ /* 0x0001e80000100800 */
[----:B------:R-:W3:Y:S01]  /*8fd0*/  LDL R85, [R1+0x61c] ;  /* 0x00061c0001557983 */ /* 0x000ee20000100800 */
[----:B------:R-:W-:Y:S01]  /*8fe0*/  IMAD.HI.U32 R7, R11, R6, RZ ;  /* 0x000000060b077227 */ /* 0x000fe200078e00ff */
[----:B0-----:R-:W-:-:S03]  /*8ff0*/  IADD3 R78, P3, PT, R88, R3, RZ ;  /* 0x00000003584e7210 */ /* 0x001fc60007f7e0ff */
[----:B------:R-:W-:Y:S01]  /*9000*/  IMAD.MOV R7, RZ, RZ, -R7 ;  /* 0x000000ffff077224 */ /* 0x000fe200078e0a07 */
[----:B------:R-:W-:-:S03]  /*9010*/  LEA.HI.X.SX32 R79, R88, R4, 0x1, P3 ;  /* 0x00000004584f7211 */ /* 0x000fc600018f0eff */
[C---:B------:R-:W-:Y:S01]  /*9020*/  IMAD R74, R12.reuse, R7, R6 ;  /* 0x000000070c4a7224 */ /* 0x040fe200078e0206 */
[----:B------:R-:W-:Y:S01]  /*9030*/  PRMT R77, RZ, 0x7610, R77 ;  /* 0x00007610ff4d7816 */ /* 0x000fe2000000004d */
[----:B------:R-:W-:Y:S01]  /*9040*/  @!P5 IMAD.MOV.U32 R6, RZ, RZ, R78 ;  /* 0x000000ffff06d224 */ /* 0x000fe200078e004e */
[C---:B------:R-:W-:Y:S01]  /*9050*/  ISETP.GT.U32.AND P1, PT, R12.reuse, R10, PT ;  /* 0x0000000a0c00720c */ /* 0x040fe20003f24070 */
[----:B------:R-:W-:Y:S01]  /*9060*/  @!P5 IMAD.MOV.U32 R7, RZ, RZ, R79 ;  /* 0x000000ffff07d224 */ /* 0x000fe200078e004f */
[C---:B------:R-:W-:Y:S01]  /*9070*/  ISETP.GT.U32.AND P0, PT, R12.reuse, R76, PT ;  /* 0x0000004c0c00720c */ /* 0x040fe20003f04070 */
[----:B------:R-:W-:Y:S01]  /*9080*/  IMAD.MOV.U32 R83, RZ, RZ, R90 ;  /* 0x000000ffff537224 */ /* 0x000fe200078e005a */
[----:B------:R-:W-:Y:S01]  /*9090*/  ISETP.GT.U32.AND P4, PT, R12, R81, PT ;  /* 0x000000510c00720c */ /* 0x000fe20003f84070 */
[----:B------:R-:W0:Y:S01]  /*90a0*/  LDC R90, c[0x0][0x3a8] ;  /* 0x0000ea00ff5a7b82 */ /* 0x000e220000000800 */
[----:B------:R1:W4:Y:S07]  /*90b0*/  @!P5 LDG.E.U8 R77, desc[UR22][R6.64] ;  /* 0x00000016064dd981 */ /* 0x00032e000c1e1100 */
[--C-:B------:R-:W-:Y:S01]  /*90c0*/  @!P1 IMAD.IADD R10, R10, 0x1, -R12.reuse ;  /* 0x000000010a0a9824 */ /* 0x100fe200078e0a0c */
[----:B------:R-:W-:Y:S01]  /*90d0*/  ISETP.GT.U32.AND P1, PT, R12, R80, PT ;  /* 0x000000500c00720c */ /* 0x000fe20003f24070 */
[--C-:B------:R-:W-:Y:S01]  /*90e0*/  @!P0 IMAD.IADD R76, R76, 0x1, -R12.reuse ;  /* 0x000000014c4c8824 */ /* 0x100fe200078e0a0c */
[----:B------:R-:W-:Y:S01]  /*90f0*/  ISETP.GT.U32.AND P0, PT, R12, R15, PT ;  /* 0x0000000f0c00720c */ /* 0x000fe20003f04070 */
[----:B-1----:R-:W-:Y:S01]  /*9100*/  VIADD R6, R89, 0xffffffc5 ;  /* 0xffffffc559067836 */ /* 0x002fe20000000000 */
[----:B------:R-:W1:Y:S01]  /*9110*/  LDC R88, c[0x0][0x3a0] ;  /* 0x0000e800ff587b82 */ /* 0x000e620000000800 */
[----:B------:R-:W-:-:S08]  /*9120*/  @!P4 IMAD.IADD R81, R81, 0x1, -R12 ;  /* 0x000000015151c824 */ /* 0x000fd000078e0a0c */
[--C-:B------:R-:W-:Y:S02]  /*9130*/  @!P1 IMAD.IADD R80, R80, 0x1, -R12.reuse ;  /* 0x0000000150509824 */ /* 0x100fe400078e0a0c */
[----:B------:R-:W-:Y:S01]  /*9140*/  @!P0 IMAD.IADD R15, R15, 0x1, -R12 ;  /* 0x000000010f0f8824 */ /* 0x000fe200078e0a0c */
[----:B------:R-:W-:Y:S01]  /*9150*/  ISETP.GE.U32.AND P0, PT, R6, 0x7ffffec6, PT ;  /* 0x7ffffec60600780c */ /* 0x000fe20003f06070 */
[----:B0-----:R-:W-:Y:S01]  /*9160*/  IMAD R6, R90, 0x3a, RZ ;  /* 0x0000003a5a067824 */ /* 0x001fe200078e02ff */
[----:B------:R-:W-:Y:S01]  /*9170*/  STL [R1+0x5138], R81 ;  /* 0x0051385101007387 */ /* 0x000fe20000100800 */
[----:B------:R-:W-:Y:S01]  /*9180*/  ISETP.GT.U32.AND P3, PT, R12, R14, PT ;  /* 0x0000000e0c00720c */ /* 0x000fe20003f64070 */
[----:B------:R-:W0:Y:S02]  /*9190*/  LDC R89, c[0x0][0x3a8] ;  /* 0x0000ea00ff597b82 */ /* 0x000e240000000800 */
[----:B------:R-:W-:Y:S04]  /*91a0*/  STL [R1+0x513c], R10 ;  /* 0x00513c0a01007387 */ /* 0x000fe80000100800 */
[----:B------:R-:W-:Y:S01]  /*91b0*/  STL [R1+0x5140], R8 ;  /* 0x0051400801007387 */ /* 0x000fe20000100800 */
[----:B------:R-:W-:Y:S01]  /*91c0*/  PRMT R75, RZ, 0x7610, R75 ;  /* 0x00007610ff4b7816 */ /* 0x000fe2000000004b */
[----:B------:R-:W0:Y:S02]  /*91d0*/  LDC R90, c[0x0][0x3a0] ;  /* 0x0000e800ff5a7b82 */ /* 0x000e240000000800 */
[----:B------:R-:W-:Y:S04]  /*91e0*/  STL [R1+0x331c], R78 ;  /* 0x00331c4e01007387 */ /* 0x000fe80000100800 */
[----:B------:R1:W-:Y:S04]  /*91f0*/  STL [R1+0x5144], R76 ;  /* 0x0051444c01007387 */ /* 0x0003e80000100800 */
[----:B------:R-:W-:Y:S01]  /*9200*/  STL [R1+0x3318], R79 ;  /* 0x0033184f01007387 */ /* 0x000fe20000100800 */
[----:B-1----:R-:W-:-:S02]  /*9210*/  PRMT R76, RZ, 0x7610, R76 ;  /* 0x00007610ff4c7816 */ /* 0x002fc4000000004c */
[C---:B--2---:R-:W-:Y:S02]  /*9220*/  ISETP.GT.U32.AND P1, PT, R12.reuse, R2, PT ;  /* 0x000000020c00720c */ /* 0x044fe40003f24070 */
[----:B---3--:R-:W-:-:S11]  /*9230*/  ISETP.GT.U32.AND P5, PT, R12, R85, PT ;  /* 0x000000550c00720c */ /* 0x008fd60003fa4070 */
[--C-:B------:R-:W-:Y:S01]  /*9240*/  @!P1 IMAD.IADD R2, R2, 0x1, -R12.reuse ;  /* 0x0000000102029824 */ /* 0x100fe200078e0a0c */
[----:B------:R-:W-:Y:S01]  /*9250*/  IADD3 R7, P1, PT, R6, R3, RZ ;  /* 0x0000000306077210 */ /* 0x000fe20007f3e0ff */
[----:B------:R-:W-:-:S05]  /*9260*/  @!P5 IMAD.IADD R85, R85, 0x1, -R12 ;  /* 0x000000015555d824 */ /* 0x000fca00078e0a0c */
[----:B------:R-:W-:Y:S04]  /*9270*/  @!P5 STL [R1+0x61c], R85 ;  /* 0x00061c550100d387 */ /* 0x000fe80000100800 */
[----:B----4-:R1:W-:Y:S04]  /*9280*/  STL [R1+0x75c], R77 ;  /* 0x00075c4d01007387 */ /* 0x0103e80000100800 */
[----:B------:R2:W-:Y:S01]  /*9290*/  STL [R1+0x3314], R7 ;  /* 0x0033140701007387 */ /* 0x0005e20000100800 */
[----:B-1----:R-:W-:Y:S01]  /*92a0*/  LEA.HI.X.SX32 R77, R6, R4, 0x1, P1 ;  /* 0x00000004064d7211 */ /* 0x002fe200008f0eff */
[----:B------:R-:W-:-:S04]  /*92b0*/  @!P0 IMAD.MOV.U32 R6, RZ, RZ, R7 ;  /* 0x000000ffff068224 */ /* 0x000fc800078e0007 */
[----:B--2---:R-:W-:-:S05]  /*92c0*/  @!P0 IMAD.MOV.U32 R7, RZ, RZ, R77 ;  /* 0x000000ffff078224 */ /* 0x004fca00078e004d */
[----:B------:R1:W2:Y:S01]  /*92d0*/  @!P0 LDG.E.U8 R76, desc[UR22][R6.64] ;  /* 0x00000016064c8981 */ /* 0x0002a2000c1e1100 */
[----:B------:R-:W-:Y:S01]  /*92e0*/  @!P3 IMAD.IADD R14, R14, 0x1, -R12 ;  /* 0x000000010e0eb824 */ /* 0x000fe200078e0a0c */
[C---:B------:R-:W-:Y:S02]  /*92f0*/  ISETP.GT.U32.AND P3, PT, R12.reuse, R17, PT ;  /* 0x000000110c00720c */ /* 0x040fe40003f64070 */
[----:B------:R-:W-:-:S11]  /*9300*/  ISETP.GT.U32.AND P5, PT, R12, R22, PT ;  /* 0x000000160c00720c */ /* 0x000fd60003fa4070 */
[----:B------:R-:W-:Y:S01]  /*9310*/  @!P3 IMAD.IADD R17, R17, 0x1, -R12 ;  /* 0x000000011111b824 */ /* 0x000fe200078e0a0c */
[----:B------:R-:W-:Y:S01]  /*9320*/  ISETP.GT.U32.AND P3, PT, R12, R21, PT ;  /* 0x000000150c00720c */ /* 0x000fe20003f64070 */
[----:B------:R-:W-:Y:S01]  /*9330*/  STL [R1+0x3310], R77 ;  /* 0x0033104d01007387 */ /* 0x000fe20000100800 */
[----:B-1----:R-:W-:-:S11]  /*9340*/  VIADD R7, R88, 0xffffffbd ;  /* 0xffffffbd58077836 */ /* 0x002fd60000000000 */
[--C-:B------:R-:W-:Y:S01]  /*9350*/  @!P3 IMAD.IADD R21, R21, 0x1, -R12.reuse ;  /* 0x000000011515b824 */ /* 0x100fe200078e0a0c */
[----:B------:R-:W-:Y:S01]  /*9360*/  ISETP.GT.U32.AND P3, PT, R12, R26, PT ;  /* 0x0000001a0c00720c */ /* 0x000fe20003f64070 */
[----:B------:R-:W-:Y:S01]  /*9370*/  @!P5 IMAD.IADD R22, R22, 0x1, -R12 ;  /* 0x000000011616d824 */ /* 0x000fe200078e0a0c */
[----:B------:R-:W-:Y:S01]  /*9380*/  ISETP.GE.U32.AND P5, PT, R7, 0x7ffffebe, PT ;  /* 0x7ffffebe0700780c */ /* 0x000fe20003fa6070 */
[----:B0-----:R-:W-:Y:S02]  /*9390*/  IMAD R88, R89, 0x42, RZ ;  /* 0x0000004259587824 */ /* 0x001fe400078e02ff */
[----:B------:R-:W-:Y:S01]  /*93a0*/  IMAD.MOV.U32 R85, RZ, RZ, R83 ;  /* 0x000000ffff557224 */ /* 0x000fe200078e0053 */
[----:B------:R-:W-:-:S07]  /*93b0*/  ISETP.GT.U32.AND P1, PT, R12, R20, PT ;  /* 0x000000140c00720c */ /* 0x000fce0003f24070 */
[----:B------:R-:W-:Y:S01]  /*93c0*/  @!P3 IMAD.IADD R26, R26, 0x1, -R12 ;  /* 0x000000011a1ab824 */ /* 0x000fe200078e0a0c */
[----:B------:R-:W-:Y:S01]  /*93d0*/  ISETP.GT.U32.AND P0, PT, R12, R23, PT ;  /* 0x000000170c00720c */ /* 0x000fe20003f04070 */
[----:B------:R-:W-:Y:S01]  /*93e0*/  IMAD.MOV.U32 R83, RZ, RZ, R82 ;  /* 0x000000ffff537224 */ /* 0x000fe200078e0052 */
[----:B------:R-:W-:Y:S01]  /*93f0*/  PRMT R72, RZ, 0x7610, R72 ;  /* 0x00007610ff487816 */ /* 0x000fe20000000048 */
[----:B------:R-:W-:Y:S01]  /*9400*/  IMAD.MOV.U32 R86, RZ, RZ, R84 ;  /* 0x000000ffff567224 */ /* 0x000fe200078e0054 */
[----:B------:R-:W0:Y:S01]  /*9410*/  LDC R89, c[0x0][0x3a8] ;  /* 0x0000ea00ff597b82 */ /* 0x000e220000000800 */
[----:B--2---:R1:W-:Y:S02]  /*9420*/  STL [R1+0x758], R76 ;  /* 0x0007584c01007387 */ /* 0x0043e40000100800 */
[----:B-1----:R-:W-:-:S05]  /*9430*/  VIADD R76, R0, 0x96 ;  /* 0x00000096004c7836 */ /* 0x002fca0000000000 */
[----:B------:R-:W-:Y:S01]  /*9440*/  IABS R6, R76 ;  /* 0x0000004c00067213 */ /* 0x000fe20000000000 */
[----:B------:R1:W-:Y:S04]  /*9450*/  STL [R1+0x3c34], R76 ;  /* 0x003c344c01007387 */ /* 0x0003e80000100800 */
[----:B------:R-:W-:Y:S01]  /*9460*/  IMAD.HI.U32 R7, R11, R6, RZ ;  /* 0x000000060b077227 */ /* 0x000fe200078e00ff */
[----:B-1----:R-:W-:-:S03]  /*9470*/  IADD3 R76, P3, PT, R88, R3, RZ ;  /* 0x00000003584c7210 */ /* 0x002fc60007f7e0ff */
[----:B------:R-:W-:Y:S01]  /*9480*/  IMAD.MOV R7, RZ, RZ, -R7 ;  /* 0x000000ffff077224 */ /* 0x000fe200078e0a07 */
[----:B------:R-:W-:-:S03]  /*9490*/  LEA.HI.X.SX32 R77, R88, R4, 0x1, P3 ;  /* 0x00000004584d7211 */ /* 0x000fc600018f0eff */
[----:B------:R-:W-:Y:S02]  /*94a0*/  IMAD R82, R12, R7, R6 ;  /* 0x000000070c527224 */ /* 0x000fe400078e0206 */
[--C-:B------:R-:W-:Y:S02]  /*94b0*/  @!P1 IMAD.IADD R20, R20, 0x1, -R12.reuse ;  /* 0x0000000114149824 */ /* 0x100fe400078e0a0c */
[----:B------:R-:W-:Y:S02]  /*94c0*/  @!P0 IMAD.IADD R23, R23, 0x1, -R12 ;  /* 0x0000000117178824 */ /* 0x000fe400078e0a0c */
[----:B------:R-:W-:Y:S01]  /*94d0*/  IMAD.MOV.U32 R84, RZ, RZ, R91 ;  /* 0x000000ffff547224 */ /* 0x000fe200078e005b */
[----:B------:R-:W-:Y:S01]  /*94e0*/  STL [R1+0x330c], R76 ;  /* 0x00330c4c01007387 */ /* 0x000fe20000100800 */
[----:B------:R-:W-:Y:S01]  /*94f0*/  @!P5 IMAD.MOV.U32 R6, RZ, RZ, R76 ;  /* 0x000000ffff06d224 */ /* 0x000fe200078e004c */
[----:B------:R-:W1:Y:S01]  /*9500*/  LDC R88, c[0x0][0x3a0] ;  /* 0x0000e800ff587b82 */ /* 0x000e620000000800 */
[----:B------:R-:W-:-:S05]  /*9510*/  @!P5 IMAD.MOV.U32 R7, RZ, RZ, R77 ;  /* 0x000000ffff07d224 */ /* 0x000fca00078e004d */
[----:B------:R2:W3:Y:S01]  /*9520*/  @!P5 LDG.E.U8 R75, desc[UR22][R6.64] ;  /* 0x00000016064bd981 */ /* 0x0004e2000c1e1100 */
[C---:B------:R-:W-:Y:S01]  /*9530*/  ISETP.GT.U32.AND P1, PT, R12.reuse, R25, PT ;  /* 0x000000190c00720c */ /* 0x040fe20003f24070 */
[----:B------:R-:W4:Y:S01]  /*9540*/  LDC R91, c[0x0][0x3a8] ;  /* 0x0000ea00ff5b7b82 */ /* 0x000f220000000800 */
[----:B------:R-:W-:-:S11]  /*9550*/  ISETP.GT.U32.AND P0, PT, R12, R27, PT ;  /* 0x0000001b0c00720c */ /* 0x000fd60003f04070 */
[--C-:B------:R-:W-:Y:S01]  /*9560*/  @!P1 IMAD.IADD R25, R25, 0x1, -R12.reuse ;  /* 0x0000000119199824 */ /* 0x100fe200078e0a0c */
[C---:B------:R-:W-:Y:S01]  /*9570*/  ISETP.GT.U32.AND P1, PT, R12.reuse, R29, PT ;  /* 0x0000001d0c00720c */ /* 0x040fe20003f24070 */
[--C-:B------:R-:W-:Y:S01]  /*9580*/  @!P0 IMAD.IADD R27, R27, 0x1, -R12.reuse ;  /* 0x000000011b1b8824 */ /* 0x100fe200078e0a0c */
[----:B------:R-:W-:Y:S01]  /*9590*/  ISETP.GT.U32.AND P0, PT, R12, R32, PT ;  /* 0x000000200c00720c */ /* 0x000fe20003f04070 */
[----:B--2---:R-:W-:Y:S01]  /*95a0*/  VIADD R6, R90, 0xffffffb5 ;  /* 0xffffffb55a067836 */ /* 0x004fe20000000000 */
[----:B------:R-:W-:Y:S01]  /*95b0*/  STL [R1+0x3308], R77 ;  /* 0x0033084d01007387 */ /* 0x000fe20000100800 */
[C---:B------:R-:W-:Y:S01]  /*95c0*/  ISETP.GT.U32.AND P3, PT, R12.reuse, R31, PT ;  /* 0x0000001f0c00720c */ /* 0x040fe20003f64070 */
[----:B------:R-:W2:Y:S07]  /*95d0*/  LDC R90, c[0x0][0x3a0] ;  /* 0x0000e800ff5a7b82 */ /* 0x000eae0000000800 */
[--C-:B------:R-:W-:Y:S01]  /*95e0*/  @!P1 IMAD.IADD R29, R29, 0x1, -R12.reuse ;  /* 0x000000011d1d9824 */ /* 0x100fe200078e0a0c */
[----:B------:R-:W-:Y:S01]  /*95f0*/  ISETP.GT.U32.AND P1, PT, R12, R34, PT ;  /* 0x000000220c00720c */ /* 0x000fe20003f24070 */
[----:B------:R-:W-:Y:S01]  /*9600*/  @!P0 IMAD.IADD R32, R32, 0x1, -R12 ;  /* 0x0000000120208824 */ /* 0x000fe200078e0a0c */
[----:B------:R-:W-:Y:S01]  /*9610*/  ISETP.GE.U32.AND P0, PT, R6, 0x7ffffeb6, PT ;  /* 0x7ffffeb60600780c */ /* 0x000fe20003f06070 */
[----:B----4-:R-:W-:-:S02]  /*9620*/  IMAD R6, R91, 0x4a, RZ ;  /* 0x0000004a5b067824 */ /* 0x010fc400078e02ff */
[----:B------:R-:W-:-:S08]  /*9630*/  @!P3 IMAD.IADD R31, R31, 0x1, -R12 ;  /* 0x000000011f1fb824 */ /* 0x000fd000078e0a0c */
[----:B------:R-:W-:Y:S01]  /*9640*/  @!P1 IMAD.IADD R34, R34, 0x1, -R12 ;  /* 0x0000000122229824 */ /* 0x000fe200078e0a0c */
[C---:B------:R-:W-:Y:S01]  /*9650*/  IADD3 R7, P1, PT, R6.reuse, R3, RZ ;  /* 0x0000000306077210 */ /* 0x040fe20007f3e0ff */
[----:B------:R-:W4:Y:S04]  /*9660*/  LDC R91, c[0x0][0x3a8] ;  /* 0x0000ea00ff5b7b82 */ /* 0x000f280000000800 */
[----:B------:R-:W-:Y:S04]  /*9670*/  STL [R1+0x3304], R7 ;  /* 0x0033040701007387 */ /* 0x000fe80000100800 */
[----:B---3--:R3:W-:Y:S02]  /*9680*/  STL [R1+0x754], R75 ;  /* 0x0007544b01007387 */ /* 0x0087e40000100800 */
[----:B---3--:R-:W-:Y:S01]  /*9690*/  LEA.HI.X.SX32 R75, R6, R4, 0x1, P1 ;  /* 0x00000004064b7211 */ /* 0x008fe200008f0eff */
[----:B------:R-:W-:-:S04]  /*96a0*/  @!P0 IMAD.MOV.U32 R6, RZ, RZ, R7 ;  /* 0x000000ffff068224 */ /* 0x000fc800078e0007 */
[----:B------:R-:W-:-:S05]  /*96b0*/  @!P0 IMAD.MOV.U32 R7, RZ, RZ, R75 ;  /* 0x000000ffff078224 */ /* 0x000fca00078e004b */
[----:B------:R1:W3:Y:S01]  /*96c0*/  @!P0 LDG.E.U8 R72, desc[UR22][R6.64] ;  /* 0x0000001606488981 */ /* 0x0002e2000c1e1100 */
[C---:B------:R-:W-:Y:S02]  /*96d0*/  ISETP.GT.U32.AND P3, PT, R12.reuse, R36, PT ;  /* 0x000000240c00720c */ /* 0x040fe40003f64070 */
[----:B------:R-:W-:-:S11]  /*96e0*/  ISETP.GT.U32.AND P5, PT, R12, R33, PT ;  /* 0x000000210c00720c */ /* 0x000fd60003fa4070 */
[--C-:B------:R-:W-:Y:S01]  /*96f0*/  @!P3 IMAD.IADD R36, R36, 0x1, -R12.reuse ;  /* 0x000000012424b824 */ /* 0x100fe200078e0a0c */
[C---:B------:R-:W-:Y:S01]  /*9700*/  ISETP.GT.U32.AND P3, PT, R12.reuse, R40, PT ;  /* 0x000000280c00720c */ /* 0x040fe20003f64070 */
[----:B------:R-:W-:Y:S01]  /*9710*/  @!P5 IMAD.IADD R33, R33, 0x1, -R12 ;  /* 0x000000012121d824 */ /* 0x000fe200078e0a0c */
[----:B------:R-:W-:Y:S01]  /*9720*/  ISETP.GT.U32.AND P5, PT, R12, R41, PT ;  /* 0x000000290c00720c */ /* 0x000fe20003fa4070 */
[----:B------:R-:W-:Y:S01]  /*9730*/  STL [R1+0x3300], R75 ;  /* 0x0033004b01007387 */ /* 0x000fe20000100800 */
[----:B-1----:R-:W-:-:S09]  /*9740*/  VIADD R7, R88, 0xffffffad ;  /* 0xffffffad58077836 */ /* 0x002fd20000000000 */
[--C-:B------:R-:W-:Y:S01]  /*9750*/  @!P3 IMAD.IADD R40, R40, 0x1, -R12.reuse ;  /* 0x000000012828b824 */ /* 0x100fe200078e0a0c */
[----:B------:R-:W-:Y:S01]  /*9760*/  ISETP.GT.U32.AND P3, PT, R12, R45, PT ;  /* 0x0000002d0c00720c */ /* 0x000fe20003f64070 */
[--C-:B------:R-:W-:Y:S01]  /*9770*/  @!P5 IMAD.IADD R41, R41, 0x1, -R12.reuse ;  /* 0x000000012929d824 */ /* 0x100fe200078e0a0c */
[----:B------:R-:W-:Y:S01]  /*9780*/  ISETP.GE.U32.AND P5, PT, R7, 0x7ffffeae, PT ;  /* 0x7ffffeae0700780c */ /* 0x000fe20003fa6070 */
[----:B0-----:R-:W-:Y:S01]  /*9790*/  IMAD R88, R89, 0x52, RZ ;  /* 0x0000005259587824 */ /* 0x001fe200078e02ff */
[----:B------:R-:W-:Y:S01]  /*97a0*/  PRMT R71, RZ, 0x7610, R71 ;  /* 0x00007610ff477816 */ /* 0x000fe20000000047 */
[----:B------:R-:W0:Y:S08]  /*97b0*/  LDC R89, c[0x0][0x3a8] ;  /* 0x0000ea00ff597b82 */ /* 0x000e300000000800 */
[----:B------:R-:W-:Y:S01]  /*97c0*/  @!P3 IMAD.IADD R45, R45, 0x1, -R12 ;  /* 0x000000012d2db824 */ /* 0x000fe200078e0a0c */
[----:B---3--:R1:W-:Y:S02]  /*97d0*/  STL [R1+0x750], R72 ;  /* 0x0007504801007387 */ /* 0x0083e40000100800 */
[----:B-1----:R-:W-:-:S05]  /*97e0*/  VIADD R72, R0, 0x97 ;  /* 0x0000009700487836 */ /* 0x002fca0000000000 */
[----:B------:R-:W-:Y:S01]  /*97f0*/  IABS R6, R72 ;  /* 0x0000004800067213 */ /* 0x000fe20000000000 */
[----:B------:R1:W-:Y:S04]  /*9800*/  STL [R1+0x3c30], R72 ;  /* 0x003c304801007387 */ /* 0x0003e80000100800 */
[----:B------:R-:W-:-:S04]  /*9810*/  IMAD.HI.U32 R7, R11, R6, RZ ;  /* 0x000000060b077227 */ /* 0x000fc800078e00ff */
[----:B------:R-:W-:Y:S01]  /*9820*/  IMAD.MOV R7, RZ, RZ, -R7 ;  /* 0x000000ffff077224 */ /* 0x000fe200078e0a07 */
[----:B-1----:R-:W-:-:S03]  /*9830*/  IADD3 R72, P3, PT, R88, R3, RZ ;  /* 0x0000000358487210 */ /* 0x002fc60007f7e0ff */
[----:B------:R-:W-:Y:S01]  /*9840*/  IMAD R6, R12, R7, R6 ;  /* 0x000000070c067224 */ /* 0x000fe200078e0206 */
[----:B------:R-:W-:Y:S01]  /*9850*/  LEA.HI.X.SX32 R75, R88, R4, 0x1, P3 ;  /* 0x00000004584b7211 */ /* 0x000fe200018f0eff */
[----:B------:R-:W-:Y:S01]  /*9860*/  STL [R1+0x32fc], R72 ;  /* 0x0032fc4801007387 */ /* 0x000fe20000100800 */
[----:B------:R-:W-:Y:S01]  /*9870*/  ISETP.GT.U32.AND P1, PT, R12, R39, PT ;  /* 0x000000270c00720c */ /* 0x000fe20003f24070 */
[----:B------:R-:W1:Y:S02]  /*9880*/  LDC R88, c[0x0][0x3a0] ;  /* 0x0000e800ff587b82 */ /* 0x000e640000000800 */
[----:B------:R-:W-:Y:S01]  /*9890*/  STL [R1+0x32f8], R75 ;  /* 0x0032f84b01007387 */ /* 0x000fe20000100800 */
[----:B------:R-:W-:-:S03]  /*98a0*/  @!P5 IMAD.MOV.U32 R7, RZ, RZ, R75 ;  /* 0x000000ffff07d224 */ /* 0x000fc600078e004b */
[----:B------:R3:W-:Y:S02]  /*98b0*/  STL [R1+0x58c], R6 ;  /* 0x00058c0601007387 */ /* 0x0007e40000100800 */
[----:B---3--:R-:W-:-:S05]  /*98c0*/  @!P5 IMAD.MOV.U32 R6, RZ, RZ, R72 ;  /* 0x000000ffff06d224 */ /* 0x008fca00078e0048 */
[----:B------:R2:W3:Y:S01]  /*98d0*/  @!P5 LDG.E.U8 R71, desc[UR22][R6.64] ;  /* 0x000000160647d981 */ /* 0x0004e2000c1e1100 */
[C---:B------:R-:W-:Y:S01]  /*98e0*/  ISETP.GT.U32.AND P0, PT, R12.reuse, R42, PT ;  /* 0x0000002a0c00720c */ /* 0x040fe20003f04070 */
[----:B------:R-:W-:Y:S01]  /*98f0*/  @!P1 IMAD.IADD R39, R39, 0x1, -R12 ;  /* 0x0000000127279824 */ /* 0x000fe200078e0a0c */
[----:B------:R-:W-:-:S11]  /*9900*/  ISETP.GT.U32.AND P1, PT, R12, R44, PT ;  /* 0x0000002c0c00720c */ /* 0x000fd60003f24070 */
[--C-:B------:R-:W-:Y:S01]  /*9910*/  @!P0 IMAD.IADD R42, R42, 0x1, -R12.reuse ;  /* 0x000000012a2a8824 */ /* 0x100fe200078e0a0c */
[----:B------:R-:W-:Y:S01]  /*9920*/  ISETP.GT.U32.AND P0, PT, R12, R46, PT ;  /* 0x0000002e0c00720c */ /* 0x000fe20003f04070 */
[----:B------:R-:W-:Y:S01]  /*9930*/  @!P1 IMAD.IADD R44, R44, 0x1, -R12 ;  /* 0x000000012c2c9824 */ /* 0x000fe200078e0a0c */
[----:B------:R-:W-:Y:S01]  /*9940*/  ISETP.GT.U32.AND P1, PT, R12, R48, PT ;  /* 0x000000300c00720c */ /* 0x000fe20003f24070 */
[----:B--2---:R-:W-:Y:S01]  /*9950*/  VIADD R6, R90, 0xffffffa5 ;  /* 0xffffffa55a067836 */ /* 0x004fe20000000000 */
[----:B------:R-:W-:Y:S01]  /*9960*/  PRMT R5, RZ, 0x7610, R5 ;  /* 0x00007610ff057816 */ /* 0x000fe20000000005 */
[----:B------:R-:W-:Y:S01]  /*9970*/  IMAD.MOV.U32 R87, RZ, RZ, R70 ;  /* 0x000000ffff577224 */ /* 0x000fe200078e0046 */
[C---:B------:R-:W-:Y:S02]  /*9980*/  ISETP.GT.U32.AND P3, PT, R12.reuse, R50, PT ;  /* 0x000000320c00720c */ /* 0x040fe40003f64070 */
[----:B------:R-:W-:Y:S01]  /*9990*/  PRMT R8, RZ, 0x7610, R8 ;  /* 0x00007610ff087816 */ /* 0x000fe20000000008 */
[----:B------:R-:W-:Y:S01]  /*99a0*/  IMAD.MOV.U32 R77, RZ, RZ, R86 ;  /* 0x000000ffff4d7224 */ /* 0x000fe200078e0056 */
[----:B------:R-:W-:Y:S01]  /*99b0*/  ISETP.GT.U32.AND P5, PT, R12, R52, PT ;  /* 0x000000340c00720c */ /* 0x000fe20003fa4070 */
[----:B------:R-:W2:Y:S02]  /*99c0*/  LDC R90, c[0x0][0x3a0] ;  /* 0x0000e800ff5a7b82 */ /* 0x000ea40000000800 */
[--C-:B------:R-:W-:Y:S01]  /*99d0*/  @!P0 IMAD.IADD R46, R46, 0x1, -R12.reuse ;  /* 0x000000012e2e8824 */ /* 0x100fe200078e0a0c */
[----:B------:R-:W-:Y:S01]  /*99e0*/  ISETP.GT.U32.AND P0, PT, R12, R51, PT ;  /* 0x000000330c00720c */ /* 0x000fe20003f04070 */
[----:B------:R-:W-:Y:S01]  /*99f0*/  @!P1 IMAD.IADD R48, R48, 0x1, -R12 ;  /* 0x0000000130309824 */ /* 0x000fe200078e0a0c */
[----:B------:R-:W-:-:S11]  /*9a00*/  ISETP.GT.U32.AND P1, PT, R12, R53, PT ;  /* 0x000000350c00720c */ /* 0x000fd60003f24070 */
[--C-:B------:R-:W-:Y:S01]  /*9a10*/  @!P0 IMAD.IADD R51, R51, 0x1, -R12.reuse ;  /* 0x0000000133338824 */ /* 0x100fe200078e0a0c */
[----:B------:R-:W-:Y:S01]  /*9a20*/  ISETP.GE.U32.AND P0, PT, R6, 0x7ffffea6, PT ;  /* 0x7ffffea60600780c */ /* 0x000fe20003f06070 */
[----:B----4-:R-:W-:Y:S02]  /*9a30*/  IMAD R6, R91, 0x5a, RZ ;  /* 0x0000005a5b067824 */ /* 0x010fe400078e02ff */
[--C-:B------:R-:W-:Y:S01]  /*9a40*/  @!P1 IMAD.IADD R53, R53, 0x1, -R12.reuse ;  /* 0x0000000135359824 */ /* 0x100fe200078e0a0c */
[----:B------:R-:W-:Y:S01]  /*9a50*/  ISETP.GT.U32.AND P4, PT, R12, R13, PT ;  /* 0x0000000d0c00720c */ /* 0x000fe20003f84070 */
[--C-:B------:R-:W-:Y:S01]  /*9a60*/  @!P3 IMAD.IADD R50, R50, 0x1, -R12.reuse ;  /* 0x000000013232b824 */ /* 0x100fe200078e0a0c */
[----:B------:R-:W-:Y:S01]  /*9a70*/  IADD3 R7, P1, PT, R6, R3, RZ ;  /* 0x0000000306077210 */ /* 0x000fe20007f3e0ff */
[----:B------:R-:W-:Y:S01]  /*9a80*/  @!P5 IMAD.IADD R52, R52, 0x1, -R12 ;  /* 0x000000013434d824 */ /* 0x000fe200078e0a0c */
[----:B------:R-:W4:Y:S03]  /*9a90*/  LDC R91, c[0x0][0x3a8] ;  /* 0x0000ea00ff5b7b82 */ /* 0x000f260000000800 */
        /* <DEDUP_REMOVED lines=17> */
[----:B------:R-:W-:-:S08]  /*9bb0*/  IMAD.MOV.U32 R70, RZ, RZ, R69 ;  /* 0x000000ffff467224 */ /* 0x000fd000078e0045 */
[----:B------:R-:W-:Y:S01]  /*9bc0*/  @!P3 IMAD.IADD R64, R64, 0x1, -R12 ;  /* 0x000000014040b824 */ /* 0x000fe200078e0a0c */
[----:B------:R-:W-:-:S04]  /*9bd0*/  IADD3 R72, P3, PT, R88, R3, RZ ;  /* 0x0000000358487210 */ /* 0x000fc80007f7e0ff */
[----:B------:R-:W-:Y:S01]  /*9be0*/  LEA.HI.X.SX32 R76, R88, R4, 0x1, P3 ;  /* 0x00000004584c7211 */ /* 0x000fe200018f0eff */
[----:B------:R-:W-:Y:S01]  /*9bf0*/  @!P4 IMAD.IADD R13, R13, 0x1, -R12 ;  /* 0x000000010d0dc824 */ /* 0x000fe200078e0a0c */
[----:B------:R-:W-:Y:S01]  /*9c00*/  ISETP.GT.U32.AND P4, PT, R12, R16, PT ;  /* 0x000000100c00720c */ /* 0x000fe20003f84070 */
[----:B------:R-:W0:-:S12]  /*9c10*/  LDC R88, c[0x0][0x3a0] ;  /* 0x0000e800ff587b82 */ /* 0x000e180000000800 */
[----:B------:R-:W-:Y:S01]  /*9c20*/  @!P4 IMAD.IADD R16, R16, 0x1, -R12 ;  /* 0x000000011010c824 */ /* 0x000fe200078e0a0c */
[----:B------:R-:W-:-:S13]  /*9c30*/  ISETP.GT.U32.AND P4, PT, R12, R19, PT ;  /* 0x000000130c00720c */ /* 0x000fda0003f84070 */
[----:B------:R-:W-:Y:S01]  /*9c40*/  @!P4 IMAD.IADD R19, R19, 0x1, -R12 ;  /* 0x000000011313c824 */ /* 0x000fe200078e0a0c */
[----:B------:R-:W-:-:S13]  /*9c50*/  ISETP.GT.U32.AND P4, PT, R12, R24, PT ;  /* 0x000000180c00720c */ /* 0x000fda0003f84070 */
[----:B------:R-:W-:Y:S01]  /*9c60*/  @!P4 IMAD.IADD R24, R24, 0x1, -R12 ;  /* 0x000000011818c824 */ /* 0x000fe200078e0a0c */
[----:B------:R-:W-:Y:S01]  /*9c70*/  ISETP.GT.U32.AND P4, PT, R12, R30, PT ;  /* 0x0000001e0c00720c */ /* 0x000fe20003f84070 */
[----:B---3--:R1:W-:Y:S02]  /*9c80*/  STL [R1+0x748], R5 ;  /* 0x0007480501007387 */ /* 0x0083e40000100800 */
[----:B-1----:R-:W-:-:S05]  /*9c90*/  VIADD R5, R0, 0x98 ;  /* 0x0000009800057836 */ /* 0x002fca0000000000 */
[----:B------:R-:W-:Y:S01]  /*9ca0*/  IABS R6, R5 ;  /* 0x0000000500067213 */ /* 0x000fe20000000000 */
[----:B------:R1:W-:Y:S04]  /*9cb0*/  STL [R1+0x3c28], R5 ;  /* 0x003c280501007387 */ /* 0x0003e80000100800 */
[----:B------:R-:W3:Y:S01]  /*9cc0*/  LDL R75, [R1+0x90] ;  /* 0x00009000014b7983 */ /* 0x000ee20000100800 */
[----:B------:R-:W-:-:S03]  /*9cd0*/  IMAD.HI.U32 R7, R11, R6, RZ ;  /* 0x000000060b077227 */ /* 0x000fc600078e00ff */
[----:B------:R-:W4:Y:S01]  /*9ce0*/  LDL R79, [R1+0x94] ;  /* 0x00009400014f7983 */ /* 0x000f220000100800 */
[----:B------:R-:W-:-:S03]  /*9cf0*/  IMAD.MOV R7, RZ, RZ, -R7 ;  /* 0x000000ffff077224 */ /* 0x000fc600078e0a07 */
[----:B------:R-:W4:Y:S01]  /*9d00*/  LDL R69, [R1+0x98] ;  /* 0x0000980001457983 */ /* 0x000f220000100800 */
[----:B-1----:R-:W-:Y:S02]  /*9d10*/  IMAD.MOV.U32 R5, RZ, RZ, R85 ;  /* 0x000000ffff057224 */ /* 0x002fe400078e0055 */
[----:B------:R-:W-:Y:S01]  /*9d20*/  IMAD R85, R12, R7, R6 ;  /* 0x000000070c557224 */ /* 0x000fe200078e0206 */
[----:B------:R-:W4:Y:S01]  /*9d30*/  LDL R71, [R1+0x9c] ;  /* 0x00009c0001477983 */ /* 0x000f220000100800 */
[----:B------:R-:W-:Y:S02]  /*9d40*/  @!P5 IMAD.MOV.U32 R6, RZ, RZ, R72 ;  /* 0x000000ffff06d224 */ /* 0x000fe400078e0048 */
[----:B------:R-:W-:Y:S01]  /*9d50*/  @!P5 IMAD.MOV.U32 R7, RZ, RZ, R76 ;  /* 0x000000ffff07d224 */ /* 0x000fe200078e004c */
[----:B------:R-:W4:Y:S04]  /*9d60*/  LDL R89, [R1+0x70] ;  /* 0x0000700001597983 */ /* 0x000f280000100800 */
[----:B------:R2:W4:Y:S04]  /*9d70*/  @!P5 LDG.E.U8 R8, desc[UR22][R6.64] ;  /* 0x000000160608d981 */ /* 0x000528000c1e1100 */
[----:B------:R-:W4:Y:S04]  /*9d80*/  LDL R81, [R1+0x80] ;  /* 0x0000800001517983 */ /* 0x000f280000100800 */
[----:B------:R-:W4:Y:S01]  /*9d90*/  LDL R86, [R1+0x84] ;  /* 0x0000840001567983 */ /* 0x000f220000100800 */
[----:B------:R-:W-:Y:S01]  /*9da0*/  @!P4 IMAD.IADD R30, R30, 0x1, -R12 ;  /* 0x000000011e1ec824 */ /* 0x000fe200078e0a0c */
[----:B------:R-:W-:-:S02]  /*9db0*/  ISETP.GT.U32.AND P4, PT, R12, R35, PT ;  /* 0x000000230c00720c */ /* 0x000fc40003f84070 */
[C---:B------:R-:W-:Y:S01]  /*9dc0*/  ISETP.GT.U32.AND P1, PT, R12.reuse, R58, PT ;  /* 0x0000003a0c00720c */ /* 0x040fe20003f24070 */
[----:B------:R-:W4:Y:S10]  /*9dd0*/  LDL R78, [R1+0x88] ;  /* 0x00008800014e7983 */ /* 0x000f340000100800 */
[----:B------:R-:W-:Y:S01]  /*9de0*/  @!P4 IMAD.IADD R35, R35, 0x1, -R12 ;  /* 0x000000012323c824 */ /* 0x000fe200078e0a0c */
[----:B------:R-:W-:-:S13]  /*9df0*/  ISETP.GT.U32.AND P4, PT, R12, R38, PT ;  /* 0x000000260c00720c */ /* 0x000fda0003f84070 */
[----:B------:R-:W-:Y:S01]  /*9e00*/  @!P4 IMAD.IADD R38, R38, 0x1, -R12 ;  /* 0x000000012626c824 */ /* 0x000fe200078e0a0c */
[----:B------:R-:W-:-:S13]  /*9e10*/  ISETP.GT.U32.AND P4, PT, R12, R43, PT ;  /* 0x0000002b0c00720c */ /* 0x000fda0003f84070 */
[----:B------:R-:W-:Y:S01]  /*9e20*/  @!P4 IMAD.IADD R43, R43, 0x1, -R12 ;  /* 0x000000012b2bc824 */ /* 0x000fe200078e0a0c */
[----:B------:R-:W-:-:S13]  /*9e30*/  ISETP.GT.U32.AND P4, PT, R12, R49, PT ;  /* 0x000000310c00720c */ /* 0x000fda0003f84070 */
[----:B------:R-:W-:Y:S01]  /*9e40*/  @!P4 IMAD.IADD R49, R49, 0x1, -R12 ;  /* 0x000000013131c824 */ /* 0x000fe200078e0a0c */
[C---:B------:R-:W-:Y:S02]  /*9e50*/  ISETP.GT.U32.AND P4, PT, R12.reuse, R54, PT ;  /* 0x000000360c00720c */ /* 0x040fe40003f84070 */
[----:B------:R-:W-:-:S11]  /*9e60*/  ISETP.GT.U32.AND P0, PT, R12, R61, PT ;  /* 0x0000003d0c00720c */ /* 0x000fd60003f04070 */
[--C-:B------:R-:W-:Y:S01]  /*9e70*/  @!P4 IMAD.IADD R54, R54, 0x1, -R12.reuse ;  /* 0x000000013636c824 */ /* 0x100fe200078e0a0c */
[----:B------:R-:W-:Y:S01]  /*9e80*/  ISETP.GT.U32.AND P4, PT, R12, R57, PT ;  /* 0x000000390c00720c */ /* 0x000fe20003f84070 */
[--C-:B------:R-:W-:Y:S01]  /*9e90*/  @!P1 IMAD.IADD R58, R58, 0x1, -R12.reuse ;  /* 0x000000013a3a9824 */ /* 0x100fe200078e0a0c */
[C---:B------:R-:W-:Y:S01]  /*9ea0*/  ISETP.GT.U32.AND P1, PT, R12.reuse, R63, PT ;  /* 0x0000003f0c00720c */ /* 0x040fe20003f24070 */
[----:B------:R-:W-:Y:S01]  /*9eb0*/  @!P0 IMAD.IADD R61, R61, 0x1, -R12 ;  /* 0x000000013d3d8824 */ /* 0x000fe200078e0a0c */
[----:B------:R-:W-:-:S09]  /*9ec0*/  ISETP.GT.U32.AND P0, PT, R12, R65, PT ;  /* 0x000000410c00720c */ /* 0x000fd20003f04070 */
[--C-:B------:R-:W-:Y:S01]  /*9ed0*/  @!P4 IMAD.IADD R57, R57, 0x1, -R12.reuse ;  /* 0x000000013939c824 */ /* 0x100fe200078e0a0c */
[C---:B------:R-:W-:Y:S01]  /*9ee0*/  ISETP.GT.U32.AND P4, PT, R12.reuse, R62, PT ;  /* 0x0000003e0c00720c */ /* 0x040fe20003f84070 */
[--C-:B------:R-:W-:Y:S01]  /*9ef0*/  @!P1 IMAD.IADD R63, R63, 0x1, -R12.reuse ;  /* 0x000000013f3f9824 */ /* 0x100fe200078e0a0c */
[----:B------:R-:W-:Y:S01]  /*9f00*/  ISETP.GT.U32.AND P1, PT, R12, R67, PT ;  /* 0x000000430c00720c */ /* 0x000fe20003f24070 */
[----:B------:R-:W-:-:S10]  /*9f10*/  @!P0 IMAD.IADD R65, R65, 0x1, -R12 ;  /* 0x0000000141418824 */ /* 0x000fd400078e0a0c */
[--C-:B------:R-:W-:Y:S02]  /*9f20*/  @!P4 IMAD.IADD R62, R62, 0x1, -R12.reuse ;  /* 0x000000013e3ec824 */ /* 0x100fe400078e0a0c */
[----:B------:R-:W-:Y:S01]  /*9f30*/  @!P1 IMAD.IADD R67, R67, 0x1, -R12 ;  /* 0x0000000143439824 */ /* 0x000fe200078e0a0c */
[----:B------:R1:W-:Y:S04]  /*9f40*/  STL [R1+0x32ec], R72 ;  /* 0x0032ec4801007387 */ /* 0x0003e80000100800 */
[----:B------:R0:W-:Y:S01]  /*9f50*/  STL [R1+0x32e8], R76 ;  /* 0x0032e84c01007387 */ /* 0x0001e20000100800 */
[----:B--2---:R-:W-:Y:S02]  /*9f60*/  VIADD R6, R90, 0xffffff95 ;  /* 0xffffff955a067836 */ /* 0x004fe40000000000 */
[----:B-1----:R-:W-:-:S02]  /*9f70*/  IMAD.MOV.U32 R72, RZ, RZ, R87 ;  /* 0x000000ffff487224 */ /* 0x002fc400078e0057 */
[----:B------:R-:W-:Y:S01]  /*9f80*/  IMAD.MOV.U32 R87, RZ, RZ, R84 ;  /* 0x000000ffff577224 */ /* 0x000fe200078e0054 */
[----:B0-----:R-:W2:Y:S01]  /*9f90*/  LDL R76, [R1+0x78] ;  /* 0x00007800014c7983 */ /* 0x001ea20000100800 */
[----:B------:R-:W-:Y:S02]  /*9fa0*/  PRMT R73, RZ, 0x7610, R73 ;  /* 0x00007610ff497816 */ /* 0x000fe40000000049 */
[C---:B---3--:R-:W-:Y:S02]  /*9fb0*/  ISETP.GT.U32.AND P4, PT, R12.reuse, R75, PT ;  /* 0x0000004b0c00720c */ /* 0x048fe40003f84070 */
[C---:B----4-:R-:W-:Y:S02]  /*9fc0*/  ISETP.GT.U32.AND P3, PT, R12.reuse, R79, PT ;  /* 0x0000004f0c00720c */ /* 0x050fe40003f64070 */
[C---:B------:R-:W-:Y:S02]  /*9fd0*/  ISETP.GT.U32.AND P0, PT, R12.reuse, R69, PT ;  /* 0x000000450c00720c */ /* 0x040fe40003f04070 */
[----:B------:R-:W-:-:S07]  /*9fe0*/  ISETP.GT.U32.AND P5, PT, R12, R71, PT ;  /* 0x000000470c00720c */ /* 0x000fce0003fa4070 */
[--C-:B------:R-:W-:Y:S01]  /*9ff0*/  @!P4 IMAD.IADD R75, R75, 0x1, -R12.reuse ;  /* 0x000000014b4bc824 */ /* 0x100fe200078e0a0c */
[----:B------:R-:W-:Y:S01]  /*a000*/  ISETP.GT.U32.AND P1, PT, R12, R89, PT ;  /* 0x000000590c00720c */ /* 0x000fe20003f24070 */
[--C-:B------:R-:W-:Y:S01]  /*a010*/  @!P3 IMAD.IADD R79, R79, 0x1, -R12.reuse ;  /* 0x000000014f4fb824 */ /* 0x100fe200078e0a0c */
[----:B------:R0:W-:Y:S01]  /*a020*/  STL [R1+0x744], R8 ;  /* 0x0007440801007387 */ /* 0x0001e20000100800 */
[----:B------:R-:W-:-:S03]  /*a030*/  @!P0 IMAD.IADD R69, R69, 0x1, -R12 ;  /* 0x0000000145458824 */ /* 0x000fc600078e0a0c */
[----:B------:R-:W3:Y:S01]  /*a040*/  LDL R84, [R1+0x74] ;  /* 0x0000740001547983 */ /* 0x000ee20000100800 */
[----:B------:R-:W-:-:S03]  /*a050*/  @!P5 IMAD.IADD R71, R71, 0x1, -R12 ;  /* 0x000000014747d824 */ /* 0x000fc600078e0a0c */
[----:B0-----:R-:W4:Y:S04]  /*a060*/  LDL R8, [R1+0x7c] ;  /* 0x00007c0001087983 */ /* 0x001f280000100800 */
[----:B------:R0:W-:Y:S01]  /*a070*/  @!P4 STL [R1+0x90], R75 ;  /* 0x0000904b0100c387 */ /* 0x0001e20000100800 */
[----:B------:R-:W-:-:S03]  /*a080*/  ISETP.GT.U32.AND P4, PT, R12, R81, PT ;  /* 0x000000510c00720c */ /* 0x000fc60003f84070 */
[----:B------:R-:W4:Y:S01]  /*a090*/  LDL R90, [R1+0x8c] ;  /* 0x00008c00015a7983 */ /* 0x000f220000100800 */
[----:B------:R-:W-:-:S03]  /*a0a0*/  @!P1 IMAD.IADD R89, R89, 0x1, -R12 ;  /* 0x0000000159599824 */ /* 0x000fc600078e0a0c */
[----:B0-----:R-:W4:Y:S04]  /*a0b0*/  LDL R75, [R1+0x68] ;  /* 0x00006800014b7983 */ /* 0x001f280000100800 */
[----:B------:R0:W-:Y:S01]  /*a0c0*/  @!P3 STL [R1+0x94], R79 ;  /* 0x0000944f0100b387 */ /* 0x0001e20000100800 */
[----:B------:R-:W-:-:S03]  /*a0d0*/  ISETP.GT.U32.AND P3, PT, R12, R86, PT ;  /* 0x000000560c00720c */ /* 0x000fc60003f64070 */
[----:B------:R1:W-:Y:S01]  /*a0e0*/  @!P0 STL [R1+0x98], R69 ;  /* 0x0000984501008387 */ /* 0x0003e20000100800 */
[----:B------:R-:W-:Y:S01]  /*a0f0*/  ISETP.GE.U32.AND P0, PT, R6, 0x7ffffe96, PT ;  /* 0x7ffffe960600780c */ /* 0x000fe20003f06070 */
[----:B------:R-:W-:Y:S02]  /*a100*/  IMAD R6, R91, 0x6a, RZ ;  /* 0x0000006a5b067824 */ /* 0x000fe400078e02ff */
[----:B0-----:R-:W4:Y:S04]  /*a110*/  LDL R79, [R1+0x54] ;  /* 0x00005400014f7983 */ /* 0x001f280000100800 */
[----:B-1----:R-:W4:Y:S04]  /*a120*/  LDL R69, [R1+0x6c] ;  /* 0x00006c0001457983 */ /* 0x002f280000100800 */
[----:B------:R0:W-:Y:S01]  /*a130*/  @!P5 STL [R1+0x9c], R71 ;  /* 0x00009c470100d387 */ /* 0x0001e20000100800 */
[----:B------:R-:W-:-:S02]  /*a140*/  @!P4 IMAD.IADD R81, R81, 0x1, -R12 ;  /* 0x000000015151c824 */ /* 0x000fc400078e0a0c */
[----:B------:R-:W-:Y:S01]  /*a150*/  @!P3 IMAD.IADD R86, R86, 0x1, -R12 ;  /* 0x000000015656b824 */ /* 0x000fe200078e0a0c */
[----:B0-----:R-:W4:Y:S04]  /*a160*/  LDL R71, [R1+0x5c] ;  /* 0x00005c0001477983 */ /* 0x001f280000100800 */
[----:B------:R0:W-:Y:S01]  /*a170*/  @!P1 STL [R1+0x70], R89 ;  /* 0x0000705901009387 */ /* 0x0001e20000100800 */
[----:B------:R-:W-:-:S04]  /*a180*/  IADD3 R7, P1, PT, R6, R3, RZ ;  /* 0x0000000306077210 */ /* 0x000fc80007f3e0ff */
[----:B------:R-:W-:Y:S01]  /*a190*/  LEA.HI.X.SX32 R6, R6, R4, 0x1, P1 ;  /* 0x0000000406067211 */ /* 0x000fe200008f0eff */
[----:B------:R1:W-:Y:S04]  /*a1a0*/  STL [R1+0x32e4], R7 ;  /* 0x0032e40701007387 */ /* 0x0003e80000100800 */
[----:B------:R-:W-:Y:S01]  /*a1b0*/  @!P4 STL [R1+0x80], R81 ;  /* 0x000080510100c387 */ /* 0x000fe20000100800 */
[----:B------:R-:W-:Y:S01]  /*a1c0*/  ISETP.GT.U32.AND P6, PT, R12, R9, PT ;  /* 0x000000090c00720c */ /* 0x000fe20003fc4070 */
[----:B0-----:R-:W0:Y:S02]  /*a1d0*/  LDC R89, c[0x0][0x3a8] ;  /* 0x0000ea00ff597b82 */ /* 0x001e240000000800 */
[----:B------:R1:W-:Y:S02]  /*a1e0*/  @!P3 STL [R1+0x84], R86 ;  /* 0x000084560100b387 */ /* 0x0003e40000100800 */
[----:B-1----:R-:W-:-:S02]  /*a1f0*/  @!P0 LOP3.LUT R7, R7, R6, RZ, 0x3c, !PT ;  /* 0x0000000607078212 */ /* 0x002fc400078e3cff */
[----:B------:R-:W4:Y:S04]  /*a200*/  LDL R86, [R1+0x58] ;  /* 0x0000580001567983 */ /* 0x000f280000100800 */
[----:B------:R1:W-:Y:S02]  /*a210*/  STL [R1+0x32e0], R6 ;  /* 0x0032e00601007387 */ /* 0x0003e40000100800 */
[----:B------:R-:W-:Y:S01]  /*a220*/  @!P6 IMAD.IADD R9, R9, 0x1, -R12 ;  /* 0x000000010909e824 */ /* 0x000fe200078e0a0c */
[C---:B-1----:R-:W-:Y:S01]  /*a230*/  @!P0 LOP3.LUT R6, R7.reuse, R6, RZ, 0x3c, !PT ;  /* 0x0000000607068212 */ /* 0x042fe200078e3cff */
[----:B------:R-:W4:Y:S03]  /*a240*/  LDL R81, [R1+0x64] ;  /* 0x0000640001517983 */ /* 0x000f260000100800 */
[----:B------:R-:W-:-:S05]  /*a250*/  @!P0 LOP3.LUT R7, R7, R6, RZ, 0x3c, !PT ;  /* 0x0000000607078212 */ /* 0x000fca00078e3cff */
[----:B------:R1:W4:Y:S01]  /*a260*/  @!P0 LDG.E.U8 R73, desc[UR22][R6.64] ;  /* 0x0000001606498981 */ /* 0x000322000c1e1100 */
[----:B------:R-:W-:-:S13]  /*a270*/  ISETP.GT.U32.AND P6, PT, R12, R18, PT ;  /* 0x000000120c00720c */ /* 0x000fda0003fc4070 */
[----:B------:R-:W-:Y:S01]  /*a280*/  @!P6 IMAD.IADD R18, R18, 0x1, -R12 ;  /* 0x000000011212e824 */ /* 0x000fe200078e0a0c */
        /* <DEDUP_REMOVED lines=9> */
[----:B--2---:R-:W-:-:S11]  /*a320*/  ISETP.GT.U32.AND P1, PT, R12, R76, PT ;  /* 0x0000004c0c00720c */ /* 0x004fd60003f24070 */
[--C-:B------:R-:W-:Y:S01]  /*a330*/  @!P6 IMAD.IADD R66, R66, 0x1, -R12.reuse ;  /* 0x000000014242e824 */ /* 0x100fe200078e0a0c */
[----:B------:R-:W-:Y:S01]  /*a340*/  ISETP.GT.U32.AND P6, PT, R12, R78, PT ;  /* 0x0000004e0c00720c */ /* 0x000fe20003fc4070 */
[----:B------:R-:W-:-:S12]  /*a350*/  @!P1 IMAD.IADD R76, R76, 0x1, -R12 ;  /* 0x000000014c4c9824 */ /* 0x000fd800078e0a0c */
[----:B------:R-:W-:Y:S02]  /*a360*/  @!P6 IMAD.IADD R78, R78, 0x1, -R12 ;  /* 0x000000014e4ee824 */ /* 0x000fe400078e0a0c */
[----:B-1----:R-:W-:Y:S02]  /*a370*/  VIADD R7, R88, 0xffffff8d ;  /* 0xffffff8d58077836 */ /* 0x002fe40000000000 */
[----:B0-----:R-:W-:Y:S01]  /*a380*/  IMAD R88, R89, 0x72, RZ ;  /* 0x0000007259587824 */ /* 0x001fe200078e02ff */
[----:B------:R-:W-:Y:S02]  /*a390*/  PRMT R10, RZ, 0x7610, R10 ;  /* 0x00007610ff0a7816 */ /* 0x000fe4000000000a */
[C---:B---3--:R-:W-:Y:S02]  /*a3a0*/  ISETP.GT.U32.AND P4, PT, R12.reuse, R84, PT ;  /* 0x000000540c00720c */ /* 0x048fe40003f84070 */
[C---:B----4-:R-:W-:Y:S02]  /*a3b0*/  ISETP.GT.U32.AND P5, PT, R12.reuse, R90, PT ;  /* 0x0000005a0c00720c */ /* 0x050fe40003fa4070 */
[----:B------:R-:W-:-:S02]  /*a3c0*/  ISETP.GT.U32.AND P3, PT, R12, R8, PT ;  /* 0x000000080c00720c */ /* 0x000fc40003f64070 */
[----:B------:R-:W-:-:S09]  /*a3d0*/  ISETP.GT.U32.AND P0, PT, R12, R75, PT ;  /* 0x0000004b0c00720c */ /* 0x000fd20003f04070 */
[--C-:B------:R-:W-:Y:S02]  /*a3e0*/  @!P5 IMAD.IADD R90, R90, 0x1, -R12.reuse ;  /* 0x000000015a5ad824 */ /* 0x100fe400078e0a0c */
[--C-:B------:R-:W-:Y:S02]  /*a3f0*/  @!P3 IMAD.IADD R8, R8, 0x1, -R12.reuse ;  /* 0x000000010808b824 */ /* 0x100fe400078e0a0c */
[--C-:B------:R-:W-:Y:S02]  /*a400*/  @!P4 IMAD.IADD R84, R84, 0x1, -R12.reuse ;  /* 0x000000015454c824 */ /* 0x100fe400078e0a0c */
[----:B------:R-:W-:Y:S01]  /*a410*/  @!P0 IMAD.IADD R75, R75, 0x1, -R12 ;  /* 0x000000014b4b8824 */ /* 0x000fe200078e0a0c */
[----:B------:R0:W-:Y:S04]  /*a420*/  STL [R1+0x740], R73 ;  /* 0x0007404901007387 */ /* 0x0001e80000100800 */
[----:B------:R1:W-:Y:S01]  /*a430*/  @!P6 STL [R1+0x88], R78 ;  /* 0x0000884e0100e387 */ /* 0x0003e20000100800 */
[----:B0-----:R-:W-:-:S03]  /*a440*/  VIADD R73, R0, 0x99 ;  /* 0x0000009900497836 */ /* 0x001fc60000000000 */
[----:B-1----:R-:W2:Y:S02]  /*a450*/  LDL R78, [R1+0x60] ;  /* 0x00006000014e7983 */ /* 0x002ea40000100800 */
[----:B------:R-:W-:Y:S02]  /*a460*/  IABS R6, R73 ;  /* 0x0000004900067213 */ /* 0x000fe40000000000 */
[----:B------:R0:W-:Y:S04]  /*a470*/  STL [R1+0x3c18], R73 ;  /* 0x003c184901007387 */ /* 0x0001e80000100800 */
[----:B0-----:R-:W3:Y:S04]  /*a480*/  LDL R73, [R1+0x3c] ;  /* 0x00003c0001497983 */ /* 0x001ee80000100800 */
[----:B------:R0:W-:Y:S01]  /*a490*/  @!P5 STL [R1+0x8c], R90 ;  /* 0x00008c5a0100d387 */ /* 0x0001e20000100800 */
[----:B------:R-:W-:-:S03]  /*a4a0*/  ISETP.GT.U32.AND P5, PT, R12, R69, PT ;  /* 0x000000450c00720c */ /* 0x000fc60003fa4070 */
[----:B------:R-:W-:Y:S01]  /*a4b0*/  @!P1 STL [R1+0x78], R76 ;  /* 0x0000784c01009387 */ /* 0x000fe20000100800 */
[----:B------:R-:W-:-:S03]  /*a4c0*/  ISETP.GT.U32.AND P1, PT, R12, R79, PT ;  /* 0x0000004f0c00720c */ /* 0x000fc60003f24070 */
[----:B------:R-:W-:Y:S04]  /*a4d0*/  @!P3 STL [R1+0x7c], R8 ;  /* 0x00007c080100b387 */ /* 0x000fe80000100800 */
[----:B------:R1:W-:Y:S02]  /*a4e0*/  @!P4 STL [R1+0x74], R84 ;  /* 0x000074540100c387 */ /* 0x0003e40000100800 */
[----:B------:R-:W-:Y:S01]  /*a4f0*/  @!P5 IMAD.IADD R69, R69, 0x1, -R12 ;  /* 0x000000014545d824 */ /* 0x000fe200078e0a0c */
[----:B------:R-:W-:Y:S01]  /*a500*/  ISETP.GE.U32.AND P4, PT, R7, 0x7ffffe8e, PT ;  /* 0x7ffffe8e0700780c */ /* 0x000fe20003f86070 */
[----:B0-----:R-:W4:Y:S04]  /*a510*/  LDL R90, [R1+0x4c] ;  /* 0x00004c00015a7983 */ /* 0x001f280000100800 */
[----:B------:R-:W4:Y:S01]  /*a520*/  LDL R91, [R1+0x48] ;  /* 0x00004800015b7983 */ /* 0x000f220000100800 */
[----:B-1----:R-:W-:-:S03]  /*a530*/  IMAD.MOV.U32 R84, RZ, RZ, R92 ;  /* 0x000000ffff547224 */ /* 0x002fc600078e005c */
[----:B------:R-:W4:Y:S04]  /*a540*/  LDL R92, [R1+0x44] ;  /* 0x00004400015c7983 */ /* 0x000f280000100800 */
[----:B------:R0:W-:Y:S01]  /*a550*/  @!P0 STL [R1+0x68], R75 ;  /* 0x0000684b01008387 */ /* 0x0001e20000100800 */
[----:B------:R-:W-:-:S03]  /*a560*/  IMAD.HI.U32 R7, R11, R6, RZ ;  /* 0x000000060b077227 */ /* 0x000fc600078e00ff */
[----:B------:R-:W4:Y:S01]  /*a570*/  LDL R89, [R1+0x20] ;  /* 0x0000200001597983 */ /* 0x000f220000100800 */
[----:B------:R-:W-:Y:S02]  /*a580*/  @!P1 IMAD.IADD R79, R79, 0x1, -R12 ;  /* 0x000000014f4f9824 */ /* 0x000fe400078e0a0c */
[----:B0-----:R-:W-:Y:S02]  /*a590*/  IMAD.MOV.U32 R75, RZ, RZ, R5 ;  /* 0x000000ffff4b7224 */ /* 0x001fe400078e0005 */
[----:B------:R-:W4:Y:S04]  /*a5a0*/  LDL R5, [R1+0x40] ;  /* 0x0000400001057983 */ /* 0x000f280000100800 */
[----:B------:R0:W-:Y:S01]  /*a5b0*/  @!P5 STL [R1+0x6c], R69 ;  /* 0x00006c450100d387 */ /* 0x0001e20000100800 */
[----:B------:R-:W-:Y:S01]  /*a5c0*/  IADD3 R8, P5, PT, R88, R3, RZ ;  /* 0x0000000358087210 */ /* 0x000fe20007fbe0ff */
[----:B------:R-:W-:-:S03]  /*a5d0*/  IMAD.MOV R7, RZ, RZ, -R7 ;  /* 0x000000ffff077224 */ /* 0x000fc600078e0a07 */
[----:B------:R-:W-:Y:S01]  /*a5e0*/  LEA.HI.X.SX32 R76, R88, R4, 0x1, P5 ;  /* 0x00000004584c7211 */ /* 0x000fe200028f0eff */
[----:B0-----:R-:W4:Y:S04]  /*a5f0*/  LDL R69, [R1+0x30] ;  /* 0x0000300001457983 */ /* 0x001f280000100800 */
[----:B------:R0:W-:Y:S02]  /*a600*/  @!P1 STL [R1+0x54], R79 ;  /* 0x0000544f01009387 */ /* 0x0001e40000100800 */
[----:B0-----:R-:W-:Y:S02]  /*a610*/  IMAD.MOV.U32 R79, RZ, RZ, R87 ;  /* 0x000000ffff4f7224 */ /* 0x001fe400078e0057 */
[----:B------:R-:W-:Y:S02]  /*a620*/  IMAD.MOV.U32 R87, RZ, RZ, R84 ;  /* 0x000000ffff577224 */ /* 0x000fe400078e0054 */
[----:B------:R-:W-:-:S02]  /*a630*/  IMAD R84, R12, R7, R6 ;  /* 0x000000070c547224 */ /* 0x000fc400078e0206 */
[----:B------:R-:W-:Y:S02]  /*a640*/  @!P4 IMAD.MOV.U32 R6, RZ, RZ, R8 ;  /* 0x000000ffff06c224 */ /* 0x000fe400078e0008 */
[----:B------:R-:W-:-:S05]  /*a650*/  @!P4 IMAD.MOV.U32 R7, RZ, RZ, R76 ;  /* 0x000000ffff07c224 */ /* 0x000fca00078e004c */
[----:B------:R-:W4:Y:S01]  /*a660*/  @!P4 LDG.E.U8 R10, desc[UR22][R6.64] ;  /* 0x00000016060ac981 */ /* 0x000f22000c1e1100 */
[C---:B------:R-:W-:Y:S02]  /*a670*/  ISETP.GT.U32.AND P3, PT, R12.reuse, R71, PT ;  /* 0x000000470c00720c */ /* 0x040fe40003f64070 */
[----:B------:R-:W-:-:S11]  /*a680*/  ISETP.GT.U32.AND P0, PT, R12, R86, PT ;  /* 0x000000560c00720c */ /* 0x000fd60003f04070 */
[----:B------:R-:W-:-:S05]  /*a690*/  @!P3 IMAD.IADD R71, R71, 0x1, -R12 ;  /* 0x000000014747b824 */ /* 0x000fca00078e0a0c */
[----:B------:R0:W-:Y:S04]  /*a6a0*/  @!P3 STL [R1+0x5c], R71 ;  /* 0x00005c470100b387 */ /* 0x0001e80000100800 */
[----:B------:R-:W-:Y:S04]  /*a6b0*/  STL [R1+0x32dc], R8 ;  /* 0x0032dc0801007387 */ /* 0x000fe80000100800 */
[----:B------:R-:W4:Y:S01]  /*a6c0*/  LDL R88, [R1+0x50] ;  /* 0x0000500001587983 */ /* 0x000f220000100800 */
[----:B------:R-:W-:-:S03]  /*a6d0*/  @!P0 IMAD.IADD R86, R86, 0x1, -R12 ;  /* 0x0000000156568824 */ /* 0x000fc600078e0a0c */
[----:B------:R-:W-:Y:S04]  /*a6e0*/  STL [R1+0x32d8], R76 ;  /* 0x0032d84c01007387 */ /* 0x000fe80000100800 */
[----:B------:R1:W-:Y:S04]  /*a6f0*/  @!P0 STL [R1+0x58], R86 ;  /* 0x0000585601008387 */ /* 0x0003e80000100800 */
[----:B0-----:R-:W4:Y:S01]  /*a700*/  LDL R71, [R1+0x34] ;  /* 0x0000340001477983 */ /* 0x001f220000100800 */
[----:B-1----:R-:W-:Y:S02]  /*a710*/  IMAD.MOV.U32 R86, RZ, RZ, R83 ;  /* 0x000000ffff567224 */ /* 0x002fe400078e0053 */
[----:B------:R-:W-:-:S02]  /*a720*/  IMAD.MOV.U32 R83, RZ, RZ, R93 ;  /* 0x000000ffff537224 */ /* 0x000fc400078e005d */
[----:B------:R-:W4:Y:S01]  /*a730*/  LDL R93, [R1+0x38] ;  /* 0x00003800015d7983 */ /* 0x000f220000100800 */
[----:B------:R-:W-:-:S03]  /*a740*/  ISETP.GT.U32.AND P6, PT, R12, R81, PT ;  /* 0x000000510c00720c */ /* 0x000fc60003fc4070 */
[----:B------:R-:W4:Y:S04]  /*a750*/  LDL.LU R76, [R1+0x5144] ;  /* 0x00514400014c7983 */ /* 0x000f280000300800 */
[----:B------:R-:W4:Y:S06]  /*a760*/  LDL.LU R8, [R1+0x5140] ;  /* 0x0051400001087983 */ /* 0x000f2c0000300800 */
[----:B------:R-:W-:Y:S01]  /*a770*/  @!P6 IMAD.IADD R81, R81, 0x1, -R12 ;  /* 0x000000015151e824 */ /* 0x000fe200078e0a0c */
[----:B--2---:R-:W-:-:S02]  /*a780*/  ISETP.GT.U32.AND P1, PT, R12, R78, PT ;  /* 0x0000004e0c00720c */ /* 0x004fc40003f24070 */
[----:B---3--:R-:W-:-:S11]  /*a790*/  ISETP.GT.U32.AND P3, PT, R12, R73, PT ;  /* 0x000000490c00720c */ /* 0x008fd60003f64070 */
[--C-:B------:R-:W-:Y:S02]  /*a7a0*/  @!P1 IMAD.IADD R78, R78, 0x1, -R12.reuse ;  /* 0x000000014e4e9824 */ /* 0x100fe400078e0a0c */
[----:B------:R-:W-:Y:S01]  /*a7b0*/  @!P3 IMAD.IADD R73, R73, 0x1, -R12 ;  /* 0x000000014949b824 */ /* 0x000fe200078e0a0c */
[----:B----4-:R-:W-:-:S13]  /*a7c0*/  ISETP.GT.U32.AND P0, PT, R12, R92, PT ;  /* 0x0000005c0c00720c */ /* 0x010fda0003f04070 */
[----:B------:R-:W-:Y:S01]  /*a7d0*/  @!P0 IMAD.IADD R92, R92, 0x1, -R12 ;  /* 0x000000015c5c8824 */ /* 0x000fe200078e0a0c */
[----:B------:R0:W-:Y:S04]  /*a7e0*/  STL [R1+0x73c], R10 ;  /* 0x00073c0a01007387 */ /* 0x0001e80000100800 */
[----:B0-----:R-:W2:Y:S04]  /*a7f0*/  LDL.LU R10, [R1+0x513c] ;  /* 0x00513c00010a7983 */ /* 0x001ea80000300800 */
[----:B------:R0:W-:Y:S04]  /*a800*/  @!P6 STL [R1+0x64], R81 ;  /* 0x000064510100e387 */ /* 0x0001e80000100800 */
[----:B0-----:R-:W3:Y:S04]  /*a810*/  LDL.LU R81, [R1+0x5138] ;  /* 0x0051380001517983 */ /* 0x001ee80000300800 */
[----:B------:R0:W-:Y:S04]  /*a820*/  @!P1 STL [R1+0x60], R78 ;  /* 0x0000604e01009387 */ /* 0x0001e80000100800 */
[----:B0-----:R-:W4:Y:S04]  /*a830*/  LDL.LU R78, [R1+0x5134] ;  /* 0x00513400014e7983 */ /* 0x001f280000300800 */
[----:B------:R0:W-:Y:S04]  /*a840*/  @!P3 STL [R1+0x3c], R73 ;  /* 0x00003c490100b387 */ /* 0x0001e80000100800 */
[----:B0-----:R-:W2:Y:S04]  /*a850*/  LDL.LU R73, [R1+0x5130] ;  /* 0x0051300001497983 */ /* 0x001ea80000300800 */
[----:B------:R0:W-:Y:S04]  /*a860*/  @!P0 STL [R1+0x44], R92 ;  /* 0x0000445c01008387 */ /* 0x0001e80000100800 */
[----:B0-----:R-:W2:Y:S01]  /*a870*/  LDL.LU R92, [R1+0x512c] ;  /* 0x00512c00015c7983 */ /* 0x001ea20000300800 */
[----:B------:R-:W-:Y:S01]  /*a880*/  ISETP.GT.U32.AND P5, PT, R12, R90, PT ;  /* 0x0000005a0c00720c */ /* 0x000fe20003fa4070 */
[----:B------:R-:W-:-:S05]  /*a890*/  VIADD R6, R0, 0x9a ;  /* 0x0000009a00067836 */ /* 0x000fca0000000000 */
[----:B------:R-:W-:Y:S07]  /*a8a0*/  STL [R1+0x3c10], R6 ;  /* 0x003c100601007387 */ /* 0x000fee0000100800 */
[----:B------:R-:W-:-:S05]  /*a8b0*/  @!P5 IMAD.IADD R90, R90, 0x1, -R12 ;  /* 0x000000015a5ad824 */ /* 0x000fca00078e0a0c */
[----:B------:R0:W-:Y:S02]  /*a8c0*/  @!P5 STL [R1+0x4c], R90 ;  /* 0x00004c5a0100d387 */ /* 0x0001e40000100800 */
[----:B0-----:R-:W0:Y:S01]  /*a8d0*/  LDC R90, c[0x0][0x3a0] ;  /* 0x0000e800ff5a7b82 */ /* 0x001e220000000800 */
[C---:B------:R-:W-:Y:S02]  /*a8e0*/  ISETP.GT.U32.AND P4, PT, R12.reuse, R91, PT ;  /* 0x0000005b0c00720c */ /* 0x040fe40003f84070 */
[C---:B------:R-:W-:Y:S02]  /*a8f0*/  ISETP.GT.U32.AND P1, PT, R12.reuse, R88, PT ;  /* 0x000000580c00720c */ /* 0x040fe40003f24070 */
[C---:B------:R-:W-:Y:S02]  /*a900*/  ISETP.GT.U32.AND P3, PT, R12.reuse, R89, PT ;  /* 0x000000590c00720c */ /* 0x040fe40003f64070 */
[C---:B------:R-:W-:Y:S01]  /*a910*/  ISETP.GT.U32.AND P0, PT, R12.reuse, R5, PT ;  /* 0x000000050c00720c */ /* 0x040fe20003f04070 */
[----:B------:R-:W-:Y:S01]  /*a920*/  STL [R1+0x5094], R0 ;  /* 0x0050940001007387 */ /* 0x000fe20000100800 */
[----:B------:R-:W-:-:S05]  /*a930*/  ISETP.GT.U32.AND P5, PT, R12, R69, PT ;  /* 0x000000450c00720c */ /* 0x000fca0003fa4070 */
[--C-:B------:R-:W-:Y:S02]  /*a940*/  @!P4 IMAD.IADD R91, R91, 0x1, -R12.reuse ;  /* 0x000000015b5bc824 */ /* 0x100fe400078e0a0c */
[--C-:B------:R-:W-:Y:S02]  /*a950*/  @!P1 IMAD.IADD R88, R88, 0x1, -R12.reuse ;  /* 0x0000000158589824 */ /* 0x100fe400078e0a0c */
[----:B0-----:R-:W-:Y:S02]  /*a960*/  VIADD R7, R90, 0xffffff85 ;  /* 0xffffff855a077836 */ /* 0x001fe40000000000 */
[----:B------:R-:W-:Y:S02]  /*a970*/  IMAD.MOV.U32 R90, RZ, RZ, R79 ;  /* 0x000000ffff5a7224 */ /* 0x000fe400078e004f */
[----:B------:R-:W-:Y:S02]  /*a980*/  VIADD R79, R0, 0x1ff ;  /* 0x000001ff004f7836 */ /* 0x000fe40000000000 */
[----:B------:R-:W-:-:S03]  /*a990*/  @!P3 IMAD.IADD R89, R89, 0x1, -R12 ;  /* 0x000000015959b824 */ /* 0x000fc600078e0a0c */
[----:B------:R-:W-:Y:S01]  /*a9a0*/  STL [R1+0x394c], R79 ;  /* 0x00394c4f01007387 */ /* 0x000fe20000100800 */
[----:B------:R-:W-:-:S03]  /*a9b0*/  @!P0 IMAD.IADD R5, R5, 0x1, -R12 ;  /* 0x0000000105058824 */ /* 0x000fc600078e0a0c */
[----:B------:R0:W-:Y:S01]  /*a9c0*/  @!P4 STL [R1+0x48], R91 ;  /* 0x0000485b0100c387 */ /* 0x0001e20000100800 */
[----:B------:R-:W-:-:S03]  /*a9d0*/  ISETP.GT.U32.AND P4, PT, R12, R93, PT ;  /* 0x0000005d0c00720c */ /* 0x000fc60003f84070 */
[----:B------:R1:W-:Y:S01]  /*a9e0*/  @!P1 STL [R1+0x50], R88 ;  /* 0x0000505801009387 */ /* 0x0003e20000100800 */
[----:B------:R-:W-:-:S03]  /*a9f0*/  ISETP.GT.U32.AND P1, PT, R12, R71, PT ;  /* 0x000000470c00720c */ /* 0x000fc60003f24070 */
[----:B------:R-:W-:Y:S01]  /*aa00*/  @!P3 STL [R1+0x20], R89 ;  /* 0x000020590100b387 */ /* 0x000fe20000100800 */
[C---:B------:R-:W-:Y:S01]  /*aa10*/  ISETP.GT.U32.AND P3, PT, R12.reuse, R75, PT ;  /* 0x0000004b0c00720c */ /* 0x040fe20003f64070 */
[----:B0-----:R-:W0:Y:S01]  /*aa20*/  LDC R91, c[0x0][0x3a8] ;  /* 0x0000ea00ff5b7b82 */ /* 0x001e220000000800 */
[----:B-1----:R-:W-:Y:S02]  /*aa30*/  IABS R88, R79 ;  /* 0x0000004f00587213 */ /* 0x002fe40000000000 */
[----:B------:R-:W3:Y:S04]  /*aa40*/  LDL R79, [R1+0x598] ;  /* 0x00059800014f7983 */ /* 0x000ee80000100800 */
[----:B------:R-:W-:Y:S01]  /*aa50*/  @!P0 STL [R1+0x40], R5 ;  /* 0x0000400501008387 */ /* 0x000fe20000100800 */
[----:B------:R-:W-:Y:S01]  /*aa60*/  ISETP.GT.U32.AND P0, PT, R12, R77, PT ;  /* 0x0000004d0c00720c */ /* 0x000fe20003f04070 */
[----:B------:R-:W-:-:S02]  /*aa70*/  @!P5 IMAD.IADD R69, R69, 0x1, -R12 ;  /* 0x000000014545d824 */ /* 0x000fc400078e0a0c */
[----:B------:R-:W-:Y:S02]  /*aa80*/  @!P4 IMAD.IADD R93, R93, 0x1, -R12 ;  /* 0x000000015d5dc824 */ /* 0x000fe400078e0a0c */
[----:B------:R-:W-:Y:S01]  /*aa90*/  IMAD.MOV.U32 R0, RZ, RZ, R90 ;  /* 0x000000ffff007224 */ /* 0x000fe200078e005a */
[----:B------:R1:W-:Y:S01]  /*aaa0*/  @!P5 STL [R1+0x30], R69 ;  /* 0x000030450100d387 */ /* 0x0003e20000100800 */
[--C-:B------:R-:W-:Y:S02]  /*aab0*/  @!P1 IMAD.IADD R71, R71, 0x1, -R12.reuse ;  /* 0x0000000147479824 */ /* 0x100fe400078e0a0c */
[--C-:B------:R-:W-:Y:S01]  /*aac0*/  @!P3 IMAD.IADD R75, R75, 0x1, -R12.reuse ;  /* 0x000000014b4bb824 */ /* 0x100fe200078e0a0c */
[----:B-1----:R-:W4:Y:S03]  /*aad0*/  LDL R69, [R1+0x5a4] ;  /* 0x0005a40001457983 */ /* 0x002f260000100800 */
[----:B------:R-:W-:Y:S01]  /*aae0*/  @!P0 IMAD.IADD R77, R77, 0x1, -R12 ;  /* 0x000000014d4d8824 */ /* 0x000fe200078e0a0c */
[----:B------:R1:W-:Y:S01]  /*aaf0*/  @!P4 STL [R1+0x38], R93 ;  /* 0x0000385d0100c387 */ /* 0x0003e20000100800 */
[----:B------:R-:W-:-:S03]  /*ab00*/  ISETP.GT.U32.AND P4, PT, R12, R0, PT ;  /* 0x000000000c00720c */ /* 0x000fc60003f84070 */
[----:B------:R-:W4:Y:S04]  /*ab10*/  LDL R5, [R1+0x5b4] ;  /* 0x0005b40001057983 */ /* 0x000f280000100800 */
[----:B-1----:R-:W4:Y:S04]  /*ab20*/  LDL R93, [R1+0x5ac] ;  /* 0x0005ac00015d7983 */ /* 0x002f280000100800 */
[----:B------:R1:W-:Y:S01]  /*ab30*/  @!P1 STL [R1+0x34], R71 ;  /* 0x0000344701009387 */ /* 0x0003e20000100800 */
[----:B------:R-:W-:-:S03]  /*ab40*/  ISETP.GT.U32.AND P1, PT, R12, R72, PT ;  /* 0x000000480c00720c */ /* 0x000fc60003f24070 */
[----:B-1----:R-:W4:Y:S04]  /*ab50*/  LDL R71, [R1+0x5a0] ;  /* 0x0005a00001477983 */ /* 0x002f280000100800 */
[----:B------:R1:W-:Y:S01]  /*ab60*/  @!P3 STL [R1+0x14], R75 ;  /* 0x0000144b0100b387 */ /* 0x0003e20000100800 */
[----:B------:R-:W-:-:S03]  /*ab70*/  ISETP.GT.U32.AND P3, PT, R12, R70, PT ;  /* 0x000000460c00720c */ /* 0x000fc60003f64070 */
[----:B------:R1:W-:Y:S01]  /*ab80*/  @!P0 STL [R1+0x28], R77 ;  /* 0x0000284d01008387 */ /* 0x0003e20000100800 */
[----:B------:R-:W-:Y:S01]  /*ab90*/  ISETP.GT.U32.AND P0, PT, R12, R68, PT ;  /* 0x000000440c00720c */ /* 0x000fe20003f04070 */
[----:B------:R-:W-:Y:S01]  /*aba0*/  @!P4 IMAD.IADD R0, R0, 0x1, -R12 ;  /* 0x000000010000c824 */ /* 0x000fe200078e0a0c */
[----:B------:R-:W-:Y:S01]  /*abb0*/  IABS R6, R6 ;  /* 0x0000000600067213 */ /* 0x000fe20000000000 */
[----:B0-----:R-:W-:Y:S02]  /*abc0*/  IMAD R90, R91, 0x7a, RZ ;  /* 0x0000007a5b5a7824 */ /* 0x001fe400078e02ff */
[----:B-1----:R-:W-:Y:S02]  /*abd0*/  IMAD.MOV.U32 R75, RZ, RZ, R87 ;  /* 0x000000ffff4b7224 */ /* 0x002fe400078e0057 */
[----:B------:R-:W-:Y:S01]  /*abe0*/  IMAD.MOV.U32 R87, RZ, RZ, R86 ;  /* 0x000000ffff577224 */ /* 0x000fe200078e0056 */
[----:B------:R-:W4:Y:S01]  /*abf0*/  LDL R77, [R1+0x59c] ;  /* 0x00059c00014d7983 */ /* 0x000f220000100800 */
[--C-:B------:R-:W-:Y:S01]  /*ac00*/  @!P1 IMAD.IADD R72, R72, 0x1, -R12.reuse ;  /* 0x0000000148489824 */ /* 0x100fe200078e0a0c */
[----:B------:R-:W-:Y:S01]  /*ac10*/  ISETP.GE.U32.AND P5, PT, R7, 0x7ffffe86, PT ;  /* 0x7ffffe860700780c */ /* 0x000fe20003fa6070 */
[----:B------:R-:W-:Y:S01]  /*ac20*/  @!P3 IMAD.IADD R70, R70, 0x1, -R12 ;  /* 0x000000014646b824 */ /* 0x000fe200078e0a0c */
[----:B------:R-:W4:Y:S01]  /*ac30*/  LDL R86, [R1+0x5a8] ;  /* 0x0005a80001567983 */ /* 0x000f220000100800 */
[----:B------:R-:W-:-:S03]  /*ac40*/  IMAD.HI.U32 R7, R11, R6, RZ ;  /* 0x000000060b077227 */ /* 0x000fc600078e00ff */
[----:B------:R0:W-:Y:S01]  /*ac50*/  STL [R1+0x5084], R11 ;  /* 0x0050840b01007387 */ /* 0x0001e20000100800 */
[----:B------:R-:W-:-:S03]  /*ac60*/  IMAD.HI.U32 R89, R11, R88, RZ ;  /* 0x000000580b597227 */ /* 0x000fc600078e00ff */
[----:B------:R-:W-:Y:S01]  /*ac70*/  @!P4 STL [R1+0x2c], R0 ;  /* 0x00002c000100c387 */ /* 0x000fe20000100800 */
[----:B------:R-:W-:Y:S01]  /*ac80*/  IADD3 R91, P4, PT, R90, R3, RZ ;  /* 0x000000035a5b7210 */ /* 0x000fe20007f9e0ff */
[----:B------:R-:W-:Y:S02]  /*ac90*/  @!P0 IMAD.IADD R68, R68, 0x1, -R12 ;  /* 0x0000000144448824 */ /* 0x000fe400078e0a0c */
[----:B0-----:R-:W4:Y:S04]  /*aca0*/  LDL R11, [R1+0x5dc] ;  /* 0x0005dc00010b7983 */ /* 0x001f280000100800 */
[----:B------:R0:W-:Y:S04]  /*acb0*/  @!P1 STL [R1+0x24], R72 ;  /* 0x0000244801009387 */ /* 0x0001e80000100800 */
[----:B------:R1:W-:Y:S01]  /*acc0*/  @!P3 STL [R1+0x1c], R70 ;  /* 0x00001c460100b387 */ /* 0x0003e20000100800 */
[----:B------:R-:W-:-:S03]  /*acd0*/  IMAD.MOV R7, RZ, RZ, -R7 ;  /* 0x000000ffff077224 */ /* 0x000fc600078e0a07 */
[----:B0-----:R-:W4:Y:S04]  /*ace0*/  LDL R72, [R1+0x5b0] ;  /* 0x0005b00001487983 */ /* 0x001f280000100800 */
[----:B------:R-:W-:Y:S04]  /*acf0*/  STL [R1+0x32d4], R91 ;  /* 0x0032d45b01007387 */ /* 0x000fe80000100800 */
[----:B-1----:R-:W4:Y:S04]  /*ad00*/  LDL R70, [R1+0x5c0] ;  /* 0x0005c00001467983 */ /* 0x002f280000100800 */
[----:B------:R0:W-:Y:S01]  /*ad10*/  @!P0 STL [R1+0x18], R68 ;  /* 0x0000184401008387 */ /* 0x0001e20000100800 */
[----:B------:R-:W-:-:S02]  /*ad20*/  IMAD R0, R12, R7, R6 ;  /* 0x000000070c007224 */ /* 0x000fc400078e0206 */
[----:B------:R-:W-:Y:S01]  /*ad30*/  @!P5 IMAD.MOV.U32 R6, RZ, RZ, R91 ;  /* 0x000000ffff06d224 */ /* 0x000fe200078e005b */
[----:B0-----:R-:W-:Y:S02]  /*ad40*/  LEA.HI.X.SX32 R68, R90, R4, 0x1, P4 ;  /* 0x000000045a447211 */ /* 0x001fe400020f0eff */
[----:B------:R-:W4:Y:S03]  /*ad50*/  LDL R90, [R1+0x5d8] ;  /* 0x0005d800015a7983 */ /* 0x000f260000100800 */
[----:B------:R-:W-:Y:S01]  /*ad60*/  @!P5 IMAD.MOV.U32 R7, RZ, RZ, R68 ;  /* 0x000000ffff07d224 */ /* 0x000fe200078e0044 */
[----:B------:R0:W-:Y:S04]  /*ad70*/  STL [R1+0x32d0], R68 ;  /* 0x0032d04401007387 */ /* 0x0001e80000100800 */
[----:B0-----:R-:W4:Y:S01]  /*ad80*/  LDL.LU R68, [R1+0x5128] ;  /* 0x0051280001447983 */ /* 0x001f220000300800 */
[----:B--2---:R-:W-:-:S06]  /*ad90*/  PRMT R92, RZ, 0x7610, R92 ;  /* 0x00007610ff5c7816 */ /* 0x004fcc000000005c */
[----:B------:R-:W2:Y:S01]  /*ada0*/  @!P5 LDG.E.U8 R92, desc[UR22][R6.64] ;  /* 0x00000016065cd981 */ /* 0x000ea2000c1e1100 */
[----:B------:R-:W-:-:S04]  /*adb0*/  IMAD.MOV R89, RZ, RZ, -R89 ;  /* 0x000000ffff597224 */ /* 0x000fc800078e0a59 */
[C---:B------:R-:W-:Y:S01]  /*adc0*/  IMAD R88, R12.reuse, R89, R88 ;  /* 0x000000590c587224 */ /* 0x040fe200078e0258 */
[----:B------:R-:W-:Y:S02]  /*add0*/  PRMT R89, RZ, 0x7610, R89 ;  /* 0x00007610ff597816 */ /* 0x000fe40000000059 */
[C---:B---3--:R-:W-:Y:S02]  /*ade0*/  ISETP.GT.U32.AND P6, PT, R12.reuse, R79, PT ;  /* 0x0000004f0c00720c */ /* 0x048fe40003fc4070 */
[----:B----4-:R-:W-:-:S11]  /*adf0*/  ISETP.GT.U32.AND P3, PT, R12, R69, PT ;  /* 0x000000450c00720c */ /* 0x010fd60003f64070 */
[--C-:B------:R-:W-:Y:S01]  /*ae00*/  @!P6 IMAD.IADD R79, R79, 0x1, -R12.reuse ;  /* 0x000000014f4fe824 */ /* 0x100fe200078e0a0c */
[C---:B------:R-:W-:Y:S01]  /*ae10*/  ISETP.GT.U32.AND P1, PT, R12.reuse, R93, PT ;  /* 0x0000005d0c00720c */ /* 0x040fe20003f24070 */
[----:B------:R-:W-:Y:S01]  /*ae20*/  @!P3 IMAD.IADD R69, R69, 0x1, -R12 ;  /* 0x000000014545b824 */ /* 0x000fe200078e0a0c */
[----:B------:R-:W-:-:S11]  /*ae30*/  ISETP.GT.U32.AND P4, PT, R12, R5, PT ;  /* 0x000000050c00720c */ /* 0x000fd60003f84070 */
[--C-:B------:R-:W-:Y:S01]  /*ae40*/  @!P1 IMAD.IADD R93, R93, 0x1, -R12.reuse ;  /* 0x000000015d5d9824 */ /* 0x100fe200078e0a0c */
[C---:B------:R-:W-:Y:S01]  /*ae50*/  ISETP.GT.U32.AND P0, PT, R12.reuse, R71, PT ;  /* 0x000000470c00720c */ /* 0x040fe20003f04070 */
[----:B------:R-:W-:Y:S01]  /*ae60*/  @!P4 IMAD.IADD R5, R5, 0x1, -R12 ;  /* 0x000000010505c824 */ /* 0x000fe200078e0a0c */
[----:B------:R-:W-:-:S11]  /*ae70*/  ISETP.GT.U32.AND P5, PT, R12, R77, PT ;  /* 0x0000004d0c00720c */ /* 0x000fd60003fa4070 */
[--C-:B------:R-:W-:Y:S02]  /*ae80*/  @!P0 IMAD.IADD R71, R71, 0x1, -R12.reuse ;  /* 0x0000000147478824 */ /* 0x100fe400078e0a0c */
[--C-:B------:R-:W-:Y:S01]  /*ae90*/  @!P5 IMAD.IADD R77, R77, 0x1, -R12.reuse ;  /* 0x000000014d4dd824 */ /* 0x100fe200078e0a0c */
[----:B--2---:R0:W-:Y:S04]  /*aea0*/  STL [R1+0x738], R92 ;  /* 0x0007385c01007387 */ /* 0x0041e80000100800 */
[----:B------:R-:W2:Y:S04]  /*aeb0*/  LDL R91, [R1+0x5f0] ;  /* 0x0005f000015b7983 */ /* 0x000ea80000100800 */
[----:B------:R1:W-:Y:S01]  /*aec0*/  @!P6 STL [R1+0x598], R79 ;  /* 0x0005984f0100e387 */ /* 0x0003e20000100800 */
[----:B0-----:R-:W0:Y:S03]  /*aed0*/  LDC R92, c[0x0][0x3a0] ;  /* 0x0000e800ff5c7b82 */ /* 0x001e260000000800 */
[----:B-1----:R-:W3:Y:S04]  /*aee0*/  LDL.LU R79, [R1+0x5124] ;  /* 0x00512400014f7983 */ /* 0x002ee80000300800 */
[----:B------:R1:W-:Y:S04]  /*aef0*/  @!P3 STL [R1+0x5a4], R69 ;  /* 0x0005a4450100b387 */ /* 0x0003e80000100800 */
[----:B-1----:R-:W4:Y:S04]  /*af00*/  LDL.LU R69, [R1+0x5120] ;  /* 0x0051200001457983 */ /* 0x002f280000300800 */
[----:B------:R1:W-:Y:S02]  /*af10*/  @!P1 STL [R1+0x5ac], R93 ;  /* 0x0005ac5d01009387 */ /* 0x0003e40000100800 */
[----:B-1----:R-:W1:Y:S01]  /*af20*/  LDC R93, c[0x0][0x3a8] ;  /* 0x0000ea00ff5d7b82 */ /* 0x002e620000000800 */
[----:B------:R-:W-:Y:S01]  /*af30*/  ISETP.GT.U32.AND P3, PT, R12, R86, PT ;  /* 0x000000560c00720c */ /* 0x000fe20003f64070 */
[----:B0-----:R-:W-:Y:S01]  /*af40*/  VIADD R6, R92, 0xffffff7d ;  /* 0xffffff7d5c067836 */ /* 0x001fe20000000000 */
[----:B------:R-:W-:Y:S01]  /*af50*/  ISETP.GT.U32.AND P1, PT, R12, R68, PT ;  /* 0x000000440c00720c */ /* 0x000fe20003f24070 */
[----:B------:R0:W-:Y:S03]  /*af60*/  @!P4 STL [R1+0x5b4], R5 ;  /* 0x0005b4050100c387 */ /* 0x0001e60000100800 */
[----:B------:R-:W-:Y:S01]  /*af70*/  ISETP.GE.U32.AND P4, PT, R6, 0x7ffffe7e, PT ;  /* 0x7ffffe7e0600780c */ /* 0x000fe20003f86070 */
[----:B------:R-:W2:Y:S01]  /*af80*/  LDC R92, c[0x0][0x3a8] ;  /* 0x0000ea00ff5c7b82 */ /* 0x000ea20000000800 */
[----:B0-----:R-:W2:Y:S05]  /*af90*/  LDL R5, [R1+0x5c8] ;  /* 0x0005c80001057983 */ /* 0x001eaa0000100800 */
[----:B------:R-:W-:Y:S01]  /*afa0*/  @!P3 IMAD.IADD R86, R86, 0x1, -R12 ;  /* 0x000000015656b824 */ /* 0x000fe200078e0a0c */
[----:B------:R0:W-:Y:S01]  /*afb0*/  @!P0 STL [R1+0x5a0], R71 ;  /* 0x0005a04701008387 */ /* 0x0001e20000100800 */
[----:B-1----:R-:W-:-:S03]  /*afc0*/  IMAD R6, R93, 0x82, RZ ;  /* 0x000000825d067824 */ /* 0x002fc600078e02ff */
[----:B0-----:R-:W2:Y:S04]  /*afd0*/  LDL R71, [R1+0x5d4] ;  /* 0x0005d40001477983 */ /* 0x001ea80000100800 */
[----:B------:R0:W-:Y:S01]  /*afe0*/  @!P5 STL [R1+0x59c], R77 ;  /* 0x00059c4d0100d387 */ /* 0x0001e20000100800 */
[----:B------:R-:W-:-:S03]  /*aff0*/  @!P1 IMAD.IADD R68, R68, 0x1, -R12 ;  /* 0x0000000144449824 */ /* 0x000fc600078e0a0c */
[----:B0-----:R-:W2:Y:S04]  /*b000*/  LDL R77, [R1+0x5ec] ;  /* 0x0005ec00014d7983 */ /* 0x001ea80000100800 */
[----:B------:R0:W-:Y:S01]  /*b010*/  @!P3 STL [R1+0x5a8], R86 ;  /* 0x0005a8560100b387 */ /* 0x0001e20000100800 */
[----:B------:R-:W-:-:S03]  /*b020*/  IADD3 R7, P3, PT, R6, R3, RZ ;  /* 0x0000000306077210 */ /* 0x000fc60007f7e0ff */
[----:B------:R1:W-:Y:S01]  /*b030*/  STL [R1+0x50c4], R68 ;  /* 0x0050c44401007387 */ /* 0x0003e20000100800 */
[----:B0-----:R-:W-:Y:S01]  /*b040*/  LEA.HI.X.SX32 R86, R6, R4, 0x1, P3 ;  /* 0x0000000406567211 */ /* 0x001fe200018f0eff */
[----:B------:R-:W-:Y:S02]  /*b050*/  @!P4 IMAD.MOV.U32 R6, RZ, RZ, R7 ;  /* 0x000000ffff06c224 */ /* 0x000fe400078e0007 */
[----:B-1----:R-:W2:Y:S04]  /*b060*/  LDL R68, [R1+0x608] ;  /* 0x0006080001447983 */ /* 0x002ea80000100800 */
[----:B------:R0:W-:Y:S02]  /*b070*/  STL [R1+0x32cc], R7 ;  /* 0x0032cc0701007387 */ /* 0x0001e40000100800 */
[----:B0-----:R-:W-:-:S05]  /*b080*/  @!P4 IMAD.MOV.U32 R7, RZ, RZ, R86 ;  /* 0x000000ffff07c224 */ /* 0x001fca00078e0056 */
[----:B------:R-:W2:Y:S01]  /*b090*/  @!P4 LDG.E.U8 R89, desc[UR22][R6.64] ;  /* 0x000000160659c981 */ /* 0x000ea2000c1e1100 */
[----:B------:R-:W-:-:S13]  /*b0a0*/  ISETP.GT.U32.AND P0, PT, R12, R11, PT ;  /* 0x0000000b0c00720c */ /* 0x000fda0003f04070 */
[----:B------:R-:W-:-:S05]  /*b0b0*/  @!P0 IMAD.IADD R11, R11, 0x1, -R12 ;  /* 0x000000010b0b8824 */ /* 0x000fca00078e0a0c */
[----:B------:R0:W-:Y:S02]  /*b0c0*/  @!P0 STL [R1+0x5dc], R11 ;  /* 0x0005dc0b01008387 */ /* 0x0001e40000100800 */
[----:B0-----:R-:W-:Y:S02]  /*b0d0*/  IMAD.MOV.U32 R11, RZ, RZ, R75 ;  /* 0x000000ffff0b7224 */ /* 0x001fe400078e004b */
[----:B------:R-:W3:Y:S04]  /*b0e0*/  LDL R75, [R1+0x604] ;  /* 0x00060400014b7983 */ /* 0x000ee80000100800 */
[----:B------:R0:W-:Y:S04]  /*b0f0*/  STL [R1+0x32c8], R86 ;  /* 0x0032c85601007387 */ /* 0x0001e80000100800 */
[----:B0-----:R-:W3:Y:S04]  /*b100*/  LDL R86, [R1+0x5c4] ;  /* 0x0005c40001567983 */ /* 0x001ee80000100800 */
[----:B--2---:R0:W-:Y:S04]  /*b110*/  STL [R1+0x734], R89 ;  /* 0x0007345901007387 */ /* 0x0041e80000100800 */
[----:B------:R-:W2:Y:S01]  /*b120*/  LDL R7, [R1+0x5fc] ;  /* 0x0005fc0001077983 */ /* 0x000ea20000100800 */
[----:B------:R-:W-:-:S02]  /*b130*/  ISETP.GT.U32.AND P6, PT, R12, R72, PT ;  /* 0x000000480c00720c */ /* 0x000fc40003fc4070 */
[C---:B------:R-:W-:Y:S02]  /*b140*/  ISETP.GT.U32.AND P1, PT, R12.reuse, R70, PT ;  /* 0x000000460c00720c */ /* 0x040fe40003f24070 */
[C---:B------:R-:W-:Y:S01]  /*b150*/  ISETP.GT.U32.AND P5, PT, R12.reuse, R90, PT ;  /* 0x0000005a0c00720c */ /* 0x040fe20003fa4070 */
[----:B0-----:R-:W0:Y:S01]  /*b160*/  LDC R89, c[0x0][0x3a0] ;  /* 0x0000e800ff597b82 */ /* 0x001e220000000800 */
[----:B------:R-:W-:-:S07]  /*b170*/  ISETP.GT.U32.AND P3, PT, R12, R91, PT ;  /* 0x0000005b0c00720c */ /* 0x000fce0003f64070 */
[--C-:B------:R-:W-:Y:S02]  /*b180*/  @!P6 IMAD.IADD R72, R72, 0x1, -R12.reuse ;  /* 0x000000014848e824 */ /* 0x100fe400078e0a0c */
[--C-:B------:R-:W-:Y:S02]  /*b190*/  @!P1 IMAD.IADD R70, R70, 0x1, -R12.reuse ;  /* 0x0000000146469824 */ /* 0x100fe400078e0a0c */
[--C-:B------:R-:W-:Y:S01]  /*b1a0*/  @!P5 IMAD.IADD R90, R90, 0x1, -R12.reuse ;  /* 0x000000015a5ad824 */ /* 0x100fe200078e0a0c */
[----:B------:R1:W-:Y:S01]  /*b1b0*/  @!P6 STL [R1+0x5b0], R72 ;  /* 0x0005b0480100e387 */ /* 0x0003e20000100800 */
[----:B------:R-:W-:-:S03]  /*b1c0*/  @!P3 IMAD.IADD R91, R91, 0x1, -R12 ;  /* 0x000000015b5bb824 */ /* 0x000fc600078e0a0c */
[----:B-1----:R-:W3:Y:S04]  /*b1d0*/  LDL R72, [R1+0x5e0] ;  /* 0x0005e00001487983 */ /* 0x002ee80000100800 */
[----:B------:R1:W-:Y:S04]  /*b1e0*/  @!P1 STL [R1+0x5c0], R70 ;  /* 0x0005c04601009387 */ /* 0x0003e80000100800 */
[----:B-1----:R-:W3:Y:S04]  /*b1f0*/  LDL.LU R70, [R1+0x511c] ;  /* 0x00511c0001467983 */ /* 0x002ee80000300800 */
[----:B------:R1:W-:Y:S04]  /*b200*/  @!P5 STL [R1+0x5d8], R90 ;  /* 0x0005d85a0100d387 */ /* 0x0003e80000100800 */
[----:B------:R0:W-:Y:S01]  /*b210*/  @!P3 STL [R1+0x5f0], R91 ;  /* 0x0005f05b0100b387 */ /* 0x0001e20000100800 */
[----:B-1----:R-:W1:Y:S01]  /*b220*/  LDC R90, c[0x0][0x3a0] ;  /* 0x0000e800ff5a7b82 */ /* 0x002e620000000800 */
[----:B------:R-:W-:-:S07]  /*b230*/  ISETP.GT.U32.AND P0, PT, R12, R68, PT ;  /* 0x000000440c00720c */ /* 0x000fce0003f04070 */
[----:B0-----:R-:W0:Y:S01]  /*b240*/  LDC R91, c[0x0][0x3a8] ;  /* 0x0000ea00ff5b7b82 */ /* 0x001e220000000800 */
[C---:B------:R-:W-:Y:S02]  /*b250*/  ISETP.GT.U32.AND P4, PT, R12.reuse, R5, PT ;  /* 0x000000050c00720c */ /* 0x040fe40003f84070 */
[C---:B----4-:R-:W-:Y:S02]  /*b260*/  ISETP.GT.U32.AND P1, PT, R12.reuse, R69, PT ;  /* 0x000000450c00720c */ /* 0x050fe40003f24070 */
[----:B------:R-:W-:Y:S01]  /*b270*/  ISETP.GT.U32.AND P5, PT, R12, R71, PT ;  /* 0x000000470c00720c */ /* 0x000fe20003fa4070 */
[----:B------:R-:W-:Y:S02]  /*b280*/  VIADD R6, R89, 0xffffff75 ;  /* 0xffffff7559067836 */ /* 0x000fe40000000000 */
[----:B------:R-:W-:-:S03]  /*b290*/  @!P0 IMAD.IADD R68, R68, 0x1, -R12 ;  /* 0x0000000144448824 */ /* 0x000fc600078e0a0c */
[----:B------:R-:W-:-:S03]  /*b2a0*/  ISETP.GE.U32.AND P3, PT, R6, 0x7ffffe76, PT ;  /* 0x7ffffe760600780c */ /* 0x000fc60003f66070 */
[--C-:B------:R-:W-:Y:S01]  /*b2b0*/  @!P4 IMAD.IADD R5, R5, 0x1, -R12.reuse ;  /* 0x000000010505c824 */ /* 0x100fe200078e0a0c */
[----:B------:R4:W-:Y:S01]  /*b2c0*/  @!P0 STL [R1+0x608], R68 ;  /* 0x0006084401008387 */ /* 0x0009e20000100800 */
[--C-:B------:R-:W-:Y:S02]  /*b2d0*/  @!P1 IMAD.IADD R69, R69, 0x1, -R12.reuse ;  /* 0x0000000145459824 */ /* 0x100fe400078e0a0c */
[----:B------:R-:W-:Y:S02]  /*b2e0*/  @!P5 IMAD.IADD R71, R71, 0x1, -R12 ;  /* 0x000000014747d824 */ /* 0x000fe400078e0a0c */
[----:B0-----:R-:W-:Y:S01]  /*b2f0*/  IMAD R6, R91, 0x8a, RZ ;  /* 0x0000008a5b067824 */ /* 0x001fe200078e02ff */
[----:B----4-:R-:W4:Y:S04]  /*b300*/  LDL R68, [R1+0x610] ;  /* 0x0006100001447983 */ /* 0x010f280000100800 */
[----:B------:R0:W-:Y:S04]  /*b310*/  @!P4 STL [R1+0x5c8], R5 ;  /* 0x0005c8050100c387 */ /* 0x0001e80000100800 */
[----:B0-----:R-:W4:Y:S04]  /*b320*/  LDL R5, [R1+0x5bc] ;  /* 0x0005bc0001057983 */ /* 0x001f280000100800 */
[----:B------:R-:W-:Y:S04]  /*b330*/  STL [R1+0x50bc], R69 ;  /* 0x0050bc4501007387 */ /* 0x000fe80000100800 */
[----:B------:R0:W-:Y:S01]  /*b340*/  @!P5 STL [R1+0x5d4], R71 ;  /* 0x0005d4470100d387 */ /* 0x0001e20000100800 */
[----:B------:R-:W-:-:S03]  /*b350*/  PRMT R93, RZ, 0x7610, R93 ;  /* 0x00007610ff5d7816 */ /* 0x000fc6000000005d */
[----:B0-----:R-:W4:Y:S01]  /*b360*/  LDL R71, [R1+0x5d0] ;  /* 0x0005d00001477983 */ /* 0x001f220000100800 */
[----:B--2---:R-:W-:Y:S02]  /*b370*/  IMAD.MOV.U32 R89, RZ, RZ, R7 ;  /* 0x000000ffff597224 */ /* 0x004fe400078e0007 */
[----:B-1----:R-:W-:-:S05]  /*b380*/  VIADD R7, R90, 0xffffff6d ;  /* 0xffffff6d5a077836 */ /* 0x002fca0000000000 */
[----:B------:R-:W-:Y:S02]  /*b390*/  ISETP.GE.U32.AND P4, PT, R7, 0x7ffffe6e, PT ;  /* 0x7ffffe6e0700780c */ /* 0x000fe40003f86070 */
[----:B------:R-:W-:-:S04]  /*b3a0*/  IADD3 R7, P6, PT, R6, R3, RZ ;  /* 0x0000000306077210 */ /* 0x000fc80007fde0ff */
[----:B------:R-:W-:Y:S01]  /*b3b0*/  LEA.HI.X.SX32 R6, R6, R4, 0x1, P6 ;  /* 0x0000000406067211 */ /* 0x000fe200030f0eff */
[----:B------:R0:W-:Y:S04]  /*b3c0*/  STL [R1+0x32c0], R7 ;  /* 0x0032c00701007387 */ /* 0x0001e80000100800 */
[----:B------:R1:W-:Y:S01]  /*b3d0*/  STL [R1+0x32bc], R6 ;  /* 0x0032bc0601007387 */ /* 0x0003e20000100800 */
[----:B0-----:R-:W-:-:S04]  /*b3e0*/  @!P3 LOP3.LUT R7, R7, R6, RZ, 0x3c, !PT ;  /* 0x000000060707b212 */ /* 0x001fc800078e3cff */
[----:B-1----:R-:W-:-:S04]  /*b3f0*/  @!P3 LOP3.LUT R6, R7, R6, RZ, 0x3c, !PT ;  /* 0x000000060706b212 */ /* 0x002fc800078e3cff */
[----:B------:R-:W-:-:S05]  /*b400*/  @!P3 LOP3.LUT R7, R7, R6, RZ, 0x3c, !PT ;  /* 0x000000060707b212 */ /* 0x000fca00078e3cff */
[----:B------:R0:W2:Y:S01]  /*b410*/  @!P3 LDG.E.U8 R93, desc[UR22][R6.64] ;  /* 0x00000016065db981 */ /* 0x0000a2000c1e1100 */
[----:B------:R-:W-:Y:S01]  /*b420*/  ISETP.GT.U32.AND P0, PT, R12, R77, PT ;  /* 0x0000004d0c00720c */ /* 0x000fe20003f04070 */
[----:B------:R-:W-:Y:S02]  /*b430*/  IMAD.MOV.U32 R90, RZ, RZ, R89 ;  /* 0x000000ffff5a7224 */ /* 0x000fe400078e0059 */
[----:B------:R-:W-:-:S10]  /*b440*/  IMAD R89, R92, 0x92, RZ ;  /* 0x000000925c597824 */ /* 0x000fd400078e02ff */
[----:B------:R-:W-:Y:S02]  /*b450*/  @!P0 IMAD.IADD R77, R77, 0x1, -R12 ;  /* 0x000000014d4d8824 */ /* 0x000fe400078e0a0c */
[----:B0-----:R-:W-:-:S03]  /*b460*/  IMAD.MOV.U32 R6, RZ, RZ, R90 ;  /* 0x000000ffff067224 */ /* 0x001fc600078e005a */
[----:B------:R0:W-:Y:S01]  /*b470*/  @!P0 STL [R1+0x5ec], R77 ;  /* 0x0005ec4d01008387 */ /* 0x0001e20000100800 */
[----:B------:R-:W-:Y:S02]  /*b480*/  PRMT R91, RZ, 0x7610, R91 ;  /* 0x00007610ff5b7816 */ /* 0x000fe4000000005b */
[----:B0-----:R-:W-:-:S04]  /*b490*/  IADD3 R77, P5, PT, R89, R3, RZ ;  /* 0x00000003594d7210 */ /* 0x001fc80007fbe0ff */
[----:B------:R-:W-:Y:S01]  /*b4a0*/  LEA.HI.X.SX32 R7, R89, R4, 0x1, P5 ;  /* 0x0000000459077211 */ /* 0x000fe200028f0eff */
[----:B------:R-:W-:Y:S02]  /*b4b0*/  IMAD.MOV.U32 R89, RZ, RZ, R6 ;  /* 0x000000ffff597224 */ /* 0x000fe400078e0006 */
[----:B------:R-:W-:-:S05]  /*b4c0*/  @!P4 IMAD.MOV.U32 R6, RZ, RZ, R77 ;  /* 0x000000ffff06c224 */ /* 0x000fca00078e004d */
[----:B------:R-:W4:Y:S01]  /*b4d0*/  @!P4 LDG.E.U8 R91, desc[UR22][R6.64] ;  /* 0x00000016065bc981 */ /* 0x000f22000c1e1100 */
[C---:B---3--:R-:W-:Y:S01]  /*b4e0*/  ISETP.GT.U32.AND P1, PT, R12.reuse, R75, PT ;  /* 0x0000004b0c00720c */ /* 0x048fe20003f24070 */
[----:B------:R-:W-:Y:S02]  /*b4f0*/  IMAD.MOV.U32 R69, RZ, RZ, R11 ;  /* 0x000000ffff457224 */ /* 0x000fe400078e000b */
[----:B------:R-:W-:Y:S02]  /*b500*/  IMAD.MOV.U32 R11, RZ, RZ, R87 ;  /* 0x000000ffff0b7224 */ /* 0x000fe400078e0057 */
[----:B------:R-:W3:Y:S08]  /*b510*/  LDL R87, [R1+0x5e8] ;  /* 0x0005e80001577983 */ /* 0x000ef00000100800 */
[----:B------:R-:W-:Y:S01]  /*b520*/  @!P1 IMAD.IADD R75, R75, 0x1, -R12 ;  /* 0x000000014b4b9824 */ /* 0x000fe200078e0a0c */
[----:B--2---:R0:W-:Y:S04]  /*b530*/  STL [R1+0x730], R93 ;  /* 0x0007305d01007387 */ /* 0x0041e80000100800 */
[----:B------:R-:W-:Y:S04]  /*b540*/  STL [R1+0x32c4], R77 ;  /* 0x0032c44d01007387 */ /* 0x000fe80000100800 */
[----:B------:R1:W-:Y:S01]  /*b550*/  @!P1 STL [R1+0x604], R75 ;  /* 0x0006044b01009387 */ /* 0x0003e20000100800 */
[----:B0-----:R-:W0:Y:S03]  /*b560*/  LDC R93, c[0x0][0x3a0] ;  /* 0x0000e800ff5d7b82 */ /* 0x001e260000000800 */
[----:B-1----:R-:W2:Y:S04]  /*b570*/  LDL.LU R75, [R1+0x5118] ;  /* 0x00511800014b7983 */ /* 0x002ea80000300800 */
[----:B------:R-:W-:Y:S04]  /*b580*/  STL [R1+0x32b8], R7 ;  /* 0x0032b80701007387 */ /* 0x000fe80000100800 */
[----:B------:R-:W2:Y:S01]  /*b590*/  LDL R77, [R1+0x5b8] ;  /* 0x0005b800014d7983 */ /* 0x000ea20000100800 */
[----:B------:R-:W-:-:S02]  /*b5a0*/  ISETP.GT.U32.AND P6, PT, R12, R86, PT ;  /* 0x000000560c00720c */ /* 0x000fc40003fc4070 */
[C---:B------:R-:W-:Y:S01]  /*b5b0*/  ISETP.GT.U32.AND P0, PT, R12.reuse, R72, PT ;  /* 0x000000480c00720c */ /* 0x040fe20003f04070 */
[----:B----4-:R1:W-:Y:S02]  /*b5c0*/  STL [R1+0x72c], R91 ;  /* 0x00072c5b01007387 */ /* 0x0103e40000100800 */
[----:B-1----:R-:W1:Y:S01]  /*b5d0*/  LDC R91, c[0x0][0x3a8] ;  /* 0x0000ea00ff5b7b82 */ /* 0x002e620000000800 */
[----:B------:R-:W-:-:S07]  /*b5e0*/  ISETP.GT.U32.AND P5, PT, R12, R89, PT ;  /* 0x000000590c00720c */ /* 0x000fce0003fa4070 */
[--C-:B------:R-:W-:Y:S01]  /*b5f0*/  @!P6 IMAD.IADD R86, R86, 0x1, -R12.reuse ;  /* 0x000000015656e824 */ /* 0x100fe200078e0a0c */
[----:B------:R-:W-:Y:S01]  /*b600*/  ISETP.GT.U32.AND P3, PT, R12, R68, PT ;  /* 0x000000440c00720c */ /* 0x000fe20003f64070 */
[--C-:B------:R-:W-:Y:S01]  /*b610*/  @!P0 IMAD.IADD R72, R72, 0x1, -R12.reuse ;  /* 0x0000000148488824 */ /* 0x100fe200078e0a0c */
[C---:B------:R-:W-:Y:S02]  /*b620*/  ISETP.GT.U32.AND P1, PT, R12.reuse, R70, PT ;  /* 0x000000460c00720c */ /* 0x040fe40003f24070 */
[----:B------:R4:W-:Y:S01]  /*b630*/  @!P6 STL [R1+0x5c4], R86 ;  /* 0x0005c4560100e387 */ /* 0x0009e20000100800 */
[----:B0-----:R-:W-:Y:S02]  /*b640*/  VIADD R90, R93, 0xffffff65 ;  /* 0xffffff655d5a7836 */ /* 0x001fe40000000000 */
[----:B------:R-:W-:Y:S01]  /*b650*/  IMAD.MOV.U32 R7, RZ, RZ, R89 ;  /* 0x000000ffff077224 */ /* 0x000fe200078e0059 */
[----:B----4-:R-:W4:Y:S04]  /*b660*/  LDL R86, [R1+0x600] ;  /* 0x0006000001567983 */ /* 0x010f280000100800 */
[----:B------:R0:W-:Y:S01]  /*b670*/  @!P0 STL [R1+0x5e0], R72 ;  /* 0x0005e04801008387 */ /* 0x0001e20000100800 */
[----:B------:R-:W-:Y:S01]  /*b680*/  ISETP.GT.U32.AND P0, PT, R12, R5, PT ;  /* 0x000000050c00720c */ /* 0x000fe20003f04070 */
[--C-:B------:R-:W-:Y:S01]  /*b690*/  @!P5 IMAD.IADD R7, R7, 0x1, -R12.reuse ;  /* 0x000000010707d824 */ /* 0x100fe200078e0a0c */
[----:B------:R-:W-:Y:S01]  /*b6a0*/  ISETP.GE.U32.AND P4, PT, R90, 0x7ffffe66, PT ;  /* 0x7ffffe665a00780c */ /* 0x000fe20003f86070 */
[----:B-1----:R-:W-:Y:S01]  /*b6b0*/  IMAD R6, R91, 0x9a, RZ ;  /* 0x0000009a5b067824 */ /* 0x002fe200078e02ff */
[----:B------:R-:W4:Y:S01]  /*b6c0*/  LDL R89, [R1+0x5f8] ;  /* 0x0005f80001597983 */ /* 0x000f220000100800 */
[----:B------:R-:W-:-:S03]  /*b6d0*/  @!P3 IMAD.IADD R68, R68, 0x1, -R12 ;  /* 0x000000014444b824 */ /* 0x000fc600078e0a0c */
[----:B------:R-:W4:Y:S01]  /*b6e0*/  LDL R90, [R1+0x5cc] ;  /* 0x0005cc00015a7983 */ /* 0x000f220000100800 */
[----:B------:R-:W-:-:S03]  /*b6f0*/  @!P1 IMAD.IADD R70, R70, 0x1, -R12 ;  /* 0x0000000146469824 */ /* 0x000fc600078e0a0c */
[----:B0-----:R-:W4:Y:S04]  /*b700*/  LDL R72, [R1+0x5e4] ;  /* 0x0005e40001487983 */ /* 0x001f280000100800 */
[----:B------:R0:W-:Y:S01]  /*b710*/  @!P5 STL [R1+0x5fc], R7 ;  /* 0x0005fc070100d387 */ /* 0x0001e20000100800 */
[----:B------:R-:W-:-:S03]  /*b720*/  @!P0 IMAD.IADD R5, R5, 0x1, -R12 ;  /* 0x0000000105058824 */ /* 0x000fc600078e0a0c */
[----:B------:R1:W-:Y:S01]  /*b730*/  @!P3 STL [R1+0x610], R68 ;  /* 0x000610440100b387 */ /* 0x0003e20000100800 */
[----:B0-----:R-:W-:Y:S01]  /*b740*/  IADD3 R7, P5, PT, R6, R3, RZ ;  /* 0x0000000306077210 */ /* 0x001fe20007fbe0ff */
[----:B-1----:R-:W-:-:S03]  /*b750*/  IMAD.MOV.U32 R68, RZ, RZ, R83 ;  /* 0x000000ffff447224 */ /* 0x002fc600078e0053 */
[----:B------:R-:W-:Y:S01]  /*b760*/  LEA.HI.X.SX32 R6, R6, R4, 0x1, P5 ;  /* 0x0000000406067211 */ /* 0x000fe200028f0eff */
[----:B------:R-:W4:Y:S04]  /*b770*/  LDL R83, [R1+0x618] ;  /* 0x0006180001537983 */ /* 0x000f280000100800 */
[----:B------:R0:W-:Y:S01]  /*b780*/  STL [R1+0x50c0], R70 ;  /* 0x0050c04601007387 */ /* 0x0001e20000100800 */
[----:B------:R-:W-:-:S03]  /*b790*/  PRMT R92, RZ, 0x7610, R92 ;  /* 0x00007610ff5c7816 */ /* 0x000fc6000000005c */
[----:B0-----:R-:W4:Y:S04]  /*b7a0*/  LDL.LU R70, [R1+0x868] ;  /* 0x0008680001467983 */ /* 0x001f280000300800 */
[----:B------:R0:W-:Y:S04]  /*b7b0*/  STL [R1+0x32b4], R7 ;  /* 0x0032b40701007387 */ /* 0x0001e80000100800 */
[----:B------:R1:W-:Y:S01]  /*b7c0*/  @!P0 STL [R1+0x5bc], R5 ;  /* 0x0005bc0501008387 */ /* 0x0003e20000100800 */
[----:B0-----:R-:W-:-:S03]  /*b7d0*/  @!P4 LOP3.LUT R7, R7, R6, RZ, 0x3c, !PT ;  /* 0x000000060707c212 */ /* 0x001fc600078e3cff */
[----:B-1----:R-:W4:Y:S04]  /*b7e0*/  LDL.LU R5, [R1+0x5114] ;  /* 0x0051140001057983 */ /* 0x002f280000300800 */
[----:B------:R0:W-:Y:S02]  /*b7f0*/  STL [R1+0x32b0], R6 ;  /* 0x0032b00601007387 */ /* 0x0001e40000100800 */
[----:B0-----:R-:W-:-:S04]  /*b800*/  @!P4 LOP3.LUT R6, R7, R6, RZ, 0x3c, !PT ;  /* 0x000000060706c212 */ /* 0x001fc800078e3cff */
[----:B------:R-:W-:-:S05]  /*b810*/  @!P4 LOP3.LUT R7, R7, R6, RZ, 0x3c, !PT ;  /* 0x000000060707c212 */ /* 0x000fca00078e3cff */
[----:B------:R-:W4:Y:S01]  /*b820*/  @!P4 LDG.E.U8 R92, desc[UR22][R6.64] ;  /* 0x00000016065cc981 */ /* 0x000f22000c1e1100 */
[----:B--2---:R-:W-:-:S03]  /*b830*/  ISETP.GT.U32.AND P0, PT, R12, R77, PT ;  /* 0x0000004d0c00720c */ /* 0x004fc60003f04070 */
[----:B------:R-:W2:Y:S04]  /*b840*/  LDL.LU R77, [R1+0x5110] ;  /* 0x00511000014d7983 */ /* 0x000ea80000300800 */
[----:B------:R-:W2:Y:S01]  /*b850*/  LDL R6, [R1+0x5b8] ;  /* 0x0005b80001067983 */ /* 0x000ea20000100800 */
[C---:B------:R-:W-:Y:S02]  /*b860*/  ISETP.GT.U32.AND P6, PT, R12.reuse, R71, PT ;  /* 0x000000470c00720c */ /* 0x040fe40003fc4070 */
[----:B---3--:R-:W-:Y:S01]  /*b870*/  ISETP.GT.U32.AND P1, PT, R12, R87, PT ;  /* 0x000000570c00720c */ /* 0x008fe20003f24070 */
[----:B------:R-:W3:Y:S10]  /*b880*/  LDL R7, [R1+0x614] ;  /* 0x0006140001077983 */ /* 0x000ef40000100800 */
[----:B------:R-:W-:-:S02]  /*b890*/  @!P6 IMAD.IADD R71, R71, 0x1, -R12 ;  /* 0x000000014747e824 */ /* 0x000fc400078e0a0c */
[----:B------:R-:W-:Y:S01]  /*b8a0*/  @!P1 IMAD.IADD R87, R87, 0x1, -R12 ;  /* 0x0000000157579824 */ /* 0x000fe200078e0a0c */
[C---:B----4-:R-:W-:Y:S02]  /*b8b0*/  ISETP.GT.U32.AND P3, PT, R12.reuse, R89, PT ;  /* 0x000000590c00720c */ /* 0x050fe40003f64070 */
[----:B------:R-:W-:-:S11]  /*b8c0*/  ISETP.GT.U32.AND P4, PT, R12, R72, PT ;  /* 0x000000480c00720c */ /* 0x000fd60003f84070 */
[----:B------:R-:W-:Y:S01]  /*b8d0*/  @!P3 IMAD.IADD R89, R89, 0x1, -R12 ;  /* 0x000000015959b824 */ /* 0x000fe200078e0a0c */
[----:B------:R-:W-:-:S13]  /*b8e0*/  ISETP.GT.U32.AND P5, PT, R12, R90, PT ;  /* 0x0000005a0c00720c */ /* 0x000fda0003fa4070 */
[--C-:B------:R-:W-:Y:S01]  /*b8f0*/  @!P5 IMAD.IADD R90, R90, 0x1, -R12.reuse ;  /* 0x000000015a5ad824 */ /* 0x100fe200078e0a0c */
[----:B------:R0:W-:Y:S04]  /*b900*/  STL [R1+0x728], R92 ;  /* 0x0007285c01007387 */ /* 0x0001e80000100800 */
[----:B0-----:R-:W4:Y:S04]  /*b910*/  LDL R92, [R1+0x58c] ;  /* 0x00058c00015c7983 */ /* 0x001f280000100800 */
[----:B------:R0:W-:Y:S04]  /*b920*/  @!P6 STL [R1+0x5d0], R71 ;  /* 0x0005d0470100e387 */ /* 0x0001e80000100800 */
[----:B0-----:R-:W4:Y:S04]  /*b930*/  LDL.LU R71, [R1+0x510c] ;  /* 0x00510c0001477983 */ /* 0x001f280000300800 */
[----:B------:R-:W4:Y:S04]  /*b940*/  LDL.LU R72, [R1+0x5108] ;  /* 0x0051080001487983 */ /* 0x000f280000300800 */
[----:B------:R0:W-:Y:S04]  /*b950*/  @!P1 STL [R1+0x5e8], R87 ;  /* 0x0005e85701009387 */ /* 0x0001e80000100800 */
[----:B0-----:R-:W4:Y:S04]  /*b960*/  LDL.LU R87, [R1+0x5104] ;  /* 0x0051040001577983 */ /* 0x001f280000300800 */
[----:B------:R0:W-:Y:S04]  /*b970*/  @!P3 STL [R1+0x5f8], R89 ;  /* 0x0005f8590100b387 */ /* 0x0001e80000100800 */
[----:B0-----:R-:W4:Y:S01]  /*b980*/  LDL R89, [R1+0x5f4] ;  /* 0x0005f40001597983 */ /* 0x001f220000100800 */
[----:B--2---:R-:W-:-:S05]  /*b990*/  @!P0 IMAD.IADD R6, R6, 0x1, -R12 ;  /* 0x0000000106068824 */ /* 0x004fca00078e0a0c */
[----:B------:R0:W-:Y:S02]  /*b9a0*/  @!P0 STL [R1+0x5b8], R6 ;  /* 0x0005b80601008387 */ /* 0x0001e40000100800 */
[----:B0-----:R-:W0:Y:S02]  /*b9b0*/  LDC R6, c[0x0][0x3a0] ;  /* 0x0000e800ff067b82 */ /* 0x001e240000000800 */
[----:B------:R1:W-:Y:S01]  /*b9c0*/  @!P5 STL [R1+0x5cc], R90 ;  /* 0x0005cc5a0100d387 */ /* 0x0003e20000100800 */
[C---:B------:R-:W-:Y:S02]  /*b9d0*/  ISETP.GT.U32.AND P1, PT, R12.reuse, R86, PT ;  /* 0x000000560c00720c */ /* 0x040fe40003f24070 */
[----:B---3--:R-:W-:Y:S01]  /*b9e0*/  ISETP.GT.U32.AND P3, PT, R12, R7, PT ;  /* 0x000000070c00720c */ /* 0x008fe20003f64070 */
[----:B-1----:R-:W2:Y:S01]  /*b9f0*/  LDL R90, [R1+0x60c] ;  /* 0x00060c00015a7983 */ /* 0x002ea20000100800 */
[----:B0-----:R-:W-:-:S05]  /*ba00*/  VIADD R6, R6, 0xffffff5d ;  /* 0xffffff5d06067836 */ /* 0x001fca0000000000 */
[----:B------:R-:W-:Y:S02]  /*ba10*/  ISETP.GE.U32.AND P5, PT, R6, 0x7ffffe5e, PT ;  /* 0x7ffffe5e0600780c */ /* 0x000fe40003fa6070 */
[----:B------:R-:W3:Y:S02]  /*ba20*/  LDL R6, [R1+0x5e4] ;  /* 0x0005e40001067983 */ /* 0x000ee40000100800 */
[--C-:B------:R-:W-:Y:S02]  /*ba30*/  @!P1 IMAD.IADD R86, R86, 0x1, -R12.reuse ;  /* 0x0000000156569824 */ /* 0x100fe400078e0a0c */
[----:B------:R-:W-:Y:S01]  /*ba40*/  @!P3 IMAD.IADD R7, R7, 0x1, -R12 ;  /* 0x000000010707b824 */ /* 0x000fe200078e0a0c */
[----:B------:R-:W-:Y:S02]  /*ba50*/  PRMT R91, RZ, 0x7610, R91 ;  /* 0x00007610ff5b7816 */ /* 0x000fe4000000005b */
[----:B----4-:R-:W-:-:S13]  /*ba60*/  ISETP.GT.U32.AND P0, PT, R12, R89, PT ;  /* 0x000000590c00720c */ /* 0x010fda0003f04070 */
[--C-:B------:R-:W-:Y:S02]  /*ba70*/  @!P0 IMAD.IADD R89, R89, 0x1, -R12.reuse ;  /* 0x0000000159598824 */ /* 0x100fe400078e0a0c */
[----:B---3--:R-:W-:-:S05]  /*ba80*/  @!P4 IMAD.IADD R6, R6, 0x1, -R12 ;  /* 0x000000010606c824 */ /* 0x008fca00078e0a0c */
[----:B------:R0:W-:Y:S02]  /*ba90*/  @!P4 STL [R1+0x5e4], R6 ;  /* 0x0005e4060100c387 */ /* 0x0001e40000100800 */
[----:B0-----:R-:W0:Y:S02]  /*baa0*/  LDC R6, c[0x0][0x3a8] ;  /* 0x0000ea00ff067b82 */ /* 0x001e240000000800 */
[----:B------:R-:W-:Y:S04]  /*bab0*/  @!P1 STL [R1+0x600], R86 ;  /* 0x0006005601009387 */ /* 0x000fe80000100800 */
[----:B------:R1:W-:Y:S02]  /*bac0*/  @!P3 STL [R1+0x614], R7 ;  /* 0x000614070100b387 */ /* 0x0003e40000100800 */
[----:B-1----:R-:W1:Y:S01]  /*bad0*/  LDC R7, c[0x0][0x3a0] ;  /* 0x0000e800ff077b82 */ /* 0x002e620000000800 */
[----:B0-----:R-:W-:-:S05]  /*bae0*/  IMAD R6, R6, 0xa2, RZ ;  /* 0x000000a206067824 */ /* 0x001fca00078e02ff */
[----:B------:R-:W-:-:S04]  /*baf0*/  IADD3 R86, P1, PT, R6, R3, RZ ;  /* 0x0000000306567210 */ /* 0x000fc80007f3e0ff */
[----:B------:R-:W-:Y:S01]  /*bb00*/  LEA.HI.X.SX32 R6, R6, R4, 0x1, P1 ;  /* 0x0000000406067211 */ /* 0x000fe200008f0eff */
[----:B------:R-:W-:Y:S04]  /*bb10*/  STL [R1+0x32ac], R86 ;  /* 0x0032ac5601007387 */ /* 0x000fe80000100800 */
[----:B------:R1:W-:Y:S04]  /*bb20*/  @!P0 STL [R1+0x5f4], R89 ;  /* 0x0005f45901008387 */ /* 0x0003e80000100800 */
[----:B------:R0:W-:Y:S01]  /*bb30*/  STL [R1+0x32a8], R6 ;  /* 0x0032a80601007387 */ /* 0x0001e20000100800 */
[----:B-1----:R-:W-:-:S02]  /*bb40*/  VIADD R89, R7, 0xffffff55 ;  /* 0xffffff5507597836 */ /* 0x002fc40000000000 */
[----:B------:R-:W-:Y:S02]  /*bb50*/  @!P5 IMAD.MOV.U32 R7, RZ, RZ, R6 ;  /* 0x000000ffff07d224 */ /* 0x000fe400078e0006 */
[----:B0-----:R-:W-:Y:S02]  /*bb60*/  @!P5 IMAD.MOV.U32 R6, RZ, RZ, R86 ;  /* 0x000000ffff06d224 */ /* 0x001fe400078e0056 */
[----:B------:R-:W3:Y:S04]  /*bb70*/  LDL.LU R86, [R1+0x5100] ;  /* 0x0051000001567983 */ /* 0x000ee80000300800 */
[----:B------:R-:W4:Y:S01]  /*bb80*/  @!P5 LDG.E.U8 R91, desc[UR22][R6.64] ;  /* 0x00000016065bd981 */ /* 0x000f22000c1e1100 */
[C---:B--2---:R-:W-:Y:S02]  /*bb90*/  ISETP.GT.U32.AND P6, PT, R12.reuse, R90, PT ;  /* 0x0000005a0c00720c */ /* 0x044fe40003fc4070 */
[----:B------:R-:W-:-:S02]  /*bba0*/  ISETP.GT.U32.AND P4, PT, R12, R83, PT ;  /* 0x000000530c00720c */ /* 0x000fc40003f84070 */
[C---:B------:R-:W-:Y:S02]  /*bbb0*/  ISETP.GT.U32.AND P3, PT, R12.reuse, R74, PT ;  /* 0x0000004a0c00720c */ /* 0x040fe40003f64070 */
[C---:B------:R-:W-:Y:S02]  /*bbc0*/  ISETP.GT.U32.AND P1, PT, R12.reuse, R82, PT ;  /* 0x000000520c00720c */ /* 0x040fe40003f24070 */
[----:B------:R-:W-:-:S05]  /*bbd0*/  ISETP.GT.U32.AND P0, PT, R12, R92, PT ;  /* 0x0000005c0c00720c */ /* 0x000fca0003f04070 */
[--C-:B------:R-:W-:Y:S02]  /*bbe0*/  @!P6 IMAD.IADD R90, R90, 0x1, -R12.reuse ;  /* 0x000000015a5ae824 */ /* 0x100fe400078e0a0c */
[--C-:B------:R-:W-:Y:S02]  /*bbf0*/  @!P4 IMAD.IADD R83, R83, 0x1, -R12.reuse ;  /* 0x000000015353c824 */ /* 0x100fe400078e0a0c */
[--C-:B------:R-:W-:Y:S02]  /*bc00*/  @!P3 IMAD.IADD R74, R74, 0x1, -R12.reuse ;  /* 0x000000014a4ab824 */ /* 0x100fe400078e0a0c */
[--C-:B------:R-:W-:Y:S01]  /*bc10*/  @!P1 IMAD.IADD R82, R82, 0x1, -R12.reuse ;  /* 0x0000000152529824 */ /* 0x100fe200078e0a0c */
[----:B------:R-:W-:Y:S01]  /*bc20*/  ISETP.GE.U32.AND P5, PT, R89, 0x7ffffe56, PT ;  /* 0x7ffffe565900780c */ /* 0x000fe20003fa6070 */
[----:B------:R-:W-:Y:S01]  /*bc30*/  @!P0 IMAD.IADD R92, R92, 0x1, -R12 ;  /* 0x000000015c5c8824 */ /* 0x000fe200078e0a0c */
[----:B----4-:R0:W-:Y:S02]  /*bc40*/  STL [R1+0x724], R91 ;  /* 0x0007245b01007387 */ /* 0x0101e40000100800 */
[----:B0-----:R-:W0:Y:S02]  /*bc50*/  LDC R91, c[0x0][0x3a8] ;  /* 0x0000ea00ff5b7b82 */ /* 0x001e240000000800 */
[----:B------:R1:W-:Y:S01]  /*bc60*/  @!P6 STL [R1+0x60c], R90 ;  /* 0x00060c5a0100e387 */ /* 0x0003e20000100800 */
[----:B------:R-:W-:-:S03]  /*bc70*/  ISETP.GT.U32.AND P6, PT, R12, R84, PT ;  /* 0x000000540c00720c */ /* 0x000fc60003fc4070 */
[----:B------:R2:W-:Y:S01]  /*bc80*/  @!P4 STL [R1+0x618], R83 ;  /* 0x000618530100c387 */ /* 0x0005e20000100800 */
[C---:B------:R-:W-:Y:S02]  /*bc90*/  ISETP.GT.U32.AND P4, PT, R12.reuse, R85, PT ;  /* 0x000000550c00720c */ /* 0x040fe40003f84070 */
[----:B------:R-:W-:Y:S01]  /*bca0*/  ISETP.GT.U32.AND P3, PT, R12, R0, PT ;  /* 0x000000000c00720c */ /* 0x000fe20003f64070 */
[----:B-1----:R-:W1:Y:S01]  /*bcb0*/  LDC R90, c[0x0][0x3a8] ;  /* 0x0000ea00ff5a7b82 */ /* 0x002e620000000800 */
[----:B--2---:R-:W2:Y:S01]  /*bcc0*/  LDL.LU R83, [R1+0x50fc] ;  /* 0x0050fc0001537983 */ /* 0x004ea20000300800 */
[----:B0-----:R-:W-:-:S03]  /*bcd0*/  IMAD R6, R91, 0xaa, RZ ;  /* 0x000000aa5b067824 */ /* 0x001fc600078e02ff */
[----:B------:R0:W-:Y:S02]  /*bce0*/  STL [R1+0x594], R74 ;  /* 0x0005944a01007387 */ /* 0x0001e40000100800 */
[----:B------:R-:W-:-:S03]  /*bcf0*/  IADD3 R7, P1, PT, R6, R3, RZ ;  /* 0x0000000306077210 */ /* 0x000fc60007f3e0ff */
[--C-:B------:R-:W-:Y:S01]  /*bd00*/  @!P4 IMAD.IADD R85, R85, 0x1, -R12.reuse ;  /* 0x000000015555c824 */ /* 0x100fe200078e0a0c */
[----:B------:R-:W-:Y:S01]  /*bd10*/  LEA.HI.X.SX32 R6, R6, R4, 0x1, P1 ;  /* 0x0000000406067211 */ /* 0x000fe200008f0eff */
[----:B0-----:R-:W4:Y:S01]  /*bd20*/  LDL.LU R74, [R1+0x50f8] ;  /* 0x0050f800014a7983 */ /* 0x001f220000300800 */
[----:B------:R-:W-:-:S03]  /*bd30*/  @!P6 IMAD.IADD R84, R84, 0x1, -R12 ;  /* 0x000000015454e824 */ /* 0x000fc600078e0a0c */
[----:B------:R0:W-:Y:S04]  /*bd40*/  STL [R1+0x590], R82 ;  /* 0x0005905201007387 */ /* 0x0001e80000100800 */
[----:B0-----:R-:W3:Y:S04]  /*bd50*/  LDL.LU R82, [R1+0x50f4] ;  /* 0x0050f40001527983 */ /* 0x001ee80000300800 */
[----:B------:R0:W-:Y:S04]  /*bd60*/  @!P0 STL [R1+0x58c], R92 ;  /* 0x00058c5c01008387 */ /* 0x0001e80000100800 */
[----:B------:R1:W-:Y:S04]  /*bd70*/  STL [R1+0x32a4], R7 ;  /* 0x0032a40701007387 */ /* 0x0003e80000100800 */
[----:B------:R-:W-:Y:S01]  /*bd80*/  STL [R1+0x32a0], R6 ;  /* 0x0032a00601007387 */ /* 0x000fe20000100800 */
[----:B------:R-:W-:Y:S01]  /*bd90*/  PRMT R91, RZ, 0x7610, R91 ;  /* 0x00007610ff5b7816 */ /* 0x000fe2000000005b */
[----:B0-----:R-:W0:Y:S02]  /*bda0*/  LDC R92, c[0x0][0x3a0] ;  /* 0x0000e800ff5c7b82 */ /* 0x001e240000000800 */
[----:B------:R1:W-:Y:S02]  /*bdb0*/  STL [R1+0x588], R85 ;  /* 0x0005885501007387 */ /* 0x0003e40000100800 */
[----:B-1----:R-:W-:-:S02]  /*bdc0*/  @!P5 LOP3.LUT R7, R7, R6, RZ, 0x3c, !PT ;  /* 0x000000060707d212 */ /* 0x002fc400078e3cff */
[----:B------:R-:W3:Y:S04]  /*bdd0*/  LDL.LU R85, [R1+0x50f0] ;  /* 0x0050f00001557983 */ /* 0x000ee80000300800 */
[----:B------:R1:W-:Y:S01]  /*bde0*/  STL [R1+0x584], R84 ;  /* 0x0005845401007387 */ /* 0x0003e20000100800 */
[----:B------:R-:W-:-:S03]  /*bdf0*/  @!P5 LOP3.LUT R6, R7, R6, RZ, 0x3c, !PT ;  /* 0x000000060706d212 */ /* 0x000fc600078e3cff */
[----:B-1----:R-:W3:Y:S01]  /*be00*/  LDL.LU R84, [R1+0x50ec] ;  /* 0x0050ec0001547983 */ /* 0x002ee20000300800 */
[----:B------:R-:W-:-:S05]  /*be10*/  @!P5 LOP3.LUT R7, R7, R6, RZ, 0x3c, !PT ;  /* 0x000000060707d212 */ /* 0x000fca00078e3cff */
[----:B------:R0:W3:Y:S01]  /*be20*/  @!P5 LDG.E.U8 R91, desc[UR22][R6.64] ;  /* 0x00000016065bd981 */ /* 0x0000e2000c1e1100 */
[----:B------:R-:W-:Y:S01]  /*be30*/  ISETP.GT.U32.AND P0, PT, R12, R88, PT ;  /* 0x000000580c00720c */ /* 0x000fe20003f04070 */
[--C-:B------:R-:W-:Y:S02]  /*be40*/  @!P3 IMAD.IADD R0, R0, 0x1, -R12.reuse ;  /* 0x000000010000b824 */ /* 0x100fe400078e0a0c */
[----:B0-----:R-:W-:Y:S01]  /*be50*/  VIADD R6, R92, 0xffffff4d ;  /* 0xffffff4d5c067836 */ /* 0x001fe20000000000 */
[----:B------:R-:W-:Y:S01]  /*be60*/  PRMT R89, RZ, 0x7610, R89 ;  /* 0x00007610ff597816 */ /* 0x000fe20000000059 */
[----:B------:R-:W0:Y:S08]  /*be70*/  LDC R92, c[0x0][0x3a8] ;  /* 0x0000ea00ff5c7b82 */ /* 0x000e300000000800 */
[----:B------:R-:W-:Y:S01]  /*be80*/  @!P0 IMAD.IADD R88, R88, 0x1, -R12 ;  /* 0x0000000158588824 */ /* 0x000fe200078e0a0c */
[----:B------:R-:W-:Y:S01]  /*be90*/  ISETP.GE.U32.AND P4, PT, R6, 0x7ffffe4e, PT ;  /* 0x7ffffe4e0600780c */ /* 0x000fe20003f86070 */
[----:B------:R-:W-:-:S03]  /*bea0*/  IMAD R6, R90, 0xb2, RZ ;  /* 0x000000b25a067824 */ /* 0x000fc600078e02ff */
[----:B------:R-:W-:Y:S01]  /*beb0*/  STL [R1+0x4f34], R88 ;  /* 0x004f345801007387 */ /* 0x000fe20000100800 */
[----:B------:R-:W1:Y:S03]  /*bec0*/  LDC R90, c[0x0][0x3a0] ;  /* 0x0000e800ff5a7b82 */ /* 0x000e660000000800 */
[----:B------:R-:W-:Y:S04]  /*bed0*/  STL [R1+0x580], R0 ;  /* 0x0005800001007387 */ /* 0x000fe80000100800 */
[----:B------:R-:W-:Y:S04]  /*bee0*/  STL [R1+0x5098], R0 ;  /* 0x0050980001007387 */ /* 0x000fe80000100800 */
[----:B------:R-:W-:Y:S01]  /*bef0*/  STL [R1+0x50d0], R0 ;  /* 0x0050d00001007387 */ /* 0x000fe20000100800 */
[----:B--2---:R-:W-:-:S02]  /*bf00*/  ISETP.GT.U32.AND P3, PT, R12, R83, PT ;  /* 0x000000530c00720c */ /* 0x004fc40003f64070 */
[C---:B----4-:R-:W-:Y:S02]  /*bf10*/  ISETP.GT.U32.AND P1, PT, R12.reuse, R74, PT ;  /* 0x0000004a0c00720c */ /* 0x050fe40003f24070 */
[----:B---3--:R-:W-:-:S11]  /*bf20*/  ISETP.GT.U32.AND P5, PT, R12, R82, PT ;  /* 0x000000520c00720c */ /* 0x008fd60003fa4070 */
[--C-:B------:R-:W-:Y:S02]  /*bf30*/  @!P1 IMAD.IADD R74, R74, 0x1, -R12.reuse ;  /* 0x000000014a4a9824 */ /* 0x100fe400078e0a0c */
[--C-:B------:R-:W-:Y:S01]  /*bf40*/  @!P3 IMAD.IADD R83, R83, 0x1, -R12.reuse ;  /* 0x000000015353b824 */ /* 0x100fe200078e0a0c */
[----:B------:R-:W-:Y:S02]  /*bf50*/  IADD3 R7, P3, PT, R6, R3, RZ ;  /* 0x0000000306077210 */ /* 0x000fe40007f7e0ff */
[----:B------:R-:W-:Y:S01]  /*bf60*/  STL [R1+0x5090], R74 ;  /* 0x0050904a01007387 */ /* 0x000fe20000100800 */
[----:B------:R-:W-:Y:S01]  /*bf70*/  @!P5 IMAD.IADD R82, R82, 0x1, -R12 ;  /* 0x000000015252d824 */ /* 0x000fe200078e0a0c */
[C---:B------:R-:W-:Y:S02]  /*bf80*/  ISETP.GT.U32.AND P1, PT, R12.reuse, R85, PT ;  /* 0x000000550c00720c */ /* 0x040fe40003f24070 */
[----:B------:R-:W-:-:S11]  /*bf90*/  ISETP.GT.U32.AND P0, PT, R12, R84, PT ;  /* 0x000000540c00720c */ /* 0x000fd60003f04070 */
[--C-:B------:R-:W-:Y:S01]  /*bfa0*/  @!P1 IMAD.IADD R85, R85, 0x1, -R12.reuse ;  /* 0x0000000155559824 */ /* 0x100fe200078e0a0c */
[----:B------:R-:W-:Y:S01]  /*bfb0*/  LEA.HI.X.SX32 R6, R6, R4, 0x1, P3 ;  /* 0x0000000406067211 */ /* 0x000fe200018f0eff */
[----:B------:R2:W-:Y:S04]  /*bfc0*/  STL [R1+0x720], R91 ;  /* 0x0007205b01007387 */ /* 0x0005e80000100800 */
[----:B------:R-:W-:Y:S01]  /*bfd0*/  STL [R1+0x508c], R82 ;  /* 0x00508c5201007387 */ /* 0x000fe20000100800 */
[----:B------:R-:W-:-:S03]  /*bfe0*/  @!P0 IMAD.IADD R84, R84, 0x1, -R12 ;  /* 0x0000000154548824 */ /* 0x000fc600078e0a0c */
[----:B------:R-:W-:Y:S01]  /*bff0*/  STL [R1+0x509c], R83 ;  /* 0x00509c5301007387 */ /* 0x000fe20000100800 */
[----:B--2---:R-:W2:Y:S03]  /*c000*/  LDC R91, c[0x0][0x3a8] ;  /* 0x0000ea00ff5b7b82 */ /* 0x004ea60000000800 */
[----:B------:R-:W-:Y:S04]  /*c010*/  STL [R1+0x50e0], R83 ;  /* 0x0050e05301007387 */ /* 0x000fe80000100800 */
[----:B------:R-:W-:Y:S04]  /*c020*/  STL [R1+0x50a0], R84 ;  /* 0x0050a05401007387 */ /* 0x000fe80000100800 */
[----:B------:R-:W-:Y:S04]  /*c030*/  STL [R1+0x50c8], R84 ;  /* 0x0050c85401007387 */ /* 0x000fe80000100800 */
[----:B------:R3:W-:Y:S04]  /*c040*/  STL [R1+0x329c], R7 ;  /* 0x00329c0701007387 */ /* 0x0007e80000100800 */
[----:B------:R-:W-:Y:S04]  /*c050*/  STL [R1+0x50e4], R84 ;  /* 0x0050e45401007387 */ /* 0x000fe80000100800 */
[----:B------:R-:W-:Y:S01]  /*c060*/  STL [R1+0x50a4], R85 ;  /* 0x0050a45501007387 */ /* 0x000fe20000100800 */
[----:B---3--:R-:W-:-:S03]  /*c070*/  @!P4 LOP3.LUT R7, R7, R6, RZ, 0x3c, !PT ;  /* 0x000000060707c212 */ /* 0x008fc600078e3cff */
[----:B------:R-:W-:Y:S04]  /*c080*/  STL [R1+0x50b0], R85 ;  /* 0x0050b05501007387 */ /* 0x000fe80000100800 */
[----:B------:R3:W-:Y:S02]  /*c090*/  STL [R1+0x3298], R6 ;  /* 0x0032980601007387 */ /* 0x0007e40000100800 */
[----:B---3--:R-:W-:-:S04]  /*c0a0*/  @!P4 LOP3.LUT R6, R7, R6, RZ, 0x3c, !PT ;  /* 0x000000060706c212 */ /* 0x008fc800078e3cff */
[----:B------:R-:W-:-:S05]  /*c0b0*/  @!P4 LOP3.LUT R7, R7, R6, RZ, 0x3c, !PT ;  /* 0x000000060707c212 */ /* 0x000fca00078e3cff */
[----:B------:R1:W3:Y:S01]  /*c0c0*/  @!P4 LDG.E.U8 R89, desc[UR22][R6.64] ;  /* 0x000000160659c981 */ /* 0x0002e2000c1e1100 */
[C---:B------:R-:W-:Y:S02]  /*c0d0*/  ISETP.GT.U32.AND P3, PT, R12.reuse, R71, PT ;  /* 0x000000470c00720c */ /* 0x040fe40003f64070 */
[C---:B------:R-:W-:Y:S02]  /*c0e0*/  ISETP.GT.U32.AND P6, PT, R12.reuse, R86, PT ;  /* 0x000000560c00720c */ /* 0x040fe40003fc4070 */
[C---:B------:R-:W-:Y:S02]  /*c0f0*/  ISETP.GT.U32.AND P0, PT, R12.reuse, R87, PT ;  /* 0x000000570c00720c */ /* 0x040fe40003f04070 */
[C---:B------:R-:W-:Y:S02]  /*c100*/  ISETP.GT.U32.AND P5, PT, R12.reuse, R72, PT ;  /* 0x000000480c00720c */ /* 0x040fe40003fa4070 */
[----:B------:R-:W-:Y:S01]  /*c110*/  ISETP.GT.U32.AND P4, PT, R12, R5, PT ;  /* 0x000000050c00720c */ /* 0x000fe20003f84070 */
[----:B-1----:R-:W-:-:S04]  /*c120*/  VIADD R7, R90, 0xffffff3d ;  /* 0xffffff3d5a077836 */ /* 0x002fc80000000000 */
[--C-:B------:R-:W-:Y:S02]  /*c130*/  @!P3 IMAD.IADD R71, R71, 0x1, -R12.reuse ;  /* 0x000000014747b824 */ /* 0x100fe400078e0a0c */
[--C-:B------:R-:W-:Y:S02]  /*c140*/  @!P6 IMAD.IADD R86, R86, 0x1, -R12.reuse ;  /* 0x000000015656e824 */ /* 0x100fe400078e0a0c */
[--C-:B------:R-:W-:Y:S02]  /*c150*/  @!P0 IMAD.IADD R87, R87, 0x1, -R12.reuse ;  /* 0x0000000157578824 */ /* 0x100fe400078e0a0c */
[--C-:B------:R-:W-:Y:S02]  /*c160*/  @!P5 IMAD.IADD R72, R72, 0x1, -R12.reuse ;  /* 0x000000014848d824 */ /* 0x100fe400078e0a0c */
[----:B------:R-:W-:Y:S01]  /*c170*/  @!P4 IMAD.IADD R5, R5, 0x1, -R12 ;  /* 0x000000010505c824 */ /* 0x000fe200078e0a0c */
[----:B------:R-:W-:Y:S02]  /*c180*/  ISETP.GE.U32.AND P4, PT, R7, 0x7ffffe3e, PT ;  /* 0x7ffffe3e0700780c */ /* 0x000fe40003f86070 */
[----:B------:R-:W-:Y:S01]  /*c190*/  PRMT R93, RZ, 0x7610, R93 ;  /* 0x00007610ff5d7816 */ /* 0x000fe2000000005d */
[----:B---3--:R1:W-:Y:S02]  /*c1a0*/  STL [R1+0x71c], R89 ;  /* 0x00071c5901007387 */ /* 0x0083e40000100800 */
[----:B-1----:R-:W1:Y:S02]  /*c1b0*/  LDC R89, c[0x0][0x3a0] ;  /* 0x0000e800ff597b82 */ /* 0x002e640000000800 */
[----:B------:R-:W-:Y:S04]  /*c1c0*/  STL [R1+0x50a8], R86 ;  /* 0x0050a85601007387 */ /* 0x000fe80000100800 */
[----:B------:R-:W-:Y:S04]  /*c1d0*/  STL [R1+0x50d4], R86 ;  /* 0x0050d45601007387 */ /* 0x000fe80000100800 */
[----:B------:R-:W-:Y:S01]  /*c1e0*/  STL [R1+0x50ac], R87 ;  /* 0x0050ac5701007387 */ /* 0x000fe20000100800 */
[----:B-1----:R-:W-:-:S05]  /*c1f0*/  VIADD R6, R89, 0xffffff45 ;  /* 0xffffff4559067836 */ /* 0x002fca0000000000 */
[----:B------:R-:W-:Y:S01]  /*c200*/  ISETP.GE.U32.AND P3, PT, R6, 0x7ffffe46, PT ;  /* 0x7ffffe460600780c */ /* 0x000fe20003f66070 */
[----:B--2---:R-:W-:Y:S01]  /*c210*/  IMAD R6, R91, 0xba, RZ ;  /* 0x000000ba5b067824 */ /* 0x004fe200078e02ff */
[----:B------:R-:W-:Y:S04]  /*c220*/  STL [R1+0x50b4], R72 ;  /* 0x0050b44801007387 */ /* 0x000fe80000100800 */
[C---:B------:R-:W-:Y:S01]  /*c230*/  IADD3 R7, P6, PT, R6.reuse, R3, RZ ;  /* 0x0000000306077210 */ /* 0x040fe20007fde0ff */
[----:B------:R-:W-:Y:S03]  /*c240*/  STL [R1+0x50cc], R72 ;  /* 0x0050cc4801007387 */ /* 0x000fe60000100800 */
[----:B------:R-:W-:Y:S01]  /*c250*/  LEA.HI.X.SX32 R6, R6, R4, 0x1, P6 ;  /* 0x0000000406067211 */ /* 0x000fe200030f0eff */
[----:B------:R-:W-:Y:S04]  /*c260*/  STL [R1+0x50d8], R72 ;  /* 0x0050d84801007387 */ /* 0x000fe80000100800 */
[----:B------:R-:W-:Y:S04]  /*c270*/  STL [R1+0x50b8], R71 ;  /* 0x0050b84701007387 */ /* 0x000fe80000100800 */
[----:B------:R-:W-:Y:S04]  /*c280*/  STL [R1+0x50dc], R71 ;  /* 0x0050dc4701007387 */ /* 0x000fe80000100800 */
[----:B------:R1:W-:Y:S04]  /*c290*/  STL [R1+0x3290], R7 ;  /* 0x0032900701007387 */ /* 0x0003e80000100800 */
[----:B------:R2:W-:Y:S01]  /*c2a0*/  STL [R1+0x328c], R6 ;  /* 0x00328c0601007387 */ /* 0x0005e20000100800 */
[----:B-1----:R-:W-:-:S04]  /*c2b0*/  @!P3 LOP3.LUT R7, R7, R6, RZ, 0x3c, !PT ;  /* 0x000000060707b212 */ /* 0x002fc800078e3cff */
[----:B--2---:R-:W-:-:S04]  /*c2c0*/  @!P3 LOP3.LUT R6, R7, R6, RZ, 0x3c, !PT ;  /* 0x000000060706b212 */ /* 0x004fc800078e3cff */
[----:B------:R-:W-:-:S05]  /*c2d0*/  @!P3 LOP3.LUT R7, R7, R6, RZ, 0x3c, !PT ;  /* 0x000000060707b212 */ /* 0x000fca00078e3cff */
[----:B------:R1:W2:Y:S01]  /*c2e0*/  @!P3 LDG.E.U8 R93, desc[UR22][R6.64] ;  /* 0x00000016065db981 */ /* 0x0002a2000c1e1100 */
[----:B------:R-:W-:Y:S01]  /*c2f0*/  ISETP.GT.U32.AND P5, PT, R12, R79, PT ;  /* 0x0000004f0c00720c */ /* 0x000fe20003fa4070 */
[----:B0-----:R-:W-:-:S12]  /*c300*/  IMAD R89, R92, 0xc2, RZ ;  /* 0x000000c25c597824 */ /* 0x001fd800078e02ff */
[----:B------:R-:W-:Y:S01]  /*c310*/  @!P5 IMAD.IADD R79, R79, 0x1, -R12 ;  /* 0x000000014f4fd824 */ /* 0x000fe200078e0a0c */
[----:B------:R-:W-:-:S04]  /*c320*/  IADD3 R90, P5, PT, R89, R3, RZ ;  /* 0x00000003595a7210 */ /* 0x000fc80007fbe0ff */
[----:B-1----:R-:W-:Y:S01]  /*c330*/  LEA.HI.X.SX32 R6, R89, R4, 0x1, P5 ;  /* 0x0000000459067211 */ /* 0x002fe200028f0eff */
[----:B------:R-:W-:Y:S01]  /*c340*/  IMAD.MOV.U32 R7, RZ, RZ, R90 ;  /* 0x000000ffff077224 */ /* 0x000fe200078e005a */
[----:B------:R-:W-:Y:S01]  /*c350*/  PRMT R91, RZ, 0x7610, R91 ;  /* 0x00007610ff5b7816 */ /* 0x000fe2000000005b */
[----:B------:R-:W0:Y:S03]  /*c360*/  LDC R89, c[0x0][0x3a0] ;  /* 0x0000e800ff597b82 */ /* 0x000e260000000800 */
[-C--:B------:R-:W-:Y:S01]  /*c370*/  @!P4 LOP3.LUT R7, R7, R6.reuse, RZ, 0x3c, !PT ;  /* 0x000000060707c212 */ /* 0x080fe200078e3cff */
[----:B--2---:R1:W-:Y:S04]  /*c380*/  STL [R1+0x718], R93 ;  /* 0x0007185d01007387 */ /* 0x0043e80000100800 */
[----:B------:R-:W-:Y:S04]  /*c390*/  STL [R1+0x3294], R90 ;  /* 0x0032945a01007387 */ /* 0x000fe80000100800 */
[----:B------:R-:W2:Y:S01]  /*c3a0*/  LDL R92, [R1+0x61c] ;  /* 0x00061c00015c7983 */ /* 0x000ea20000100800 */
[----:B-1----:R-:W1:Y:S03]  /*c3b0*/  LDC R93, c[0x0][0x3a0] ;  /* 0x0000e800ff5d7b82 */ /* 0x002e660000000800 */
[----:B------:R3:W-:Y:S02]  /*c3c0*/  STL [R1+0x3288], R6 ;  /* 0x0032880601007387 */ /* 0x0007e40000100800 */
[----:B---3--:R-:W-:-:S04]  /*c3d0*/  @!P4 LOP3.LUT R6, R7, R6, RZ, 0x3c, !PT ;  /* 0x000000060706c212 */ /* 0x008fc800078e3cff */
[----:B------:R-:W-:-:S05]  /*c3e0*/  @!P4 LOP3.LUT R7, R7, R6, RZ, 0x3c, !PT ;  /* 0x000000060707c212 */ /* 0x000fca00078e3cff */
[----:B------:R-:W3:Y:S01]  /*c3f0*/  @!P4 LDG.E.U8 R91, desc[UR22][R6.64] ;  /* 0x00000016065bc981 */ /* 0x000ee2000c1e1100 */
[----:B------:R-:W-:Y:S01]  /*c400*/  ISETP.GT.U32.AND P5, PT, R12, R8, PT ;  /* 0x000000080c00720c */ /* 0x000fe20003fa4070 */
[----:B-1----:R-:W-:-:S05]  /*c410*/  VIADD R90, R93, 0xffffff35 ;  /* 0xffffff355d5a7836 */ /* 0x002fca0000000000 */
[----:B------:R-:W-:Y:S02]  /*c420*/  ISETP.GE.U32.AND P4, PT, R90, 0x7ffffe36, PT ;  /* 0x7ffffe365a00780c */ /* 0x000fe40003f86070 */
[----:B------:R-:W-:Y:S01]  /*c430*/  ISETP.GT.U32.AND P1, PT, R12, R77, PT ;  /* 0x0000004d0c00720c */ /* 0x000fe20003f24070 */
[----:B------:R-:W1:Y:S04]  /*c440*/  LDC R90, c[0x0][0x3a8] ;  /* 0x0000ea00ff5a7b82 */ /* 0x000e680000000800 */
[----:B------:R-:W-:Y:S01]  /*c450*/  @!P5 IMAD.IADD R8, R8, 0x1, -R12 ;  /* 0x000000010808d824 */ /* 0x000fe200078e0a0c */
[----:B---3--:R3:W-:Y:S03]  /*c460*/  STL [R1+0x714], R91 ;  /* 0x0007145b01007387 */ /* 0x0087e60000100800 */
[----:B---3--:R-:W3:Y:S02]  /*c470*/  LDC R91, c[0x0][0x3a8] ;  /* 0x0000ea00ff5b7b82 */ /* 0x008ee40000000800 */
[----:B---3--:R-:W-:-:S05]  /*c480*/  IMAD R6, R91, 0xca, RZ ;  /* 0x000000ca5b067824 */ /* 0x008fca00078e02ff */
[----:B------:R-:W-:-:S04]  /*c490*/  IADD3 R7, P5, PT, R6, R3, RZ ;  /* 0x0000000306077210 */ /* 0x000fc80007fbe0ff */
[----:B------:R-:W-:Y:S01]  /*c4a0*/  LEA.HI.X.SX32 R6, R6, R4, 0x1, P5 ;  /* 0x0000000406067211 */ /* 0x000fe200028f0eff */
[----:B------:R3:W-:Y:S04]  /*c4b0*/  STL [R1+0x3284], R7 ;  /* 0x0032840701007387 */ /* 0x0007e80000100800 */
[----:B------:R4:W-:Y:S01]  /*c4c0*/  STL [R1+0x3280], R6 ;  /* 0x0032800601007387 */ /* 0x0009e20000100800 */
[----:B---3--:R-:W-:-:S04]  /*c4d0*/  @!P4 LOP3.LUT R7, R7, R6, RZ, 0x3c, !PT ;  /* 0x000000060707c212 */ /* 0x008fc800078e3cff */
[C---:B----4-:R-:W-:Y:S02]  /*c4e0*/  @!P4 LOP3.LUT R6, R7.reuse, R6, RZ, 0x3c, !PT ;  /* 0x000000060706c212 */ /* 0x050fe400078e3cff */
[----:B------:R-:W-:Y:S02]  /*c4f0*/  PRMT R91, RZ, 0x7610, R91 ;  /* 0x00007610ff5b7816 */ /* 0x000fe4000000005b */
[----:B------:R-:W-:-:S05]  /*c500*/  @!P4 LOP3.LUT R7, R7, R6, RZ, 0x3c, !PT ;  /* 0x000000060707c212 */ /* 0x000fca00078e3cff */
[----:B------:R3:W4:Y:S01]  /*c510*/  @!P4 LDG.E.U8 R91, desc[UR22][R6.64] ;  /* 0x00000016065bc981 */ /* 0x000722000c1e1100 */
[C---:B------:R-:W-:Y:S01]  /*c520*/  ISETP.GT.U32.AND P0, PT, R12.reuse, R75, PT ;  /* 0x0000004b0c00720c */ /* 0x040fe20003f04070 */
[--C-:B------:R-:W-:Y:S01]  /*c530*/  @!P1 IMAD.IADD R77, R77, 0x1, -R12.reuse ;  /* 0x000000014d4d9824 */ /* 0x100fe200078e0a0c */
[C---:B------:R-:W-:Y:S02]  /*c540*/  ISETP.GT.U32.AND P1, PT, R12.reuse, R73, PT ;  /* 0x000000490c00720c */ /* 0x040fe40003f24070 */
[C---:B------:R-:W-:Y:S02]  /*c550*/  ISETP.GT.U32.AND P6, PT, R12.reuse, R81, PT ;  /* 0x000000510c00720c */ /* 0x040fe40003fc4070 */
[C---:B------:R-:W-:Y:S02]  /*c560*/  ISETP.GT.U32.AND P3, PT, R12.reuse, R76, PT ;  /* 0x0000004c0c00720c */ /* 0x040fe40003f64070 */
[C---:B------:R-:W-:Y:S01]  /*c570*/  ISETP.GT.U32.AND P5, PT, R12.reuse, R2, PT ;  /* 0x000000020c00720c */ /* 0x040fe20003fa4070 */
[----:B---3--:R-:W3:Y:S04]  /*c580*/  LDC R7, c[0x0][0x3a0] ;  /* 0x0000e800ff077b82 */ /* 0x008ee80000000800 */
[--C-:B------:R-:W-:Y:S01]  /*c590*/  @!P0 IMAD.IADD R75, R75, 0x1, -R12.reuse ;  /* 0x000000014b4b8824 */ /* 0x100fe200078e0a0c */
[C---:B------:R-:W-:Y:S01]  /*c5a0*/  ISETP.GT.U32.AND P0, PT, R12.reuse, R78, PT ;  /* 0x0000004e0c00720c */ /* 0x040fe20003f04070 */
[----:B------:R-:W-:Y:S01]  /*c5b0*/  @!P1 IMAD.IADD R73, R73, 0x1, -R12 ;  /* 0x0000000149499824 */ /* 0x000fe200078e0a0c */
[----:B------:R-:W-:-:S11]  /*c5c0*/  ISETP.GT.U32.AND P1, PT, R12, R10, PT ;  /* 0x0000000a0c00720c */ /* 0x000fd60003f24070 */
[--C-:B------:R-:W-:Y:S01]  /*c5d0*/  @!P0 IMAD.IADD R78, R78, 0x1, -R12.reuse ;  /* 0x000000014e4e8824 */ /* 0x100fe200078e0a0c */
[----:B------:R-:W-:Y:S01]  /*c5e0*/  ISETP.GT.U32.AND P0, PT, R12, R9, PT ;  /* 0x000000090c00720c */ /* 0x000fe20003f04070 */
[--C-:B------:R-:W-:Y:S01]  /*c5f0*/  @!P1 IMAD.IADD R10, R10, 0x1, -R12.reuse ;  /* 0x000000010a0a9824 */ /* 0x100fe200078e0a0c */
[C---:B------:R-:W-:Y:S01]  /*c600*/  ISETP.GT.U32.AND P1, PT, R12.reuse, R80, PT ;  /* 0x000000500c00720c */ /* 0x040fe20003f24070 */
[--C-:B------:R-:W-:Y:S01]  /*c610*/  @!P6 IMAD.IADD R81, R81, 0x1, -R12.reuse ;  /* 0x000000015151e824 */ /* 0x100fe200078e0a0c */
[----:B------:R-:W-:Y:S01]  /*c620*/  ISETP.GT.U32.AND P6, PT, R12, R13, PT ;  /* 0x0000000d0c00720c */ /* 0x000fe20003fc4070 */
[----:B------:R-:W-:Y:S01]  /*c630*/  @!P3 IMAD.IADD R76, R76, 0x1, -R12 ;  /* 0x000000014c4cb824 */ /* 0x000fe200078e0a0c */
[----:B------:R-:W-:-:S07]  /*c640*/  ISETP.GT.U32.AND P3, PT, R12, R14, PT ;  /* 0x0000000e0c00720c */ /* 0x000fce0003f64070 */
[--C-:B------:R-:W-:Y:S01]  /*c650*/  @!P0 IMAD.IADD R9, R9, 0x1, -R12.reuse ;  /* 0x0000000109098824 */ /* 0x100fe200078e0a0c */
[----:B------:R-:W-:Y:S01]  /*c660*/  ISETP.GT.U32.AND P0, PT, R12, R15, PT ;  /* 0x0000000f0c00720c */ /* 0x000fe20003f04070 */
[--C-:B------:R-:W-:Y:S01]  /*c670*/  @!P1 IMAD.IADD R80, R80, 0x1, -R12.reuse ;  /* 0x0000000150509824 */ /* 0x100fe200078e0a0c */
[----:B--2---:R-:W-:Y:S01]  /*c680*/  ISETP.GT.U32.AND P1, PT, R12, R92, PT ;  /* 0x0000005c0c00720c */ /* 0x004fe20003f24070 */
[--C-:B------:R-:W-:Y:S02]  /*c690*/  @!P6 IMAD.IADD R13, R13, 0x1, -R12.reuse ;  /* 0x000000010d0de824 */ /* 0x100fe400078e0a0c */
[----:B------:R-:W-:Y:S01]  /*c6a0*/  @!P3 IMAD.IADD R14, R14, 0x1, -R12 ;  /* 0x000000010e0eb824 */ /* 0x000fe200078e0a0c */
[C---:B------:R-:W-:Y:S02]  /*c6b0*/  ISETP.GT.U32.AND P4, PT, R12.reuse, R16, PT ;  /* 0x000000100c00720c */ /* 0x040fe40003f84070 */
[----:B------:R-:W-:-:S05]  /*c6c0*/  ISETP.GT.U32.AND P3, PT, R12, R17, PT ;  /* 0x000000110c00720c */ /* 0x000fca0003f64070 */
[--C-:B------:R-:W-:Y:S02]  /*c6d0*/  @!P0 IMAD.IADD R15, R15, 0x1, -R12.reuse ;  /* 0x000000010f0f8824 */ /* 0x100fe400078e0a0c */
[--C-:B------:R-:W-:Y:S01]  /*c6e0*/  @!P1 IMAD.IADD R92, R92, 0x1, -R12.reuse ;  /* 0x000000015c5c9824 */ /* 0x100fe200078e0a0c */
[----:B------:R-:W-:Y:S01]  /*c6f0*/  ISETP.GT.U32.AND P0, PT, R12, R18, PT ;  /* 0x000000120c00720c */ /* 0x000fe20003f04070 */
[----:B0-----:R-:W-:Y:S02]  /*c700*/  VIADD R6, R89, 0xffffff2d ;  /* 0xffffff2d59067836 */ /* 0x001fe40000000000 */
[----:B------:R-:W-:-:S03]  /*c710*/  @!P5 IMAD.IADD R2, R2, 0x1, -R12 ;  /* 0x000000010202d824 */ /* 0x000fc600078e0a0c */
[----:B------:R-:W-:Y:S01]  /*c720*/  ISETP.GE.U32.AND P5, PT, R6, 0x7ffffe2e, PT ;  /* 0x7ffffe2e0600780c */ /* 0x000fe20003fa6070 */
[----:B-1----:R-:W-:Y:S02]  /*c730*/  IMAD R6, R90, 0xd2, RZ ;  /* 0x000000d25a067824 */ /* 0x002fe400078e02ff */
[--C-:B------:R-:W-:Y:S02]  /*c740*/  @!P4 IMAD.IADD R16, R16, 0x1, -R12.reuse ;  /* 0x000000011010c824 */ /* 0x100fe400078e0a0c */
[--C-:B------:R-:W-:Y:S01]  /*c750*/  @!P3 IMAD.IADD R17, R17, 0x1, -R12.reuse ;  /* 0x000000011111b824 */ /* 0x100fe200078e0a0c */
[----:B------:R-:W-:Y:S01]  /*c760*/  IADD3 R90, P3, PT, R6, R3, RZ ;  /* 0x00000003065a7210 */ /* 0x000fe20007f7e0ff */
[----:B------:R-:W-:-:S03]  /*c770*/  @!P0 IMAD.IADD R18, R18, 0x1, -R12 ;  /* 0x0000000112128824 */ /* 0x000fc600078e0a0c */
[----:B------:R-:W-:Y:S01]  /*c780*/  LEA.HI.X.SX32 R6, R6, R4, 0x1, P3 ;  /* 0x0000000406067211 */ /* 0x000fe200018f0eff */
[----:B---3--:R-:W-:Y:S01]  /*c790*/  VIADD R89, R7, 0xffffff25 ;  /* 0xffffff2507597836 */ /* 0x008fe20000000000 */
[----:B------:R-:W-:-:S03]  /*c7a0*/  PRMT R93, RZ, 0x7610, R93 ;  /* 0x00007610ff5d7816 */ /* 0x000fc6000000005d */
[----:B------:R-:W-:Y:S01]  /*c7b0*/  @!P5 IMAD.MOV.U32 R7, RZ, RZ, R6 ;  /* 0x000000ffff07d224 */ /* 0x000fe200078e0006 */
[----:B----4-:R0:W-:Y:S04]  /*c7c0*/  STL [R1+0x710], R91 ;  /* 0x0007105b01007387 */ /* 0x0101e80000100800 */
[----:B------:R-:W-:Y:S04]  /*c7d0*/  STL [R1+0x4f38], R13 ;  /* 0x004f380d01007387 */ /* 0x000fe80000100800 */
[----:B------:R-:W-:Y:S01]  /*c7e0*/  STL [R1+0x4f3c], R14 ;  /* 0x004f3c0e01007387 */ /* 0x000fe20000100800 */
[----:B0-----:R-:W0:Y:S03]  /*c7f0*/  LDC R91, c[0x0][0x3a8] ;  /* 0x0000ea00ff5b7b82 */ /* 0x001e260000000800 */
[----:B------:R-:W-:Y:S04]  /*c800*/  STL [R1+0x4f40], R15 ;  /* 0x004f400f01007387 */ /* 0x000fe80000100800 */
[----:B------:R1:W-:Y:S01]  /*c810*/  @!P1 STL [R1+0x61c], R92 ;  /* 0x00061c5c01009387 */ /* 0x0003e20000100800 */
[----:B------:R-:W-:-:S03]  /*c820*/  ISETP.GT.U32.AND P1, PT, R12, R19, PT ;  /* 0x000000130c00720c */ /* 0x000fc60003f24070 */
[----:B------:R2:W-:Y:S01]  /*c830*/  STL [R1+0x620], R2 ;  /* 0x0006200201007387 */ /* 0x0005e20000100800 */
[C---:B------:R-:W-:Y:S02]  /*c840*/  ISETP.GT.U32.AND P6, PT, R12.reuse, R20, PT ;  /* 0x000000140c00720c */ /* 0x040fe40003fc4070 */
[C---:B------:R-:W-:Y:S02]  /*c850*/  ISETP.GT.U32.AND P4, PT, R12.reuse, R21, PT ;  /* 0x000000150c00720c */ /* 0x040fe40003f84070 */
[C---:B------:R-:W-:Y:S01]  /*c860*/  ISETP.GT.U32.AND P0, PT, R12.reuse, R22, PT ;  /* 0x000000160c00720c */ /* 0x040fe20003f04070 */
[----:B-1----:R-:W1:Y:S01]  /*c870*/  LDC R92, c[0x0][0x3a0] ;  /* 0x0000e800ff5c7b82 */ /* 0x002e620000000800 */
[----:B--2---:R-:W2:Y:S03]  /*c880*/  LDL.LU R2, [R1+0x50e8] ;  /* 0x0050e80001027983 */ /* 0x004ea60000300800 */
[----:B------:R-:W-:Y:S01]  /*c890*/  @!P1 IMAD.IADD R19, R19, 0x1, -R12 ;  /* 0x0000000113139824 */ /* 0x000fe200078e0a0c */
[----:B------:R-:W-:Y:S04]  /*c8a0*/  STL [R1+0x4f44], R16 ;  /* 0x004f441001007387 */ /* 0x000fe80000100800 */
[----:B------:R-:W-:Y:S04]  /*c8b0*/  STL [R1+0x4f48], R17 ;  /* 0x004f481101007387 */ /* 0x000fe80000100800 */
[----:B------:R-:W-:Y:S04]  /*c8c0*/  STL [R1+0x4f4c], R18 ;  /* 0x004f4c1201007387 */ /* 0x000fe80000100800 */
[----:B------:R-:W-:Y:S04]  /*c8d0*/  STL [R1+0x3248], R90 ;  /* 0x0032485a01007387 */ /* 0x000fe80000100800 */
[----:B------:R-:W-:Y:S04]  /*c8e0*/  STL [R1+0x4f50], R19 ;  /* 0x004f501301007387 */ /* 0x000fe80000100800 */
[----:B------:R3:W-:Y:S02]  /*c8f0*/  STL [R1+0x3244], R6 ;  /* 0x0032440601007387 */ /* 0x0007e40000100800 */
[----:B---3--:R-:W-:Y:S01]  /*c900*/  @!P5 IMAD.MOV.U32 R6, RZ, RZ, R90 ;  /* 0x000000ffff06d224 */ /* 0x008fe200078e005a */
[----:B------:R-:W-:Y:S01]  /*c910*/  ISETP.GT.U32.AND P3, PT, R12, R23, PT ;  /* 0x000000170c00720c */ /* 0x000fe20003f64070 */
[----:B------:R-:W-:-:S02]  /*c920*/  @!P6 IMAD.IADD R20, R20, 0x1, -R12 ;  /* 0x000000011414e824 */ /* 0x000fc400078e0a0c */
[--C-:B------:R-:W-:Y:S01]  /*c930*/  @!P4 IMAD.IADD R21, R21, 0x1, -R12.reuse ;  /* 0x000000011515c824 */ /* 0x100fe200078e0a0c */
[----:B------:R0:W3:Y:S01]  /*c940*/  @!P5 LDG.E.U8 R93, desc[UR22][R6.64] ;  /* 0x00000016065dd981 */ /* 0x0000e2000c1e1100 */
[----:B------:R-:W-:Y:S01]  /*c950*/  ISETP.GE.U32.AND P5, PT, R89, 0x7ffffe26, PT ;  /* 0x7ffffe265900780c */ /* 0x000fe20003fa6070 */
[----:B------:R-:W-:Y:S01]  /*c960*/  @!P0 IMAD.IADD R22, R22, 0x1, -R12 ;  /* 0x0000000116168824 */ /* 0x000fe200078e0a0c */
[----:B------:R-:W-:Y:S01]  /*c970*/  PRMT R88, RZ, 0x7610, R88 ;  /* 0x00007610ff587816 */ /* 0x000fe20000000058 */
[----:B------:R-:W-:Y:S01]  /*c980*/  STL [R1+0x4f54], R20 ;  /* 0x004f541401007387 */ /* 0x000fe20000100800 */
[----:B------:R-:W-:Y:S01]  /*c990*/  ISETP.GT.U32.AND P1, PT, R12, R24, PT ;  /* 0x000000180c00720c */ /* 0x000fe20003f24070 */
[----:B------:R-:W4:Y:S03]  /*c9a0*/  LDC R89, c[0x0][0x3a8] ;  /* 0x0000ea00ff597b82 */ /* 0x000f260000000800 */
[----:B------:R-:W-:Y:S01]  /*c9b0*/  @!P3 IMAD.IADD R23, R23, 0x1, -R12 ;  /* 0x000000011717b824 */ /* 0x000fe200078e0a0c */
[----:B------:R-:W-:Y:S01]  /*c9c0*/  STL [R1+0x4f58], R21 ;  /* 0x004f581501007387 */ /* 0x000fe20000100800 */
[----:B0-----:R-:W-:-:S03]  /*c9d0*/  IMAD R6, R91, 0xda, RZ ;  /* 0x000000da5b067824 */ /* 0x001fc600078e02ff */
[----:B------:R-:W-:Y:S01]  /*c9e0*/  STL [R1+0x4f5c], R22 ;  /* 0x004f5c1601007387 */ /* 0x000fe20000100800 */
[C---:B------:R-:W-:Y:S01]  /*c9f0*/  ISETP.GT.U32.AND P0, PT, R12.reuse, R26, PT ;  /* 0x0000001a0c00720c */ /* 0x040fe20003f04070 */
[----:B------:R-:W0:Y:S02]  /*ca00*/  LDC R90, c[0x0][0x3a0] ;  /* 0x0000e800ff5a7b82 */ /* 0x000e240000000800 */
[----:B------:R-:W-:Y:S01]  /*ca10*/  STL [R1+0x4f60], R23 ;  /* 0x004f601701007387 */ /* 0x000fe20000100800 */
[C---:B------:R-:W-:Y:S02]  /*ca20*/  ISETP.GT.U32.AND P4, PT, R12.reuse, R27, PT ;  /* 0x0000001b0c00720c */ /* 0x040fe40003f84070 */
[----:B------:R-:W-:Y:S01]  /*ca30*/  ISETP.GT.U32.AND P6, PT, R12, R25, PT ;  /* 0x000000190c00720c */ /* 0x000fe20003fc4070 */
[----:B------:R-:W-:Y:S01]  /*ca40*/  @!P1 IMAD.IADD R24, R24, 0x1, -R12 ;  /* 0x0000000118189824 */ /* 0x000fe200078e0a0c */
[----:B------:R-:W-:Y:S01]  /*ca50*/  PRMT R86, RZ, 0x7610, R86 ;  /* 0x00007610ff567816 */ /* 0x000fe20000000056 */
[----:B------:R-:W0:Y:S01]  /*ca60*/  LDC R91, c[0x0][0x3a0] ;  /* 0x0000e800ff5b7b82 */ /* 0x000e220000000800 */
[----:B---3--:R3:W-:Y:S02]  /*ca70*/  STL [R1+0x70c], R93 ;  /* 0x00070c5d01007387 */ /* 0x0087e40000100800 */
[----:B---3--:R-:W-:-:S04]  /*ca80*/  IADD3 R93, P3, PT, R6, R3, RZ ;  /* 0x00000003065d7210 */ /* 0x008fc80007f7e0ff */
[----:B------:R-:W-:Y:S01]  /*ca90*/  LEA.HI.X.SX32 R7, R6, R4, 0x1, P3 ;  /* 0x0000000406077211 */ /* 0x000fe200018f0eff */
[----:B------:R-:W-:-:S05]  /*caa0*/  @!P5 IMAD.MOV.U32 R6, RZ, RZ, R93 ;  /* 0x000000ffff06d224 */ /* 0x000fca00078e005d */
[----:B------:R1:W3:Y:S01]  /*cab0*/  @!P5 LDG.E.U8 R88, desc[UR22][R6.64] ;  /* 0x000000160658d981 */ /* 0x0002e2000c1e1100 */
[----:B------:R-:W-:Y:S01]  /*cac0*/  ISETP.GT.U32.AND P3, PT, R12, R28, PT ;  /* 0x0000001c0c00720c */ /* 0x000fe20003f64070 */
[--C-:B------:R-:W-:Y:S01]  /*cad0*/  @!P0 IMAD.IADD R26, R26, 0x1, -R12.reuse ;  /* 0x000000011a1a8824 */ /* 0x100fe200078e0a0c */
[C---:B------:R-:W-:Y:S02]  /*cae0*/  ISETP.GT.U32.AND P1, PT, R12.reuse, R29, PT ;  /* 0x0000001d0c00720c */ /* 0x040fe40003f24070 */
[C---:B------:R-:W-:Y:S02]  /*caf0*/  ISETP.GT.U32.AND P5, PT, R12.reuse, R30, PT ;  /* 0x0000001e0c00720c */ /* 0x040fe40003fa4070 */
[C---:B------:R-:W-:Y:S01]  /*cb00*/  ISETP.GT.U32.AND P0, PT, R12.reuse, R31, PT ;  /* 0x0000001f0c00720c */ /* 0x040fe20003f04070 */
[----:B------:R-:W-:Y:S01]  /*cb10*/  @!P4 IMAD.IADD R27, R27, 0x1, -R12 ;  /* 0x000000011b1bc824 */ /* 0x000fe200078e0a0c */
[----:B------:R-:W-:Y:S01]  /*cb20*/  ISETP.GT.U32.AND P4, PT, R12, R32, PT ;  /* 0x000000200c00720c */ /* 0x000fe20003f84070 */
[----:B-1----:R-:W-:-:S02]  /*cb30*/  VIADD R6, R92, 0xffffff1d ;  /* 0xffffff1d5c067836 */ /* 0x002fc40000000000 */
[--C-:B------:R-:W-:Y:S01]  /*cb40*/  @!P6 IMAD.IADD R25, R25, 0x1, -R12.reuse ;  /* 0x000000011919e824 */ /* 0x100fe200078e0a0c */
[----:B------:R-:W-:Y:S01]  /*cb50*/  STL [R1+0x4f64], R24 ;  /* 0x004f641801007387 */ /* 0x000fe20000100800 */
[--C-:B------:R-:W-:Y:S01]  /*cb60*/  @!P3 IMAD.IADD R28, R28, 0x1, -R12.reuse ;  /* 0x000000011c1cb824 */ /* 0x100fe200078e0a0c */
[----:B------:R-:W-:Y:S01]  /*cb70*/  ISETP.GE.U32.AND P3, PT, R6, 0x7ffffe1e, PT ;  /* 0x7ffffe1e0600780c */ /* 0x000fe20003f66070 */
[--C-:B------:R-:W-:Y:S01]  /*cb80*/  @!P1 IMAD.IADD R29, R29, 0x1, -R12.reuse ;  /* 0x000000011d1d9824 */ /* 0x100fe200078e0a0c */
[----:B------:R1:W-:Y:S01]  /*cb90*/  STL [R1+0x3258], R93 ;  /* 0x0032585d01007387 */ /* 0x0003e20000100800 */
[----:B----4-:R-:W-:Y:S01]  /*cba0*/  IMAD R6, R89, 0xe2, RZ ;  /* 0x000000e259067824 */ /* 0x010fe200078e02ff */
[----:B------:R-:W4:Y:S01]  /*cbb0*/  LDC R92, c[0x0][0x3a8] ;  /* 0x0000ea00ff5c7b82 */ /* 0x000f220000000800 */
[--C-:B------:R-:W-:Y:S01]  /*cbc0*/  @!P5 IMAD.IADD R30, R30, 0x1, -R12.reuse ;  /* 0x000000011e1ed824 */ /* 0x100fe200078e0a0c */
[----:B------:R0:W-:Y:S01]  /*cbd0*/  STL [R1+0x3254], R7 ;  /* 0x0032540701007387 */ /* 0x0001e20000100800 */
[----:B------:R-:W-:-:S03]  /*cbe0*/  @!P0 IMAD.IADD R31, R31, 0x1, -R12 ;  /* 0x000000011f1f8824 */ /* 0x000fc600078e0a0c */
[----:B------:R-:W-:Y:S01]  /*cbf0*/  STL [R1+0x4f68], R25 ;  /* 0x004f681901007387 */ /* 0x000fe20000100800 */
[----:B------:R-:W-:Y:S01]  /*cc00*/  @!P4 IMAD.IADD R32, R32, 0x1, -R12 ;  /* 0x000000012020c824 */ /* 0x000fe200078e0a0c */
[----:B------:R-:W-:Y:S01]  /*cc10*/  ISETP.GT.U32.AND P1, PT, R12, R33, PT ;  /* 0x000000210c00720c */ /* 0x000fe20003f24070 */
[----:B-1----:R-:W1:Y:S01]  /*cc20*/  LDC R93, c[0x0][0x3a8] ;  /* 0x0000ea00ff5d7b82 */ /* 0x002e620000000800 */
[----:B------:R-:W-:Y:S01]  /*cc30*/  STL [R1+0x4f6c], R26 ;  /* 0x004f6c1a01007387 */ /* 0x000fe20000100800 */
[----:B0-----:R-:W-:-:S03]  /*cc40*/  IADD3 R7, P0, PT, R6, R3, RZ ;  /* 0x0000000306077210 */ /* 0x001fc60007f1e0ff */
[----:B------:R-:W-:Y:S04]  /*cc50*/  STL [R1+0x4f70], R27 ;  /* 0x004f701b01007387 */ /* 0x000fe80000100800 */
[----:B------:R-:W-:Y:S04]  /*cc60*/  STL [R1+0x4f74], R28 ;  /* 0x004f741c01007387 */ /* 0x000fe80000100800 */
[----:B------:R-:W-:Y:S04]  /*cc70*/  STL [R1+0x4f78], R29 ;  /* 0x004f781d01007387 */ /* 0x000fe80000100800 */
[----:B------:R-:W-:Y:S04]  /*cc80*/  STL [R1+0x4f7c], R30 ;  /* 0x004f7c1e01007387 */ /* 0x000fe80000100800 */
[----:B------:R-:W-:Y:S04]  /*cc90*/  STL [R1+0x4f80], R31 ;  /* 0x004f801f01007387 */ /* 0x000fe80000100800 */
[----:B---3--:R0:W-:Y:S04]  /*cca0*/  STL [R1+0x708], R88 ;  /* 0x0007085801007387 */ /* 0x0081e80000100800 */
[----:B------:R-:W-:Y:S01]  /*ccb0*/  STL [R1+0x4f84], R32 ;  /* 0x004f842001007387 */ /* 0x000fe20000100800 */
[----:B0-----:R-:W-:-:S03]  /*ccc0*/  LEA.HI.X.SX32 R88, R6, R4, 0x1, P0 ;  /* 0x0000000406587211 */ /* 0x001fc600000f0eff */
[----:B------:R0:W-:Y:S01]  /*ccd0*/  STL [R1+0x3264], R7 ;  /* 0x0032640701007387 */ /* 0x0001e20000100800 */
[----:B------:R-:W-:Y:S02]  /*cce0*/  @!P3 IMAD.MOV.U32 R6, RZ, RZ, R7 ;  /* 0x000000ffff06b224 */ /* 0x000fe400078e0007 */
[----:B0-----:R-:W-:-:S05]  /*ccf0*/  @!P3 IMAD.MOV.U32 R7, RZ, RZ, R88 ;  /* 0x000000ffff07b224 */ /* 0x001fca00078e0058 */
[----:B------:R0:W3:Y:S01]  /*cd00*/  @!P3 LDG.E.U8 R86, desc[UR22][R6.64] ;  /* 0x000000160656b981 */ /* 0x0000e2000c1e1100 */
[C---:B------:R-:W-:Y:S02]  /*cd10*/  ISETP.GT.U32.AND P4, PT, R12.reuse, R35, PT ;  /* 0x000000230c00720c */ /* 0x040fe40003f84070 */
[C---:B------:R-:W-:Y:S01]  /*cd20*/  ISETP.GT.U32.AND P6, PT, R12.reuse, R34, PT ;  /* 0x000000220c00720c */ /* 0x040fe20003fc4070 */
[----:B------:R-:W-:Y:S01]  /*cd30*/  @!P1 IMAD.IADD R33, R33, 0x1, -R12 ;  /* 0x0000000121219824 */ /* 0x000fe200078e0a0c */
[C---:B------:R-:W-:Y:S02]  /*cd40*/  ISETP.GT.U32.AND P0, PT, R12.reuse, R36, PT ;  /* 0x000000240c00720c */ /* 0x040fe40003f04070 */
[C---:B------:R-:W-:Y:S02]  /*cd50*/  ISETP.GT.U32.AND P5, PT, R12.reuse, R38, PT ;  /* 0x000000260c00720c */ /* 0x040fe40003fa4070 */
[----:B------:R-:W-:Y:S01]  /*cd60*/  ISETP.GT.U32.AND P1, PT, R12, R37, PT ;  /* 0x000000250c00720c */ /* 0x000fe20003f24070 */
[----:B------:R-:W-:-:S04]  /*cd70*/  VIADD R89, R90, 0xffffff15 ;  /* 0xffffff155a597836 */ /* 0x000fc80000000000 */
[--C-:B------:R-:W-:Y:S01]  /*cd80*/  @!P4 IMAD.IADD R35, R35, 0x1, -R12.reuse ;  /* 0x000000012323c824 */ /* 0x100fe200078e0a0c */
[----:B------:R-:W-:Y:S01]  /*cd90*/  ISETP.GT.U32.AND P4, PT, R12, R39, PT ;  /* 0x000000270c00720c */ /* 0x000fe20003f84070 */
[----:B0-----:R-:W-:Y:S01]  /*cda0*/  VIADD R7, R91, 0xffffff0d ;  /* 0xffffff0d5b077836 */ /* 0x001fe20000000000 */
[----:B------:R-:W-:Y:S01]  /*cdb0*/  ISETP.GE.U32.AND P3, PT, R89, 0x7ffffe16, PT ;  /* 0x7ffffe165900780c */ /* 0x000fe20003f66070 */
[----:B----4-:R-:W-:Y:S02]  /*cdc0*/  IMAD R6, R92, 0xea, RZ ;  /* 0x000000ea5c067824 */ /* 0x010fe400078e02ff */
[--C-:B------:R-:W-:Y:S01]  /*cdd0*/  @!P6 IMAD.IADD R34, R34, 0x1, -R12.reuse ;  /* 0x000000012222e824 */ /* 0x100fe200078e0a0c */
[----:B------:R-:W-:Y:S01]  /*cde0*/  STL [R1+0x4f88], R33 ;  /* 0x004f882101007387 */ /* 0x000fe20000100800 */
[--C-:B------:R-:W-:Y:S01]  /*cdf0*/  @!P0 IMAD.IADD R36, R36, 0x1, -R12.reuse ;  /* 0x0000000124248824 */ /* 0x100fe200078e0a0c */
[----:B------:R-:W-:Y:S01]  /*ce00*/  ISETP.GE.U32.AND P0, PT, R7, 0x7ffffe0e, PT ;  /* 0x7ffffe0e0700780c */ /* 0x000fe20003f06070 */
[--C-:B------:R-:W-:Y:S01]  /*ce10*/  @!P5 IMAD.IADD R38, R38, 0x1, -R12.reuse ;  /* 0x000000012626d824 */ /* 0x100fe200078e0a0c */
[----:B------:R-:W-:Y:S01]  /*ce20*/  STL [R1+0x3260], R88 ;  /* 0x0032605801007387 */ /* 0x000fe20000100800 */
[----:B------:R-:W-:Y:S01]  /*ce30*/  @!P1 IMAD.IADD R37, R37, 0x1, -R12 ;  /* 0x0000000125259824 */ /* 0x000fe200078e0a0c */
[----:B------:R-:W-:-:S02]  /*ce40*/  IADD3 R7, P5, PT, R6, R3, RZ ;  /* 0x0000000306077210 */ /* 0x000fc40007fbe0ff */
[----:B------:R-:W-:Y:S01]  /*ce50*/  STL [R1+0x4f8c], R34 ;  /* 0x004f8c2201007387 */ /* 0x000fe20000100800 */
[----:B------:R-:W-:Y:S01]  /*ce60*/  @!P4 IMAD.IADD R39, R39, 0x1, -R12 ;  /* 0x000000012727c824 */ /* 0x000fe200078e0a0c */
[----:B------:R-:W-:Y:S02]  /*ce70*/  LEA.HI.X.SX32 R6, R6, R4, 0x1, P5 ;  /* 0x0000000406067211 */ /* 0x000fe400028f0eff */
[----:B------:R-:W-:Y:S01]  /*ce80*/  PRMT R90, RZ, 0x7610, R90 ;  /* 0x00007610ff5a7816 */ /* 0x000fe2000000005a */
[----:B---3--:R0:W-:Y:S04]  /*ce90*/  STL [R1+0x704], R86 ;  /* 0x0007045601007387 */ /* 0x0081e80000100800 */
[----:B------:R-:W-:Y:S04]  /*cea0*/  STL [R1+0x4f90], R35 ;  /* 0x004f902301007387 */ /* 0x000fe80000100800 */
[----:B------:R-:W-:Y:S01]  /*ceb0*/  STL [R1+0x4f94], R36 ;  /* 0x004f942401007387 */ /* 0x000fe20000100800 */
[----:B-1----:R-:W-:Y:S01]  /*cec0*/  IMAD R89, R93, 0xf2, RZ ;  /* 0x000000f25d597824 */ /* 0x002fe200078e02ff */
[----:B0-----:R-:W0:Y:S02]  /*ced0*/  LDC R86, c[0x0][0x3a0] ;  /* 0x0000e800ff567b82 */ /* 0x001e240000000800 */
[----:B------:R-:W-:Y:S04]  /*cee0*/  STL [R1+0x4f98], R37 ;  /* 0x004f982501007387 */ /* 0x000fe80000100800 */
[----:B------:R-:W-:Y:S04]  /*cef0*/  STL [R1+0x4f9c], R38 ;  /* 0x004f9c2601007387 */ /* 0x000fe80000100800 */
[----:B------:R1:W-:Y:S04]  /*cf00*/  STL [R1+0x326c], R7 ;  /* 0x00326c0701007387 */ /* 0x0003e80000100800 */
[----:B------:R-:W-:Y:S01]  /*cf10*/  STL [R1+0x4fa0], R39 ;  /* 0x004fa02701007387 */ /* 0x000fe20000100800 */
[----:B-1----:R-:W-:-:S03]  /*cf20*/  @!P3 LOP3.LUT R7, R7, R6, RZ, 0x3c, !PT ;  /* 0x000000060707b212 */ /* 0x002fc600078e3cff */
[----:B------:R1:W-:Y:S02]  /*cf30*/  STL [R1+0x3268], R6 ;  /* 0x0032680601007387 */ /* 0x0003e40000100800 */
[----:B-1----:R-:W-:-:S04]  /*cf40*/  @!P3 LOP3.LUT R6, R7, R6, RZ, 0x3c, !PT ;  /* 0x000000060706b212 */ /* 0x002fc800078e3cff */
[----:B------:R-:W-:-:S05]  /*cf50*/  @!P3 LOP3.LUT R7, R7, R6, RZ, 0x3c, !PT ;  /* 0x000000060707b212 */ /* 0x000fca00078e3cff */
[----:B------:R1:W3:Y:S01]  /*cf60*/  @!P3 LDG.E.U8 R90, desc[UR22][R6.64] ;  /* 0x00000016065ab981 */ /* 0x0002e2000c1e1100 */
[----:B------:R-:W-:-:S04]  /*cf70*/  IADD3 R88, P4, PT, R89, R3, RZ ;  /* 0x0000000359587210 */ /* 0x000fc80007f9e0ff */
[----:B------:R-:W-:Y:S02]  /*cf80*/  LEA.HI.X.SX32 R89, R89, R4, 0x1, P4 ;  /* 0x0000000459597211 */ /* 0x000fe400020f0eff */
[----:B------:R-:W-:Y:S02]  /*cf90*/  PRMT R87, RZ, 0x7610, R87 ;  /* 0x00007610ff577816 */ /* 0x000fe40000000057 */
[C---:B------:R-:W-:Y:S01]  /*cfa0*/  ISETP.GT.U32.AND P5, PT, R12.reuse, R42, PT ;  /* 0x0000002a0c00720c */ /* 0x040fe20003fa4070 */
[----:B-1----:R-:W-:Y:S02]  /*cfb0*/  @!P0 IMAD.MOV.U32 R6, RZ, RZ, R88 ;  /* 0x000000ffff068224 */ /* 0x002fe400078e0058 */
[----:B------:R-:W-:Y:S01]  /*cfc0*/  @!P0 IMAD.MOV.U32 R7, RZ, RZ, R89 ;  /* 0x000000ffff078224 */ /* 0x000fe200078e0059 */
[----:B------:R-:W-:-:S04]  /*cfd0*/  ISETP.GT.U32.AND P4, PT, R12, R43, PT ;  /* 0x0000002b0c00720c */ /* 0x000fc80003f84070 */
[----:B------:R0:W4:Y:S05]  /*cfe0*/  @!P0 LDG.E.U8 R87, desc[UR22][R6.64] ;  /* 0x0000001606578981 */ /* 0x00012a000c1e1100 */
[----:B------:R-:W-:Y:S02]  /*cff0*/  @!P5 IMAD.IADD R42, R42, 0x1, -R12 ;  /* 0x000000012a2ad824 */ /* 0x000fe400078e0a0c */
[----:B0-----:R-:W-:-:S05]  /*d000*/  VIADD R6, R86, 0xffffff05 ;  /* 0xffffff0556067836 */ /* 0x001fca0000000000 */
[----:B------:R-:W-:Y:S01]  /*d010*/  ISETP.GE.U32.AND P5, PT, R6, 0x7ffffe06, PT ;  /* 0x7ffffe060600780c */ /* 0x000fe20003fa6070 */
[----:B------:R-:W-:Y:S02]  /*d020*/  @!P4 IMAD.IADD R43, R43, 0x1, -R12 ;  /* 0x000000012b2bc824 */ /* 0x000fe400078e0a0c */
[----:B--2---:R-:W-:Y:S01]  /*d030*/  VIADD R7, R2, 0xfffffffc ;  /* 0xfffffffc02077836 */ /* 0x004fe20000000000 */
[----:B------:R-:W-:Y:S01]  /*d040*/  PRMT R85, RZ, 0x7610, R85 ;  /* 0x00007610ff557816 */ /* 0x000fe20000000055 */
[----:B---3--:R0:W-:Y:S02]  /*d050*/  STL [R1+0x6fc], R90 ;  /* 0x0006fc5a01007387 */ /* 0x0081e40000100800 */
[----:B0-----:R-:W0:Y:S02]  /*d060*/  LDC R90, c[0x0][0x3a8] ;  /* 0x0000ea00ff5a7b82 */ /* 0x001e240000000800 */
[----:B------:R1:W-:Y:S01]  /*d070*/  STL [R1+0x3274], R88 ;  /* 0x0032745801007387 */ /* 0x0003e20000100800 */
[----:B0-----:R-:W-:-:S05]  /*d080*/  IMAD R6, R90, 0xfa, RZ ;  /* 0x000000fa5a067824 */ /* 0x001fca00078e02ff */
[----:B------:R-:W-:-:S04]  /*d090*/  IADD3 R86, P4, PT, R6, R3, RZ ;  /* 0x0000000306567210 */ /* 0x000fc80007f9e0ff */
[----:B-1----:R-:W-:Y:S01]  /*d0a0*/  LEA.HI.X.SX32 R88, R6, R4, 0x1, P4 ;  /* 0x0000000406587211 */ /* 0x002fe200020f0eff */
[----:B------:R-:W-:Y:S01]  /*d0b0*/  @!P5 IMAD.MOV.U32 R6, RZ, RZ, R86 ;  /* 0x000000ffff06d224 */ /* 0x000fe200078e0056 */
[----:B------:R-:W-:-:S03]  /*d0c0*/  ISETP.GE.U32.AND P4, PT, R7, 0x7ffffefd, PT ;  /* 0x7ffffefd0700780c */ /* 0x000fc60003f86070 */
[----:B------:R-:W-:-:S05]  /*d0d0*/  @!P5 IMAD.MOV.U32 R7, RZ, RZ, R88 ;  /* 0x000000ffff07d224 */ /* 0x000fca00078e0058 */
[----:B------:R0:W2:Y:S01]  /*d0e0*/  @!P5 LDG.E.U8 R85, desc[UR22][R6.64] ;  /* 0x000000160655d981 */ /* 0x0000a2000c1e1100 */
[C---:B------:R-:W-:Y:S02]  /*d0f0*/  ISETP.GT.U32.AND P1, PT, R12.reuse, R40, PT ;  /* 0x000000280c00720c */ /* 0x040fe40003f24070 */
[C---:B------:R-:W-:Y:S02]  /*d100*/  ISETP.GT.U32.AND P6, PT, R12.reuse, R41, PT ;  /* 0x000000290c00720c */ /* 0x040fe40003fc4070 */
[C---:B------:R-:W-:Y:S02]  /*d110*/  ISETP.GT.U32.AND P3, PT, R12.reuse, R44, PT ;  /* 0x0000002c0c00720c */ /* 0x040fe40003f64070 */
[----:B------:R-:W-:-:S07]  /*d120*/  ISETP.GT.U32.AND P0, PT, R12, R46, PT ;  /* 0x0000002e0c00720c */ /* 0x000fce0003f04070 */
[--C-:B------:R-:W-:Y:S01]  /*d130*/  @!P1 IMAD.IADD R40, R40, 0x1, -R12.reuse ;  /* 0x0000000128289824 */ /* 0x100fe200078e0a0c */
[----:B------:R-:W-:Y:S01]  /*d140*/  ISETP.GT.U32.AND P1, PT, R12, R45, PT ;  /* 0x0000002d0c00720c */ /* 0x000fe20003f24070 */
[--C-:B------:R-:W-:Y:S02]  /*d150*/  @!P6 IMAD.IADD R41, R41, 0x1, -R12.reuse ;  /* 0x000000012929e824 */ /* 0x100fe400078e0a0c */
[--C-:B------:R-:W-:Y:S01]  /*d160*/  @!P3 IMAD.IADD R44, R44, 0x1, -R12.reuse ;  /* 0x000000012c2cb824 */ /* 0x100fe200078e0a0c */
[----:B------:R-:W-:Y:S01]  /*d170*/  STL [R1+0x4fa4], R40 ;  /* 0x004fa42801007387 */ /* 0x000fe20000100800 */
[----:B------:R-:W-:-:S03]  /*d180*/  @!P0 IMAD.IADD R46, R46, 0x1, -R12 ;  /* 0x000000012e2e8824 */ /* 0x000fc600078e0a0c */
[----:B------:R-:W-:Y:S04]  /*d190*/  STL [R1+0x3270], R89 ;  /* 0x0032705901007387 */ /* 0x000fe80000100800 */
[----:B------:R-:W-:Y:S01]  /*d1a0*/  STL [R1+0x4fa8], R41 ;  /* 0x004fa82901007387 */ /* 0x000fe20000100800 */
[----:B------:R-:W-:-:S03]  /*d1b0*/  @!P1 IMAD.IADD R45, R45, 0x1, -R12 ;  /* 0x000000012d2d9824 */ /* 0x000fc600078e0a0c */
[----:B------:R-:W-:Y:S04]  /*d1c0*/  STL [R1+0x4fac], R42 ;  /* 0x004fac2a01007387 */ /* 0x000fe80000100800 */
[----:B------:R-:W-:Y:S04]  /*d1d0*/  STL [R1+0x4fb0], R43 ;  /* 0x004fb02b01007387 */ /* 0x000fe80000100800 */
[----:B------:R-:W-:Y:S04]  /*d1e0*/  STL [R1+0x4fb4], R44 ;  /* 0x004fb42c01007387 */ /* 0x000fe80000100800 */
[----:B------:R-:W-:Y:S04]  /*d1f0*/  STL [R1+0x4fb8], R45 ;  /* 0x004fb82d01007387 */ /* 0x000fe80000100800 */
[----:B------:R-:W-:Y:S04]  /*d200*/  STL [R1+0x327c], R86 ;  /* 0x00327c5601007387 */ /* 0x000fe80000100800 */
[----:B------:R-:W-:Y:S04]  /*d210*/  STL [R1+0x4fbc], R46 ;  /* 0x004fbc2e01007387 */ /* 0x000fe80000100800 */
[----:B------:R-:W-:Y:S04]  /*d220*/  STL [R1+0x3278], R88 ;  /* 0x0032785801007387 */ /* 0x000fe80000100800 */
[----:B----4-:R1:W-:Y:S01]  /*d230*/  STL [R1+0x6f8], R87 ;  /* 0x0006f85701007387 */ /* 0x0103e20000100800 */
[C---:B------:R-:W-:Y:S01]  /*d240*/  ISETP.GT.U32.AND P6, PT, R12.reuse, R47, PT ;  /* 0x0000002f0c00720c */ /* 0x040fe20003fc4070 */
[----:B-1----:R-:W0:Y:S01]  /*d250*/  LDC R87, c[0x0][0x3a8] ;  /* 0x0000ea00ff577b82 */ /* 0x002e220000000800 */
[----:B------:R-:W-:-:S11]  /*d260*/  ISETP.GT.U32.AND P3, PT, R12, R48, PT ;  /* 0x000000300c00720c */ /* 0x000fd60003f64070 */
[----:B------:R-:W-:-:S05]  /*d270*/  @!P6 IMAD.IADD R47, R47, 0x1, -R12 ;  /* 0x000000012f2fe824 */ /* 0x000fca00078e0a0c */
[----:B------:R-:W-:Y:S01]  /*d280*/  STL [R1+0x4fc0], R47 ;  /* 0x004fc02f01007387 */ /* 0x000fe20000100800 */
[----:B------:R-:W-:-:S05]  /*d290*/  @!P3 IMAD.IADD R48, R48, 0x1, -R12 ;  /* 0x000000013030b824 */ /* 0x000fca00078e0a0c */
[----:B------:R-:W-:Y:S01]  /*d2a0*/  STL [R1+0x4fc4], R48 ;  /* 0x004fc43001007387 */ /* 0x000fe20000100800 */
[----:B0-----:R-:W-:Y:S02]  /*d2b0*/  IMAD R6, R87, 0x3, RZ ;  /* 0x0000000357067824 */ /* 0x001fe400078e02ff */
[----:B------:R-:W-:Y:S01]  /*d2c0*/  VIADD R7, R2, 0xfffffff4 ;  /* 0xfffffff402077836 */ /* 0x000fe20000000000 */
[----:B------:R-:W-:Y:S01]  /*d2d0*/  PRMT R84, RZ, 0x7610, R84 ;  /* 0x00007610ff547816 */ /* 0x000fe20000000054 */
[----:B--2---:R0:W-:Y:S02]  /*d2e0*/  STL [R1+0x6f4], R85 ;  /* 0x0006f45501007387 */ /* 0x0041e40000100800 */
[----:B0-----:R-:W-:-:S04]  /*d2f0*/  IADD3 R85, P5, PT, R6, R3, RZ ;  /* 0x0000000306557210 */ /* 0x001fc80007fbe0ff */
[----:B------:R-:W-:Y:S01]  /*d300*/  LEA.HI.X.SX32 R86, R6, R4, 0x1, P5 ;  /* 0x0000000406567211 */ /* 0x000fe200028f0eff */
        /* <DEDUP_REMOVED lines=8> */
[--C-:B------:R-:W-:Y:S02]  /*d390*/  @!P1 IMAD.IADD R49, R49, 0x1, -R12.reuse ;  /* 0x0000000131319824 */ /* 0x100fe400078e0a0c */
[--C-:B------:R-:W-:Y:S02]  /*d3a0*/  @!P0 IMAD.IADD R50, R50, 0x1, -R12.reuse ;  /* 0x0000000132328824 */ /* 0x100fe400078e0a0c */
[--C-:B------:R-:W-:Y:S01]  /*d3b0*/  @!P6 IMAD.IADD R51, R51, 0x1, -R12.reuse ;  /* 0x000000013333e824 */ /* 0x100fe200078e0a0c */
[----:B------:R-:W-:Y:S01]  /*d3c0*/  STL [R1+0x4fc8], R49 ;  /* 0x004fc83101007387 */ /* 0x000fe20000100800 */
[----:B------:R-:W-:Y:S02]  /*d3d0*/  @!P3 IMAD.IADD R52, R52, 0x1, -R12 ;  /* 0x000000013434b824 */ /* 0x000fe400078e0a0c */
[----:B0-----:R-:W-:Y:S01]  /*d3e0*/  IMAD R6, R87, 0xb, RZ ;  /* 0x0000000b57067824 */ /* 0x001fe200078e02ff */
[----:B------:R-:W-:Y:S04]  /*d3f0*/  STL [R1+0x3178], R85 ;  /* 0x0031785501007387 */ /* 0x000fe80000100800 */
[----:B------:R-:W-:Y:S04]  /*d400*/  STL [R1+0x4fcc], R50 ;  /* 0x004fcc3201007387 */ /* 0x000fe80000100800 */
[----:B------:R-:W-:Y:S04]  /*d410*/  STL [R1+0x3174], R86 ;  /* 0x0031745601007387 */ /* 0x000fe80000100800 */
[----:B------:R-:W-:Y:S04]  /*d420*/  STL [R1+0x4fd0], R51 ;  /* 0x004fd03301007387 */ /* 0x000fe80000100800 */
[----:B------:R-:W-:Y:S01]  /*d430*/  STL [R1+0x4fd4], R52 ;  /* 0x004fd43401007387 */ /* 0x000fe20000100800 */
[----:B------:R-:W-:Y:S01]  /*d440*/  VIADD R7, R2, 0xffffffec ;  /* 0xffffffec02077836 */ /* 0x000fe20000000000 */
[----:B------:R-:W-:-:S02]  /*d450*/  PRMT R82, RZ, 0x7610, R82 ;  /* 0x00007610ff527816 */ /* 0x000fc40000000052 */
        /* <DEDUP_REMOVED lines=33> */
[----:B------:R-:W-:-:S09]  /*d670*/  ISETP.GT.U32.AND P6, PT, R12, R59, PT ;  /* 0x0000003b0c00720c */ /* 0x000fd20003fc4070 */
[--C-:B------:R-:W-:Y:S01]  /*d680*/  @!P1 IMAD.IADD R57, R57, 0x1, -R12.reuse ;  /* 0x0000000139399824 */ /* 0x100fe200078e0a0c */
[----:B------:R-:W-:Y:S01]  /*d690*/  ISETP.GT.U32.AND P1, PT, R12, R60, PT ;  /* 0x0000003c0c00720c */ /* 0x000fe20003f24070 */
[--C-:B------:R-:W-:Y:S02]  /*d6a0*/  @!P0 IMAD.IADD R58, R58, 0x1, -R12.reuse ;  /* 0x000000013a3a8824 */ /* 0x100fe400078e0a0c */
[--C-:B------:R-:W-:Y:S01]  /*d6b0*/  @!P6 IMAD.IADD R59, R59, 0x1, -R12.reuse ;  /* 0x000000013b3be824 */ /* 0x100fe200078e0a0c */
[----:B------:R-:W-:Y:S01]  /*d6c0*/  STL [R1+0x4fe8], R57 ;  /* 0x004fe83901007387 */ /* 0x000fe20000100800 */
[----:B------:R-:W-:Y:S01]  /*d6d0*/  ISETP.GT.U32.AND P5, PT, R12, R61, PT ;  /* 0x0000003d0c00720c */ /* 0x000fe20003fa4070 */
[----:B0-----:R-:W-:Y:S02]  /*d6e0*/  IMAD R6, R87, 0x1b, RZ ;  /* 0x0000001b57067824 */ /* 0x001fe400078e02ff */
[----:B------:R-:W-:Y:S04]  /*d6f0*/  STL [R1+0x3188], R82 ;  /* 0x0031885201007387 */ /* 0x000fe80000100800 */
[----:B------:R-:W-:Y:S01]  /*d700*/  STL [R1+0x4fec], R58 ;  /* 0x004fec3a01007387 */ /* 0x000fe20000100800 */
[----:B------:R-:W-:-:S03]  /*d710*/  @!P1 IMAD.IADD R60, R60, 0x1, -R12 ;  /* 0x000000013c3c9824 */ /* 0x000fc600078e0a0c */
[----:B------:R0:W-:Y:S04]  /*d720*/  STL [R1+0x3184], R84 ;  /* 0x0031845401007387 */ /* 0x0001e80000100800 */
[----:B------:R-:W3:Y:S04]  /*d730*/  LDL R86, [R1+0x90] ;  /* 0x0000900001567983 */ /* 0x000ee80000100800 */
[----:B------:R-:W4:Y:S04]  /*d740*/  LDL R85, [R1+0x98] ;  /* 0x0000980001557983 */ /* 0x000f280000100800 */
[----:B0-----:R-:W3:Y:S04]  /*d750*/  LDL R84, [R1+0x94] ;  /* 0x0000940001547983 */ /* 0x001ee80000100800 */
[----:B------:R-:W-:Y:S04]  /*d760*/  STL [R1+0x4ff0], R59 ;  /* 0x004ff03b01007387 */ /* 0x000fe80000100800 */
[----:B------:R-:W-:Y:S01]  /*d770*/  STL [R1+0x4ff4], R60 ;  /* 0x004ff43c01007387 */ /* 0x000fe20000100800 */
[----:B------:R-:W-:Y:S01]  /*d780*/  VIADD R7, R2, 0xffffffdc ;  /* 0xffffffdc02077836 */ /* 0x000fe20000000000 */
[----:B------:R-:W-:Y:S01]  /*d790*/  PRMT R0, RZ, 0x7610, R0 ;  /* 0x00007610ff007816 */ /* 0x000fe20000000000 */
[----:B------:R-:W-:-:S03]  /*d7a0*/  @!P5 IMAD.IADD R61, R61, 0x1, -R12 ;  /* 0x000000013d3dd824 */ /* 0x000fc600078e0a0c */
[----:B------:R-:W-:Y:S01]  /*d7b0*/  ISETP.GE.U32.AND P5, PT, R7, 0x7ffffedd, PT ;  /* 0x7ffffedd0700780c */ /* 0x000fe20003fa6070 */
[----:B--2---:R0:W-:Y:S02]  /*d7c0*/  STL [R1+0x6e8], R74 ;  /* 0x0006e84a01007387 */ /* 0x0041e40000100800 */
[----:B0-----:R-:W-:-:S04]  /*d7d0*/  IADD3 R74, P1, PT, R6, R3, RZ ;  /* 0x00000003064a7210 */ /* 0x001fc80007f3e0ff */
[----:B------:R-:W-:Y:S01]  /*d7e0*/  LEA.HI.X.SX32 R82, R6, R4, 0x1, P1 ;  /* 0x0000000406527211 */ /* 0x000fe200008f0eff */
[----:B------:R-:W-:-:S04]  /*d7f0*/  @!P3 IMAD.MOV.U32 R6, RZ, RZ, R74 ;  /* 0x000000ffff06b224 */ /* 0x000fc800078e004a */
        /* <DEDUP_REMOVED lines=8> */
[----:B0-----:R-:W-:Y:S01]  /*d880*/  IMAD R6, R87, 0x23, RZ ;  /* 0x0000002357067824 */ /* 0x001fe200078e02ff */
[----:B------:R-:W-:Y:S01]  /*d890*/  STL [R1+0x4ff8], R61 ;  /* 0x004ff83d01007387 */ /* 0x000fe20000100800 */
[----:B------:R-:W-:-:S03]  /*d8a0*/  @!P4 IMAD.IADD R63, R63, 0x1, -R12 ;  /* 0x000000013f3fc824 */ /* 0x000fc600078e0a0c */
[----:B------:R-:W-:Y:S01]  /*d8b0*/  STL [R1+0x3190], R74 ;  /* 0x0031904a01007387 */ /* 0x000fe20000100800 */
[--C-:B------:R-:W-:Y:S01]  /*d8c0*/  @!P6 IMAD.IADD R64, R64, 0x1, -R12.reuse ;  /* 0x000000014040e824 */ /* 0x100fe200078e0a0c */
[----:B------:R-:W-:Y:S02]  /*d8d0*/  IADD3 R90, P3, PT, R6, R3, RZ ;  /* 0x00000003065a7210 */ /* 0x000fe40007f7e0ff */
[----:B------:R-:W-:Y:S01]  /*d8e0*/  STL [R1+0x4ffc], R62 ;  /* 0x004ffc3e01007387 */ /* 0x000fe20000100800 */
[----:B------:R-:W-:-:S03]  /*d8f0*/  @!P1 IMAD.IADD R65, R65, 0x1, -R12 ;  /* 0x0000000141419824 */ /* 0x000fc600078e0a0c */
[----:B------:R0:W-:Y:S01]  /*d900*/  STL [R1+0x318c], R82 ;  /* 0x00318c5201007387 */ /* 0x0001e20000100800 */
[----:B------:R-:W-:Y:S01]  /*d910*/  VIADD R7, R2, 0xffffffd4 ;  /* 0xffffffd402077836 */ /* 0x000fe20000000000 */
[----:B------:R-:W-:Y:S01]  /*d920*/  LEA.HI.X.SX32 R6, R6, R4, 0x1, P3 ;  /* 0x0000000406067211 */ /* 0x000fe200018f0eff */
[----:B------:R-:W-:Y:S01]  /*d930*/  @!P0 IMAD.IADD R66, R66, 0x1, -R12 ;  /* 0x0000000142428824 */ /* 0x000fe200078e0a0c */
[----:B---3--:R-:W-:Y:S02]  /*d940*/  ISETP.GT.U32.AND P3, PT, R12, R84, PT ;  /* 0x000000540c00720c */ /* 0x008fe40003f64070 */
[----:B------:R-:W-:Y:S01]  /*d950*/  ISETP.GE.U32.AND P0, PT, R7, 0x7ffffed5, PT ;  /* 0x7ffffed50700780c */ /* 0x000fe20003f06070 */
[----:B------:R-:W-:Y:S01]  /*d960*/  @!P5 IMAD.MOV.U32 R7, RZ, RZ, R6 ;  /* 0x000000ffff07d224 */ /* 0x000fe200078e0006 */
[----:B------:R-:W-:Y:S01]  /*d970*/  PRMT R83, RZ, 0x7610, R83 ;  /* 0x00007610ff537816 */ /* 0x000fe20000000053 */
[----:B--2---:R1:W-:Y:S04]  /*d980*/  STL [R1+0x6e0], R0 ;  /* 0x0006e00001007387 */ /* 0x0043e80000100800 */
[----:B------:R-:W2:Y:S04]  /*d990*/  LDL R88, [R1+0x9c] ;  /* 0x00009c0001587983 */ /* 0x000ea80000100800 */
[----:B0-----:R-:W3:Y:S01]  /*d9a0*/  LDL R82, [R1+0x70] ;  /* 0x0000700001527983 */ /* 0x001ee20000100800 */
[----:B-1----:R-:W-:-:S03]  /*d9b0*/  IMAD.MOV.U32 R0, RZ, RZ, R70 ;  /* 0x000000ffff007224 */ /* 0x002fc600078e0046 */
[----:B------:R-:W2:Y:S04]  /*d9c0*/  LDL R70, [R1+0x80] ;  /* 0x0000800001467983 */ /* 0x000ea80000100800 */
[----:B------:R-:W2:Y:S04]  /*d9d0*/  LDL R89, [R1+0x84] ;  /* 0x0000840001597983 */ /* 0x000ea80000100800 */
[----:B------:R-:W2:Y:S04]  /*d9e0*/  LDL R74, [R1+0x88] ;  /* 0x00008800014a7983 */ /* 0x000ea80000100800 */
[----:B------:R-:W-:Y:S04]  /*d9f0*/  STL [R1+0x5000], R63 ;  /* 0x0050003f01007387 */ /* 0x000fe80000100800 */
[----:B------:R-:W-:Y:S04]  /*da00*/  STL [R1+0x5004], R64 ;  /* 0x0050044001007387 */ /* 0x000fe80000100800 */
[----:B------:R-:W-:Y:S04]  /*da10*/  STL [R1+0x5008], R65 ;  /* 0x0050084101007387 */ /* 0x000fe80000100800 */
[----:B------:R-:W-:Y:S04]  /*da20*/  STL [R1+0x3198], R90 ;  /* 0x0031985a01007387 */ /* 0x000fe80000100800 */
[----:B------:R-:W2:Y:S04]  /*da30*/  LDL.LU R84, [R1+0x50e4] ;  /* 0x0050e40001547983 */ /* 0x000ea80000300800 */
[----:B------:R-:W-:Y:S04]  /*da40*/  STL [R1+0x500c], R66 ;  /* 0x00500c4201007387 */ /* 0x000fe80000100800 */
[----:B------:R0:W-:Y:S02]  /*da50*/  STL [R1+0x3194], R6 ;  /* 0x0031940601007387 */ /* 0x0001e40000100800 */
[----:B0-----:R-:W-:-:S05]  /*da60*/  @!P5 IMAD.MOV.U32 R6, RZ, RZ, R90 ;  /* 0x000000ffff06d224 */ /* 0x001fca00078e005a */
[----:B------:R0:W2:Y:S01]  /*da70*/  @!P5 LDG.E.U8 R83, desc[UR22][R6.64] ;  /* 0x000000160653d981 */ /* 0x0000a2000c1e1100 */
[C---:B------:R-:W-:Y:S02]  /*da80*/  ISETP.GT.U32.AND P6, PT, R12.reuse, R67, PT ;  /* 0x000000430c00720c */ /* 0x040fe40003fc4070 */
[----:B------:R-:W-:Y:S01]  /*da90*/  ISETP.GT.U32.AND P4, PT, R12, R86, PT ;  /* 0x000000560c00720c */ /* 0x000fe20003f84070 */
[----:B0-----:R-:W-:-:S10]  /*daa0*/  IMAD R6, R87, 0x2b, RZ ;  /* 0x0000002b57067824 */ /* 0x001fd400078e02ff */
[--C-:B------:R-:W-:Y:S02]  /*dab0*/  @!P6 IMAD.IADD R67, R67, 0x1, -R12.reuse ;  /* 0x000000014343e824 */ /* 0x100fe400078e0a0c */
[----:B------:R-:W-:Y:S01]  /*dac0*/  @!P4 IMAD.IADD R86, R86, 0x1, -R12 ;  /* 0x000000015656c824 */ /* 0x000fe200078e0a0c */
[----:B--2---:R0:W-:Y:S04]  /*dad0*/  STL [R1+0x6dc], R83 ;  /* 0x0006dc5301007387 */ /* 0x0041e80000100800 */
[----:B0-----:R-:W2:Y:S04]  /*dae0*/  LDL R83, [R1+0x8c] ;  /* 0x00008c0001537983 */ /* 0x001ea80000100800 */
[----:B------:R-:W-:Y:S04]  /*daf0*/  STL [R1+0x5010], R67 ;  /* 0x0050104301007387 */ /* 0x000fe80000100800 */
[----:B------:R-:W2:Y:S04]  /*db00*/  LDL R87, [R1+0x78] ;  /* 0x0000780001577983 */ /* 0x000ea80000100800 */
[----:B------:R-:W2:Y:S04]  /*db10*/  LDL R90, [R1+0x7c] ;  /* 0x00007c00015a7983 */ /* 0x000ea80000100800 */
[----:B------:R0:W-:Y:S02]  /*db20*/  @!P4 STL [R1+0x90], R86 ;  /* 0x000090560100c387 */ /* 0x0001e40000100800 */
[----:B0-----:R-:W-:-:S02]  /*db30*/  IADD3 R86, P4, PT, R6, R3, RZ ;  /* 0x0000000306567210 */ /* 0x001fc40007f9e0ff */
[----:B------:R-:W2:Y:S01]  /*db40*/  LDL R6, [R1+0x94] ;  /* 0x0000940001067983 */ /* 0x000ea20000100800 */
[----:B----4-:R-:W-:Y:S01]  /*db50*/  ISETP.GT.U32.AND P1, PT, R12, R85, PT ;  /* 0x000000550c00720c */ /* 0x010fe20003f24070 */
[----:B------:R-:W-:Y:S01]  /*db60*/  VIADD R7, R2, 0xffffffcc ;  /* 0xffffffcc02077836 */ /* 0x000fe20000000000 */
[----:B------:R-:W-:-:S11]  /*db70*/  PRMT R84, RZ, 0x7610, R84 ;  /* 0x00007610ff547816 */ /* 0x000fd60000000054 */
[--C-:B------:R-:W-:Y:S02]  /*db80*/  @!P1 IMAD.IADD R85, R85, 0x1, -R12.reuse ;  /* 0x0000000155559824 */ /* 0x100fe400078e0a0c */
[----:B--2---:R-:W-:-:S05]  /*db90*/  @!P3 IMAD.IADD R6, R6, 0x1, -R12 ;  /* 0x000000010606b824 */ /* 0x004fca00078e0a0c */
[----:B------:R0:W-:Y:S02]  /*dba0*/  @!P3 STL [R1+0x94], R6 ;  /* 0x000094060100b387 */ /* 0x0001e40000100800 */
[----:B0-----:R-:W0:Y:S02]  /*dbb0*/  LDC R6, c[0x0][0x3a8] ;  /* 0x0000ea00ff067b82 */ /* 0x001e240000000800 */
[----:B------:R-:W-:Y:S04]  /*dbc0*/  STL [R1+0x31a0], R86 ;  /* 0x0031a05601007387 */ /* 0x000fe80000100800 */
[----:B------:R1:W-:Y:S04]  /*dbd0*/  @!P1 STL [R1+0x98], R85 ;  /* 0x0000985501009387 */ /* 0x0003e80000100800 */
[----:B-1----:R-:W2:Y:S01]  /*dbe0*/  LDL R85, [R1+0x74] ;  /* 0x0000740001557983 */ /* 0x002ea20000100800 */
[----:B0-----:R-:W-:-:S05]  /*dbf0*/  IMAD R6, R6, 0x2b, RZ ;  /* 0x0000002b06067824 */ /* 0x001fca00078e02ff */
[----:B------:R-:W-:Y:S02]  /*dc00*/  LEA.HI.X.SX32 R6, R6, R4, 0x1, P4 ;  /* 0x0000000406067211 */ /* 0x000fe400020f0eff */
[----:B------:R-:W-:-:S03]  /*dc10*/  ISETP.GE.U32.AND P4, PT, R7, 0x7ffffecd, PT ;  /* 0x7ffffecd0700780c */ /* 0x000fc60003f86070 */
[----:B------:R0:W-:Y:S01]  /*dc20*/  STL [R1+0x319c], R6 ;  /* 0x00319c0601007387 */ /* 0x0001e20000100800 */
[----:B------:R-:W-:Y:S02]  /*dc30*/  @!P0 IMAD.MOV.U32 R7, RZ, RZ, R6 ;  /* 0x000000ffff078224 */ /* 0x000fe400078e0006 */
[----:B0-----:R-:W-:Y:S01]  /*dc40*/  @!P0 IMAD.MOV.U32 R6, RZ, RZ, R86 ;  /* 0x000000ffff068224 */ /* 0x001fe200078e0056 */
[C---:B------:R-:W-:Y:S01]  /*dc50*/  ISETP.GT.U32.AND P6, PT, R12.reuse, R88, PT ;  /* 0x000000580c00720c */ /* 0x040fe20003fc4070 */
[----:B------:R-:W4:Y:S04]  /*dc60*/  LDL R86, [R1+0x68] ;  /* 0x0000680001567983 */ /* 0x000f280000100800 */
[----:B------:R0:W2:Y:S01]  /*dc70*/  @!P0 LDG.E.U8 R84, desc[UR22][R6.64] ;  /* 0x0000001606548981 */ /* 0x0000a2000c1e1100 */
[C---:B------:R-:W-:Y:S01]  /*dc80*/  ISETP.GT.U32.AND P5, PT, R12.reuse, R70, PT ;  /* 0x000000460c00720c */ /* 0x040fe20003fa4070 */
[----:B0-----:R-:W0:Y:S01]  /*dc90*/  LDC R7, c[0x0][0x3a8] ;  /* 0x0000ea00ff077b82 */ /* 0x001e220000000800 */
[----:B---3--:R-:W-:-:S05]  /*dca0*/  ISETP.GT.U32.AND P3, PT, R12, R82, PT ;  /* 0x000000520c00720c */ /* 0x008fca0003f64070 */
[----:B------:R-:W-:Y:S01]  /*dcb0*/  @!P6 IMAD.IADD R88, R88, 0x1, -R12 ;  /* 0x000000015858e824 */ /* 0x000fe200078e0a0c */
[----:B------:R-:W-:-:S05]  /*dcc0*/  ISETP.GT.U32.AND P1, PT, R12, R89, PT ;  /* 0x000000590c00720c */ /* 0x000fca0003f24070 */
[--C-:B------:R-:W-:Y:S01]  /*dcd0*/  @!P5 IMAD.IADD R70, R70, 0x1, -R12.reuse ;  /* 0x000000014646d824 */ /* 0x100fe200078e0a0c */
[----:B------:R1:W-:Y:S01]  /*dce0*/  @!P6 STL [R1+0x9c], R88 ;  /* 0x00009c580100e387 */ /* 0x0003e20000100800 */
[----:B------:R-:W-:-:S03]  /*dcf0*/  @!P3 IMAD.IADD R82, R82, 0x1, -R12 ;  /* 0x000000015252b824 */ /* 0x000fc600078e0a0c */
[----:B-1----:R-:W3:Y:S01]  /*dd00*/  LDL R88, [R1+0x6c] ;  /* 0x00006c0001587983 */ /* 0x002ee20000100800 */
[----:B0-----:R-:W-:Y:S02]  /*dd10*/  IMAD R6, R7, 0x33, RZ ;  /* 0x0000003307067824 */ /* 0x001fe400078e02ff */
[----:B------:R-:W-:Y:S02]  /*dd20*/  @!P1 IMAD.IADD R89, R89, 0x1, -R12 ;  /* 0x0000000159599824 */ /* 0x000fe400078e0a0c */
[----:B------:R-:W-:Y:S01]  /*dd30*/  VIADD R7, R2, 0xffffffc4 ;  /* 0xffffffc402077836 */ /* 0x000fe20000000000 */
[----:B------:R-:W-:Y:S01]  /*dd40*/  PRMT R71, RZ, 0x7610, R71 ;  /* 0x00007610ff477816 */ /* 0x000fe20000000047 */
[----:B--2---:R0:W-:Y:S04]  /*dd50*/  STL [R1+0x6d8], R84 ;  /* 0x0006d85401007387 */ /* 0x0041e80000100800 */
[----:B0-----:R-:W2:Y:S04]  /*dd60*/  LDL R84, [R1+0x54] ;  /* 0x0000540001547983 */ /* 0x001ea80000100800 */
[----:B------:R-:W-:Y:S04]  /*dd70*/  @!P5 STL [R1+0x80], R70 ;  /* 0x000080460100d387 */ /* 0x000fe80000100800 */
[----:B------:R0:W-:Y:S01]  /*dd80*/  @!P3 STL [R1+0x70], R82 ;  /* 0x000070520100b387 */ /* 0x0001e20000100800 */
[----:B------:R-:W-:-:S02]  /*dd90*/  ISETP.GE.U32.AND P5, PT, R7, 0x7ffffec5, PT ;  /* 0x7ffffec50700780c */ /* 0x000fc40003fa6070 */
[C---:B0-----:R-:W-:Y:S01]  /*dda0*/  IADD3 R82, P3, PT, R6.reuse, R3, RZ ;  /* 0x0000000306527210 */ /* 0x041fe20007f7e0ff */
[----:B------:R-:W-:Y:S02]  /*ddb0*/  IMAD.MOV.U32 R70, RZ, RZ, R69 ;  /* 0x000000ffff467224 */ /* 0x000fe400078e0045 */
[----:B------:R-:W2:Y:S01]  /*ddc0*/  LDL R69, [R1+0x5c] ;  /* 0x00005c0001457983 */ /* 0x000ea20000100800 */
[----:B------:R-:W-:-:S03]  /*ddd0*/  LEA.HI.X.SX32 R6, R6, R4, 0x1, P3 ;  /* 0x0000000406067211 */ /* 0x000fc600018f0eff */
[----:B------:R0:W-:Y:S02]  /*dde0*/  @!P1 STL [R1+0x84], R89 ;  /* 0x0000845901009387 */ /* 0x0001e40000100800 */
[----:B------:R-:W-:Y:S02]  /*ddf0*/  @!P4 IMAD.MOV.U32 R7, RZ, RZ, R6 ;  /* 0x000000ffff07c224 */ /* 0x000fe400078e0006 */
[----:B------:R-:W-:Y:S04]  /*de00*/  STL [R1+0x31a8], R82 ;  /* 0x0031a85201007387 */ /* 0x000fe80000100800 */
[----:B------:R1:W-:Y:S01]  /*de10*/  STL [R1+0x31a4], R6 ;  /* 0x0031a40601007387 */ /* 0x0003e20000100800 */
[----:B0-----:R-:W0:Y:S01]  /*de20*/  LDC R89, c[0x0][0x3a8] ;  /* 0x0000ea00ff597b82 */ /* 0x001e220000000800 */
[----:B-1----:R-:W-:-:S05]  /*de30*/  @!P4 IMAD.MOV.U32 R6, RZ, RZ, R82 ;  /* 0x000000ffff06c224 */ /* 0x002fca00078e0052 */
[----:B------:R0:W2:Y:S01]  /*de40*/  @!P4 LDG.E.U8 R71, desc[UR22][R6.64] ;  /* 0x000000160647c981 */ /* 0x0000a2000c1e1100 */
[C---:B------:R-:W-:Y:S02]  /*de50*/  ISETP.GT.U32.AND P0, PT, R12.reuse, R74, PT ;  /* 0x0000004a0c00720c */ /* 0x040fe40003f04070 */
[C---:B------:R-:W-:Y:S02]  /*de60*/  ISETP.GT.U32.AND P6, PT, R12.reuse, R83, PT ;  /* 0x000000530c00720c */ /* 0x040fe40003fc4070 */
[C---:B------:R-:W-:Y:S02]  /*de70*/  ISETP.GT.U32.AND P1, PT, R12.reuse, R87, PT ;  /* 0x000000570c00720c */ /* 0x040fe40003f24070 */
[----:B------:R-:W-:-:S07]  /*de80*/  ISETP.GT.U32.AND P3, PT, R12, R90, PT ;  /* 0x0000005a0c00720c */ /* 0x000fce0003f64070 */
[--C-:B------:R-:W-:Y:S02]  /*de90*/  @!P0 IMAD.IADD R74, R74, 0x1, -R12.reuse ;  /* 0x000000014a4a8824 */ /* 0x100fe400078e0a0c */
[----:B------:R-:W-:-:S03]  /*dea0*/  @!P6 IMAD.IADD R83, R83, 0x1, -R12 ;  /* 0x000000015353e824 */ /* 0x000fc600078e0a0c */
[----:B------:R1:W-:Y:S01]  /*deb0*/  @!P0 STL [R1+0x88], R74 ;  /* 0x0000884a01008387 */ /* 0x0003e20000100800 */
[----:B------:R-:W-:Y:S01]  /*dec0*/  ISETP.GT.U32.AND P0, PT, R12, R85, PT ;  /* 0x000000550c00720c */ /* 0x000fe20003f04070 */
[--C-:B------:R-:W-:Y:S02]  /*ded0*/  @!P1 IMAD.IADD R87, R87, 0x1, -R12.reuse ;  /* 0x0000000157579824 */ /* 0x100fe400078e0a0c */
[----:B0-----:R-:W-:Y:S02]  /*dee0*/  IMAD R6, R89, 0x3b, RZ ;  /* 0x0000003b59067824 */ /* 0x001fe400078e02ff */
[----:B------:R-:W-:Y:S02]  /*def0*/  @!P3 IMAD.IADD R90, R90, 0x1, -R12 ;  /* 0x000000015a5ab824 */ /* 0x000fe400078e0a0c */
[----:B------:R-:W-:Y:S01]  /*df00*/  VIADD R7, R2, 0xffffffbc ;  /* 0xffffffbc02077836 */ /* 0x000fe20000000000 */
[----:B------:R-:W-:Y:S01]  /*df10*/  PRMT R72, RZ, 0x7610, R72 ;  /* 0x00007610ff487816 */ /* 0x000fe20000000048 */
[----:B-1----:R-:W4:Y:S01]  /*df20*/  LDL R74, [R1+0x58] ;  /* 0x00005800014a7983 */ /* 0x002f220000100800 */
[----:B---3--:R-:W-:Y:S01]  /*df30*/  ISETP.GT.U32.AND P4, PT, R12, R88, PT ;  /* 0x000000580c00720c */ /* 0x008fe20003f84070 */
[----:B------:R-:W0:Y:S02]  /*df40*/  LDC R89, c[0x0][0x3a8] ;  /* 0x0000ea00ff597b82 */ /* 0x000e240000000800 */
[----:B------:R-:W-:Y:S01]  /*df50*/  @!P0 IMAD.IADD R85, R85, 0x1, -R12 ;  /* 0x0000000155558824 */ /* 0x000fe200078e0a0c */
[----:B--2---:R1:W-:Y:S04]  /*df60*/  STL [R1+0x6d4], R71 ;  /* 0x0006d44701007387 */ /* 0x0043e80000100800 */
[----:B------:R-:W2:Y:S04]  /*df70*/  LDL R82, [R1+0x60] ;  /* 0x0000600001527983 */ /* 0x000ea80000100800 */
[----:B-1----:R-:W3:Y:S04]  /*df80*/  LDL R71, [R1+0x64] ;  /* 0x0000640001477983 */ /* 0x002ee80000100800 */
[----:B------:R1:W-:Y:S04]  /*df90*/  @!P6 STL [R1+0x8c], R83 ;  /* 0x00008c530100e387 */ /* 0x0003e80000100800 */
[----:B-1----:R-:W2:Y:S04]  /*dfa0*/  LDL.LU R83, [R1+0x50e0] ;  /* 0x0050e00001537983 */ /* 0x002ea80000300800 */
[----:B------:R1:W-:Y:S02]  /*dfb0*/  @!P1 STL [R1+0x78], R87 ;  /* 0x0000785701009387 */ /* 0x0003e40000100800 */
[----:B-1----:R-:W-:-:S02]  /*dfc0*/  IADD3 R87, P1, PT, R6, R3, RZ ;  /* 0x0000000306577210 */ /* 0x002fc40007f3e0ff */
[----:B------:R1:W-:Y:S02]  /*dfd0*/  @!P3 STL [R1+0x7c], R90 ;  /* 0x00007c5a0100b387 */ /* 0x0003e40000100800 */
[----:B------:R-:W-:Y:S02]  /*dfe0*/  LEA.HI.X.SX32 R6, R6, R4, 0x1, P1 ;  /* 0x0000000406067211 */ /* 0x000fe400008f0eff */
[----:B------:R-:W-:Y:S04]  /*dff0*/  STL [R1+0x31b0], R87 ;  /* 0x0031b05701007387 */ /* 0x000fe80000100800 */
[----:B------:R0:W-:Y:S01]  /*e000*/  STL [R1+0x31ac], R6 ;  /* 0x0031ac0601007387 */ /* 0x0001e20000100800 */
[----:B-1----:R-:W1:Y:S03]  /*e010*/  LDC R90, c[0x0][0x3a8] ;  /* 0x0000ea00ff5a7b82 */ /* 0x002e660000000800 */
[----:B------:R0:W-:Y:S01]  /*e020*/  @!P0 STL [R1+0x74], R85 ;  /* 0x0000745501008387 */ /* 0x0001e20000100800 */
[----:B------:R-:W-:Y:S01]  /*e030*/  ISETP.GE.U32.AND P0, PT, R7, 0x7ffffebd, PT ;  /* 0x7ffffebd0700780c */ /* 0x000fe20003f06070 */
[----:B------:R-:W-:-:S02]  /*e040*/  @!P5 IMAD.MOV.U32 R7, RZ, RZ, R6 ;  /* 0x000000ffff07d224 */ /* 0x000fc400078e0006 */
[----:B0-----:R-:W-:Y:S01]  /*e050*/  @!P5 IMAD.MOV.U32 R6, RZ, RZ, R87 ;  /* 0x000000ffff06d224 */ /* 0x001fe200078e0057 */
[C---:B----4-:R-:W-:Y:S02]  /*e060*/  ISETP.GT.U32.AND P6, PT, R12.reuse, R86, PT ;  /* 0x000000560c00720c */ /* 0x050fe40003fc4070 */
[----:B------:R-:W-:Y:S01]  /*e070*/  ISETP.GT.U32.AND P3, PT, R12, R84, PT ;  /* 0x000000540c00720c */ /* 0x000fe20003f64070 */
[----:B------:R-:W-:Y:S01]  /*e080*/  @!P4 IMAD.IADD R88, R88, 0x1, -R12 ;  /* 0x000000015858c824 */ /* 0x000fe200078e0a0c */
[----:B------:R1:W4:Y:S01]  /*e090*/  @!P5 LDG.E.U8 R72, desc[UR22][R6.64] ;  /* 0x000000160648d981 */ /* 0x000322000c1e1100 */
[----:B------:R-:W-:-:S03]  /*e0a0*/  ISETP.GT.U32.AND P1, PT, R12, R69, PT ;  /* 0x000000450c00720c */ /* 0x000fc60003f24070 */
[----:B------:R-:W2:Y:S05]  /*e0b0*/  LDL R85, [R1+0x44] ;  /* 0x0000440001557983 */ /* 0x000eaa0000100800 */
[----:B------:R-:W-:Y:S02]  /*e0c0*/  @!P6 IMAD.IADD R86, R86, 0x1, -R12 ;  /* 0x000000015656e824 */ /* 0x000fe400078e0a0c */
[----:B-1----:R-:W-:-:S03]  /*e0d0*/  IMAD R6, R90, 0x43, RZ ;  /* 0x000000435a067824 */ /* 0x002fc600078e02ff */
[----:B------:R-:W-:Y:S01]  /*e0e0*/  @!P6 STL [R1+0x68], R86 ;  /* 0x000068560100e387 */ /* 0x000fe20000100800 */
[--C-:B------:R-:W-:Y:S02]  /*e0f0*/  @!P3 IMAD.IADD R84, R84, 0x1, -R12.reuse ;  /* 0x000000015454b824 */ /* 0x100fe400078e0a0c */
[----:B------:R-:W-:Y:S02]  /*e100*/  VIADD R7, R2, 0xffffffb4 ;  /* 0xffffffb402077836 */ /* 0x000fe40000000000 */
[----:B------:R-:W-:Y:S01]  /*e110*/  @!P1 IMAD.IADD R69, R69, 0x1, -R12 ;  /* 0x0000000145459824 */ /* 0x000fe200078e0a0c */
[----:B----4-:R0:W-:Y:S04]  /*e120*/  STL [R1+0x6d0], R72 ;  /* 0x0006d04801007387 */ /* 0x0101e80000100800 */
[----:B------:R-:W4:Y:S04]  /*e130*/  LDL R87, [R1+0x48] ;  /* 0x0000480001577983 */ /* 0x000f280000100800 */
[----:B0-----:R-:W2:Y:S04]  /*e140*/  LDL R72, [R1+0x4c] ;  /* 0x00004c0001487983 */ /* 0x001ea80000100800 */
[----:B------:R0:W-:Y:S04]  /*e150*/  @!P4 STL [R1+0x6c], R88 ;  /* 0x00006c580100c387 */ /* 0x0001e80000100800 */
[----:B------:R-:W2:Y:S01]  /*e160*/  LDL R86, [R1+0x50] ;  /* 0x0000500001567983 */ /* 0x000ea20000100800 */
[----:B0-----:R-:W-:-:S03]  /*e170*/  IADD3 R88, P4, PT, R6, R3, RZ ;  /* 0x0000000306587210 */ /* 0x001fc60007f9e0ff */
[----:B------:R0:W-:Y:S01]  /*e180*/  @!P3 STL [R1+0x54], R84 ;  /* 0x000054540100b387 */ /* 0x0001e20000100800 */
[----:B------:R-:W-:Y:S02]  /*e190*/  LEA.HI.X.SX32 R6, R6, R4, 0x1, P4 ;  /* 0x0000000406067211 */ /* 0x000fe400020f0eff */
[----:B------:R-:W-:Y:S01]  /*e1a0*/  ISETP.GE.U32.AND P4, PT, R7, 0x7ffffeb5, PT ;  /* 0x7ffffeb50700780c */ /* 0x000fe20003f86070 */
[----:B0-----:R-:W2:Y:S04]  /*e1b0*/  LDL R84, [R1+0x20] ;  /* 0x0000200001547983 */ /* 0x001ea80000100800 */
[----:B------:R-:W-:Y:S04]  /*e1c0*/  STL [R1+0x31b8], R88 ;  /* 0x0031b85801007387 */ /* 0x000fe80000100800 */
[----:B------:R0:W-:Y:S04]  /*e1d0*/  @!P1 STL [R1+0x5c], R69 ;  /* 0x00005c4501009387 */ /* 0x0001e80000100800 */
[----:B------:R-:W2:Y:S01]  /*e1e0*/  LDL R7, [R1+0x3c] ;  /* 0x00003c0001077983 */ /* 0x000ea20000100800 */
[----:B------:R-:W-:-:S03]  /*e1f0*/  PRMT R91, RZ, 0x7610, R91 ;  /* 0x00007610ff5b7816 */ /* 0x000fc6000000005b */
[----:B0-----:R-:W4:Y:S04]  /*e200*/  LDL R69, [R1+0x40] ;  /* 0x0000400001457983 */ /* 0x001f280000100800 */
[----:B------:R0:W-:Y:S01]  /*e210*/  STL [R1+0x31b4], R6 ;  /* 0x0031b40601007387 */ /* 0x0001e20000100800 */
[C---:B------:R-:W-:Y:S02]  /*e220*/  ISETP.GT.U32.AND P6, PT, R12.reuse, R74, PT ;  /* 0x0000004a0c00720c */ /* 0x040fe40003fc4070 */
[C---:B--2---:R-:W-:Y:S01]  /*e230*/  ISETP.GT.U32.AND P1, PT, R12.reuse, R7, PT ;  /* 0x000000070c00720c */ /* 0x044fe20003f24070 */
[----:B------:R-:W-:Y:S02]  /*e240*/  @!P0 IMAD.MOV.U32 R7, RZ, RZ, R6 ;  /* 0x000000ffff078224 */ /* 0x000fe400078e0006 */
[----:B0-----:R-:W-:Y:S01]  /*e250*/  @!P0 IMAD.MOV.U32 R6, RZ, RZ, R88 ;  /* 0x000000ffff068224 */ /* 0x001fe200078e0058 */
[----:B---3--:R-:W-:-:S02]  /*e260*/  ISETP.GT.U32.AND P3, PT, R12, R71, PT ;  /* 0x000000470c00720c */ /* 0x008fc40003f64070 */
[----:B------:R-:W-:-:S05]  /*e270*/  ISETP.GT.U32.AND P5, PT, R12, R82, PT ;  /* 0x000000520c00720c */ /* 0x000fca0003fa4070 */
[--C-:B------:R-:W-:Y:S01]  /*e280*/  @!P6 IMAD.IADD R74, R74, 0x1, -R12.reuse ;  /* 0x000000014a4ae824 */ /* 0x100fe200078e0a0c */
[----:B------:R0:W2:Y:S04]  /*e290*/  @!P0 LDG.E.U8 R91, desc[UR22][R6.64] ;  /* 0x00000016065b8981 */ /* 0x0000a8000c1e1100 */
[----:B------:R-:W3:Y:S01]  /*e2a0*/  LDL.LU R88, [R1+0x2c] ;  /* 0x00002c0001587983 */ /* 0x000ee20000300800 */
[----:B------:R-:W-:-:S03]  /*e2b0*/  @!P3 IMAD.IADD R71, R71, 0x1, -R12 ;  /* 0x000000014747b824 */ /* 0x000fc600078e0a0c */
[----:B------:R1:W-:Y:S01]  /*e2c0*/  @!P6 STL [R1+0x58], R74 ;  /* 0x0000584a0100e387 */ /* 0x0003e20000100800 */
[----:B------:R-:W-:Y:S02]  /*e2d0*/  @!P5 IMAD.IADD R82, R82, 0x1, -R12 ;  /* 0x000000015252d824 */ /* 0x000fe400078e0a0c */
[----:B0-----:R-:W-:Y:S02]  /*e2e0*/  IMAD R6, R89, 0x4b, RZ ;  /* 0x0000004b59067824 */ /* 0x001fe400078e02ff */
[----:B-1----:R-:W-:Y:S01]  /*e2f0*/  IMAD.MOV.U32 R74, RZ, RZ, R68 ;  /* 0x000000ffff4a7224 */ /* 0x002fe200078e0044 */
[----:B--2---:R0:W-:Y:S04]  /*e300*/  STL [R1+0x6c8], R91 ;  /* 0x0006c85b01007387 */ /* 0x0041e80000100800 */
[----:B------:R-:W2:Y:S04]  /*e310*/  LDL R68, [R1+0x30] ;  /* 0x0000300001447983 */ /* 0x000ea80000100800 */
[----:B0-----:R-:W2:Y:S04]  /*e320*/  LDL R91, [R1+0x38] ;  /* 0x00003800015b7983 */ /* 0x001ea80000100800 */
[----:B------:R0:W-:Y:S04]  /*e330*/  @!P3 STL [R1+0x64], R71 ;  /* 0x000064470100b387 */ /* 0x0001e80000100800 */
[----:B0-----:R-:W2:Y:S04]  /*e340*/  LDL.LU R71, [R1+0x50dc] ;  /* 0x0050dc0001477983 */ /* 0x001ea80000300800 */
[----:B------:R0:W-:Y:S01]  /*e350*/  @!P5 STL [R1+0x60], R82 ;  /* 0x000060520100d387 */ /* 0x0001e20000100800 */
[----:B------:R-:W-:-:S03]  /*e360*/  ISETP.GT.U32.AND P6, PT, R12, R72, PT ;  /* 0x000000480c00720c */ /* 0x000fc60003fc4070 */
[----:B------:R-:W2:Y:S01]  /*e370*/  LDL R89, [R1+0x34] ;  /* 0x0000340001597983 */ /* 0x000ea20000100800 */
[----:B0-----:R-:W-:Y:S01]  /*e380*/  IMAD.MOV.U32 R82, RZ, RZ, R0 ;  /* 0x000000ffff527224 */ /* 0x001fe200078e0000 */
[----:B------:R-:W-:Y:S02]  /*e390*/  IADD3 R0, P3, PT, R6, R3, RZ ;  /* 0x0000000306007210 */ /* 0x000fe40007f7e0ff */
[----:B------:R-:W2:Y:S04]  /*e3a0*/  LDL R6, [R1+0x3c] ;  /* 0x00003c0001067983 */ /* 0x000ea80000100800 */
[----:B------:R-:W3:Y:S01]  /*e3b0*/  LDL.LU R72, [R1+0x50d8] ;  /* 0x0050d80001487983 */ /* 0x000ee20000300800 */
[----:B------:R-:W-:Y:S01]  /*e3c0*/  ISETP.GT.U32.AND P0, PT, R12, R85, PT ;  /* 0x000000550c00720c */ /* 0x000fe20003f04070 */
[----:B------:R-:W-:Y:S01]  /*e3d0*/  VIADD R7, R2, 0xffffffac ;  /* 0xffffffac02077836 */ /* 0x000fe20000000000 */
[----:B------:R-:W-:-:S04]  /*e3e0*/  PRMT R83, RZ, 0x7610, R83 ;  /* 0x00007610ff537816 */ /* 0x000fc80000000053 */
[----:B------:R-:W-:-:S07]  /*e3f0*/  ISETP.GE.U32.AND P5, PT, R7, 0x7ffffead, PT ;  /* 0x7ffffead0700780c */ /* 0x000fce0003fa6070 */
[--C-:B------:R-:W-:Y:S02]  /*e400*/  @!P0 IMAD.IADD R85, R85, 0x1, -R12.reuse ;  /* 0x0000000155558824 */ /* 0x100fe400078e0a0c */
[----:B--2---:R-:W-:-:S05]  /*e410*/  @!P1 IMAD.IADD R6, R6, 0x1, -R12 ;  /* 0x0000000106069824 */ /* 0x004fca00078e0a0c */
[----:B------:R0:W-:Y:S02]  /*e420*/  @!P1 STL [R1+0x3c], R6 ;  /* 0x00003c0601009387 */ /* 0x0001e40000100800 */
[----:B0-----:R-:W0:Y:S02]  /*e430*/  LDC R6, c[0x0][0x3a8] ;  /* 0x0000ea00ff067b82 */ /* 0x001e240000000800 */
[----:B------:R-:W-:Y:S01]  /*e440*/  STL [R1+0x31c0], R0 ;  /* 0x0031c00001007387 */ /* 0x000fe20000100800 */
[----:B0-----:R-:W-:-:S05]  /*e450*/  IMAD R6, R6, 0x4b, RZ ;  /* 0x0000004b06067824 */ /* 0x001fca00078e02ff */
[----:B------:R-:W-:Y:S02]  /*e460*/  LEA.HI.X.SX32 R6, R6, R4, 0x1, P3 ;  /* 0x0000000406067211 */ /* 0x000fe400018f0eff */
[----:B------:R-:W-:Y:S02]  /*e470*/  ISETP.GT.U32.AND P3, PT, R12, R86, PT ;  /* 0x000000560c00720c */ /* 0x000fe40003f64070 */
[----:B------:R-:W2:Y:S01]  /*e480*/  LDL.LU R86, [R1+0x50d4] ;  /* 0x0050d40001567983 */ /* 0x000ea20000300800 */
[----:B------:R-:W-:-:S03]  /*e490*/  @!P4 IMAD.MOV.U32 R7, RZ, RZ, R6 ;  /* 0x000000ffff07c224 */ /* 0x000fc600078e0006 */
[----:B------:R0:W-:Y:S04]  /*e4a0*/  @!P0 STL [R1+0x44], R85 ;  /* 0x0000445501008387 */ /* 0x0001e80000100800 */
[----:B0-----:R-:W2:Y:S04]  /*e4b0*/  LDL R85, [R1+0x14] ;  /* 0x0000140001557983 */ /* 0x001ea80000100800 */
[----:B------:R0:W-:Y:S02]  /*e4c0*/  STL [R1+0x31bc], R6 ;  /* 0x0031bc0601007387 */ /* 0x0001e40000100800 */
[----:B0-----:R-:W-:-:S02]  /*e4d0*/  @!P4 IMAD.MOV.U32 R6, RZ, RZ, R0 ;  /* 0x000000ffff06c224 */ /* 0x001fc400078e0000 */
[----:B------:R-:W2:Y:S04]  /*e4e0*/  LDL.LU R0, [R1+0x50d0] ;  /* 0x0050d00001007983 */ /* 0x000ea80000300800 */
[----:B------:R-:W2:Y:S04]  /*e4f0*/  @!P4 LDG.E.U8 R83, desc[UR22][R6.64] ;  /* 0x000000160653c981 */ /* 0x000ea8000c1e1100 */
[----:B------:R-:W3:Y:S01]  /*e500*/  LDL R6, [R1+0x4c] ;  /* 0x00004c0001067983 */ /* 0x000ee20000100800 */
[----:B----4-:R-:W-:-:S13]  /*e510*/  ISETP.GT.U32.AND P1, PT, R12, R87, PT ;  /* 0x000000570c00720c */ /* 0x010fda0003f24070 */
[--C-:B------:R-:W-:Y:S01]  /*e520*/  @!P1 IMAD.IADD R87, R87, 0x1, -R12.reuse ;  /* 0x0000000157579824 */ /* 0x100fe200078e0a0c */
[----:B--2---:R0:W-:Y:S01]  /*e530*/  STL [R1+0x6c4], R83 ;  /* 0x0006c45301007387 */ /* 0x0041e20000100800 */
[----:B---3--:R-:W-:-:S03]  /*e540*/  @!P6 IMAD.IADD R6, R6, 0x1, -R12 ;  /* 0x000000010606e824 */ /* 0x008fc600078e0a0c */
[----:B0-----:R-:W2:Y:S04]  /*e550*/  LDL R83, [R1+0x28] ;  /* 0x0000280001537983 */ /* 0x001ea80000100800 */
[----:B------:R0:W-:Y:S02]  /*e560*/  @!P6 STL [R1+0x4c], R6 ;  /* 0x00004c060100e387 */ /* 0x0001e40000100800 */
[----:B0-----:R-:W0:Y:S02]  /*e570*/  LDC R6, c[0x0][0x3a8] ;  /* 0x0000ea00ff067b82 */ /* 0x001e240000000800 */
[----:B------:R1:W-:Y:S01]  /*e580*/  @!P1 STL [R1+0x48], R87 ;  /* 0x0000485701009387 */ /* 0x0003e20000100800 */
[----:B0-----:R-:W-:-:S05]  /*e590*/  IMAD R6, R6, 0x53, RZ ;  /* 0x0000005306067824 */ /* 0x001fca00078e02ff */
[----:B-1----:R-:W-:Y:S02]  /*e5a0*/  IADD3 R87, P1, PT, R6, R3, RZ ;  /* 0x0000000306577210 */ /* 0x002fe40007f3e0ff */
[----:B------:R-:W3:Y:S01]  /*e5b0*/  LDL R6, [R1+0x50] ;  /* 0x0000500001067983 */ /* 0x000ee20000100800 */
[----:B------:R-:W-:Y:S01]  /*e5c0*/  ISETP.GT.U32.AND P0, PT, R12, R84, PT ;  /* 0x000000540c00720c */ /* 0x000fe20003f04070 */
[----:B------:R-:W-:Y:S01]  /*e5d0*/  VIADD R7, R2, 0xffffffa4 ;  /* 0xffffffa402077836 */ /* 0x000fe20000000000 */
[----:B------:R-:W-:-:S11]  /*e5e0*/  PRMT R72, RZ, 0x7610, R72 ;  /* 0x00007610ff487816 */ /* 0x000fd60000000048 */
[--C-:B------:R-:W-:Y:S02]  /*e5f0*/  @!P0 IMAD.IADD R84, R84, 0x1, -R12.reuse ;  /* 0x0000000154548824 */ /* 0x100fe400078e0a0c */
[----:B---3--:R-:W-:-:S05]  /*e600*/  @!P3 IMAD.IADD R6, R6, 0x1, -R12 ;  /* 0x000000010606b824 */ /* 0x008fca00078e0a0c */
[----:B------:R0:W-:Y:S02]  /*e610*/  @!P3 STL [R1+0x50], R6 ;  /* 0x000050060100b387 */ /* 0x0001e40000100800 */
[----:B0-----:R-:W0:Y:S02]  /*e620*/  LDC R6, c[0x0][0x3a8] ;  /* 0x0000ea00ff067b82 */ /* 0x001e240000000800 */
[----:B------:R-:W-:Y:S04]  /*e630*/  STL [R1+0x31c8], R87 ;  /* 0x0031c85701007387 */ /* 0x000fe80000100800 */
[----:B------:R1:W-:Y:S01]  /*e640*/  @!P0 STL [R1+0x20], R84 ;  /* 0x0000205401008387 */ /* 0x0003e20000100800 */
[----:B------:R-:W-:-:S03]  /*e650*/  ISETP.GE.U32.AND P0, PT, R7, 0x7ffffea5, PT ;  /* 0x7ffffea50700780c */ /* 0x000fc60003f06070 */
[----:B-1----:R-:W3:Y:S01]  /*e660*/  LDL R84, [R1+0x1c] ;  /* 0x00001c0001547983 */ /* 0x002ee20000100800 */
[----:B0-----:R-:W-:-:S05]  /*e670*/  IMAD R6, R6, 0x53, RZ ;  /* 0x0000005306067824 */ /* 0x001fca00078e02ff */
[----:B------:R-:W-:-:S05]  /*e680*/  LEA.HI.X.SX32 R6, R6, R4, 0x1, P1 ;  /* 0x0000000406067211 */ /* 0x000fca00008f0eff */
[----:B------:R0:W-:Y:S01]  /*e690*/  STL [R1+0x31c4], R6 ;  /* 0x0031c40601007387 */ /* 0x0001e20000100800 */
[----:B------:R-:W-:Y:S02]  /*e6a0*/  @!P5 IMAD.MOV.U32 R7, RZ, RZ, R6 ;  /* 0x000000ffff07d224 */ /* 0x000fe400078e0006 */
[----:B0-----:R-:W-:-:S05]  /*e6b0*/  @!P5 IMAD.MOV.U32 R6, RZ, RZ, R87 ;  /* 0x000000ffff06d224 */ /* 0x001fca00078e0057 */
[----:B------:R0:W4:Y:S01]  /*e6c0*/  @!P5 LDG.E.U8 R72, desc[UR22][R6.64] ;  /* 0x000000160648d981 */ /* 0x000122000c1e1100 */
[C---:B------:R-:W-:Y:S02]  /*e6d0*/  ISETP.GT.U32.AND P3, PT, R12.reuse, R91, PT ;  /* 0x0000005b0c00720c */ /* 0x040fe40003f64070 */
[----:B------:R-:W0:Y:S01]  /*e6e0*/  LDC R91, c[0x0][0x3a8] ;  /* 0x0000ea00ff5b7b82 */ /* 0x000e220000000800 */
[C---:B------:R-:W-:Y:S02]  /*e6f0*/  ISETP.GT.U32.AND P6, PT, R12.reuse, R69, PT ;  /* 0x000000450c00720c */ /* 0x040fe40003fc4070 */
[----:B------:R-:W-:-:S11]  /*e700*/  ISETP.GT.U32.AND P4, PT, R12, R68, PT ;  /* 0x000000440c00720c */ /* 0x000fd60003f84070 */
[--C-:B------:R-:W-:Y:S02]  /*e710*/  @!P6 IMAD.IADD R69, R69, 0x1, -R12.reuse ;  /* 0x000000014545e824 */ /* 0x100fe400078e0a0c */
[----:B------:R-:W-:Y:S02]  /*e720*/  @!P4 IMAD.IADD R68, R68, 0x1, -R12 ;  /* 0x000000014444c824 */ /* 0x000fe400078e0a0c */
[----:B0-----:R-:W-:Y:S02]  /*e730*/  IMAD R6, R91, 0x5b, RZ ;  /* 0x0000005b5b067824 */ /* 0x001fe400078e02ff */
[----:B------:R-:W2:Y:S04]  /*e740*/  LDL R91, [R1+0x598] ;  /* 0x00059800015b7983 */ /* 0x000ea80000100800 */
[----:B------:R0:W-:Y:S04]  /*e750*/  @!P6 STL [R1+0x40], R69 ;  /* 0x000040450100e387 */ /* 0x0001e80000100800 */
[----:B0-----:R-:W2:Y:S04]  /*e760*/  LDL R69, [R1+0x5a4] ;  /* 0x0005a40001457983 */ /* 0x001ea80000100800 */
[----:B----4-:R0:W-:Y:S04]  /*e770*/  STL [R1+0x6c0], R72 ;  /* 0x0006c04801007387 */ /* 0x0101e80000100800 */
[----:B0-----:R-:W4:Y:S04]  /*e780*/  LDL R72, [R1+0x18] ;  /* 0x0000180001487983 */ /* 0x001f280000100800 */
[----:B------:R0:W-:Y:S01]  /*e790*/  @!P4 STL [R1+0x30], R68 ;  /* 0x000030440100c387 */ /* 0x0001e20000100800 */
[----:B------:R-:W-:-:S03]  /*e7a0*/  IADD3 R87, P4, PT, R6, R3, RZ ;  /* 0x0000000306577210 */ /* 0x000fc60007f9e0ff */
[----:B------:R-:W2:Y:S04]  /*e7b0*/  LDL R6, [R1+0x38] ;  /* 0x0000380001067983 */ /* 0x000ea80000100800 */
[----:B0-----:R-:W3:Y:S01]  /*e7c0*/  LDL R68, [R1+0x5ac] ;  /* 0x0005ac0001447983 */ /* 0x001ee20000100800 */
[----:B------:R-:W-:Y:S01]  /*e7d0*/  ISETP.GT.U32.AND P1, PT, R12, R89, PT ;  /* 0x000000590c00720c */ /* 0x000fe20003f24070 */
[----:B------:R-:W-:-:S12]  /*e7e0*/  VIADD R7, R2, 0xffffff9c ;  /* 0xffffff9c02077836 */ /* 0x000fd80000000000 */
[--C-:B------:R-:W-:Y:S02]  /*e7f0*/  @!P1 IMAD.IADD R89, R89, 0x1, -R12.reuse ;  /* 0x0000000159599824 */ /* 0x100fe400078e0a0c */
[----:B--2---:R-:W-:-:S05]  /*e800*/  @!P3 IMAD.IADD R6, R6, 0x1, -R12 ;  /* 0x000000010606b824 */ /* 0x004fca00078e0a0c */
[----:B------:R0:W-:Y:S02]  /*e810*/  @!P3 STL [R1+0x38], R6 ;  /* 0x000038060100b387 */ /* 0x0001e40000100800 */
[----:B0-----:R-:W0:Y:S02]  /*e820*/  LDC R6, c[0x0][0x3a8] ;  /* 0x0000ea00ff067b82 */ /* 0x001e240000000800 */
[----:B------:R-:W-:Y:S04]  /*e830*/  STL [R1+0x31d0], R87 ;  /* 0x0031d05701007387 */ /* 0x000fe80000100800 */
[----:B------:R1:W-:Y:S01]  /*e840*/  @!P1 STL [R1+0x34], R89 ;  /* 0x0000345901009387 */ /* 0x0003e20000100800 */
[----:B------:R-:W-:Y:S02]  /*e850*/  PRMT R86, RZ, 0x7610, R86 ;  /* 0x00007610ff567816 */ /* 0x000fe40000000056 */
[----:B------:R-:W-:Y:S01]  /*e860*/  ISETP.GT.U32.AND P6, PT, R12, R85, PT ;  /* 0x000000550c00720c */ /* 0x000fe20003fc4070 */
[----:B-1----:R-:W1:Y:S01]  /*e870*/  LDC R89, c[0x0][0x3a8] ;  /* 0x0000ea00ff597b82 */ /* 0x002e620000000800 */
[----:B0-----:R-:W-:-:S05]  /*e880*/  IMAD R6, R6, 0x5b, RZ ;  /* 0x0000005b06067824 */ /* 0x001fca00078e02ff */
[----:B------:R-:W-:Y:S02]  /*e890*/  LEA.HI.X.SX32 R6, R6, R4, 0x1, P4 ;  /* 0x0000000406067211 */ /* 0x000fe400020f0eff */
[----:B------:R-:W-:-:S03]  /*e8a0*/  ISETP.GE.U32.AND P4, PT, R7, 0x7ffffe9d, PT ;  /* 0x7ffffe9d0700780c */ /* 0x000fc60003f86070 */
[----:B------:R0:W-:Y:S04]  /*e8b0*/  STL [R1+0x31cc], R6 ;  /* 0x0031cc0601007387 */ /* 0x0001e80000100800 */
[----:B------:R-:W2:Y:S01]  /*e8c0*/  LDL R7, [R1+0x24] ;  /* 0x0000240001077983 */ /* 0x000ea20000100800 */
[C---:B------:R-:W-:Y:S02]  /*e8d0*/  ISETP.GT.U32.AND P5, PT, R12.reuse, R88, PT ;  /* 0x000000580c00720c */ /* 0x040fe40003fa4070 */
[C---:B------:R-:W-:Y:S02]  /*e8e0*/  ISETP.GT.U32.AND P3, PT, R12.reuse, R83, PT ;  /* 0x000000530c00720c */ /* 0x040fe40003f64070 */
[----:B--2---:R-:W-:Y:S01]  /*e8f0*/  ISETP.GT.U32.AND P1, PT, R12, R7, PT ;  /* 0x000000070c00720c */ /* 0x004fe20003f24070 */
[----:B------:R-:W-:-:S02]  /*e900*/  @!P0 IMAD.MOV.U32 R7, RZ, RZ, R6 ;  /* 0x000000ffff078224 */ /* 0x000fc400078e0006 */
[----:B0-----:R-:W-:-:S05]  /*e910*/  @!P0 IMAD.MOV.U32 R6, RZ, RZ, R87 ;  /* 0x000000ffff068224 */ /* 0x001fca00078e0057 */
[----:B------:R1:W2:Y:S01]  /*e920*/  @!P0 LDG.E.U8 R86, desc[UR22][R6.64] ;  /* 0x0000001606568981 */ /* 0x0002a2000c1e1100 */
[--C-:B------:R-:W-:Y:S02]  /*e930*/  @!P6 IMAD.IADD R85, R85, 0x1, -R12.reuse ;  /* 0x000000015555e824 */ /* 0x100fe400078e0a0c */
[--C-:B------:R-:W-:Y:S02]  /*e940*/  @!P5 IMAD.IADD R88, R88, 0x1, -R12.reuse ;  /* 0x000000015858d824 */ /* 0x100fe400078e0a0c */
[----:B------:R-:W-:Y:S02]  /*e950*/  @!P3 IMAD.IADD R83, R83, 0x1, -R12 ;  /* 0x000000015353b824 */ /* 0x000fe400078e0a0c */
[----:B-1----:R-:W-:Y:S01]  /*e960*/  IMAD R6, R89, 0x63, RZ ;  /* 0x0000006359067824 */ /* 0x002fe200078e02ff */
[----:B--2---:R0:W-:Y:S04]  /*e970*/  STL [R1+0x6bc], R86 ;  /* 0x0006bc5601007387 */ /* 0x0041e80000100800 */
[----:B0-----:R-:W2:Y:S04]  /*e980*/  LDL R86, [R1+0x5b4] ;  /* 0x0005b40001567983 */ /* 0x001ea80000100800 */
[----:B------:R0:W-:Y:S04]  /*e990*/  @!P6 STL [R1+0x14], R85 ;  /* 0x000014550100e387 */ /* 0x0001e80000100800 */
[----:B------:R-:W2:Y:S04]  /*e9a0*/  LDL R89, [R1+0x59c] ;  /* 0x00059c0001597983 */ /* 0x000ea80000100800 */
[----:B------:R-:W2:Y:S04]  /*e9b0*/  LDL R87, [R1+0x5a8] ;  /* 0x0005a80001577983 */ /* 0x000ea80000100800 */
[----:B0-----:R-:W2:Y:S04]  /*e9c0*/  LDL R85, [R1+0x5a0] ;  /* 0x0005a00001557983 */ /* 0x001ea80000100800 */
[----:B------:R-:W-:Y:S04]  /*e9d0*/  STL [R1+0x5014], R88 ;  /* 0x0050145801007387 */ /* 0x000fe80000100800 */
[----:B------:R0:W-:Y:S02]  /*e9e0*/  @!P3 STL [R1+0x28], R83 ;  /* 0x000028530100b387 */ /* 0x0001e40000100800 */
[----:B0-----:R-:W-:-:S02]  /*e9f0*/  IADD3 R83, P3, PT, R6, R3, RZ ;  /* 0x0000000306537210 */ /* 0x001fc40007f7e0ff */
[----:B------:R-:W2:Y:S01]  /*ea00*/  LDL R6, [R1+0x24] ;  /* 0x0000240001067983 */ /* 0x000ea20000100800 */
[----:B----4-:R-:W-:-:S03]  /*ea10*/  ISETP.GT.U32.AND P6, PT, R12, R72, PT ;  /* 0x000000480c00720c */ /* 0x010fc60003fc4070 */
[----:B------:R-:W4:Y:S01]  /*ea20*/  LDL.LU R72, [R1+0x50cc] ;  /* 0x0050cc0001487983 */ /* 0x000f220000300800 */
[----:B---3--:R-:W-:Y:S01]  /*ea30*/  ISETP.GT.U32.AND P0, PT, R12, R84, PT ;  /* 0x000000540c00720c */ /* 0x008fe20003f04070 */
[----:B------:R-:W-:Y:S01]  /*ea40*/  VIADD R7, R2, 0xffffff94 ;  /* 0xffffff9402077836 */ /* 0x000fe20000000000 */
[----:B------:R-:W-:-:S04]  /*ea50*/  PRMT R0, RZ, 0x7610, R0 ;  /* 0x00007610ff007816 */ /* 0x000fc80000000000 */
[----:B------:R-:W-:-:S07]  /*ea60*/  ISETP.GE.U32.AND P5, PT, R7, 0x7ffffe95, PT ;  /* 0x7ffffe950700780c */ /* 0x000fce0003fa6070 */
[--C-:B------:R-:W-:Y:S02]  /*ea70*/  @!P0 IMAD.IADD R84, R84, 0x1, -R12.reuse ;  /* 0x0000000154548824 */ /* 0x100fe400078e0a0c */
[----:B--2---:R-:W-:-:S05]  /*ea80*/  @!P1 IMAD.IADD R6, R6, 0x1, -R12 ;  /* 0x0000000106069824 */ /* 0x004fca00078e0a0c */
[----:B------:R0:W-:Y:S02]  /*ea90*/  @!P1 STL [R1+0x24], R6 ;  /* 0x0000240601009387 */ /* 0x0001e40000100800 */
[----:B0-----:R-:W0:Y:S02]  /*eaa0*/  LDC R6, c[0x0][0x3a8] ;  /* 0x0000ea00ff067b82 */ /* 0x001e240000000800 */
[----:B------:R-:W-:Y:S04]  /*eab0*/  STL [R1+0x31d8], R83 ;  /* 0x0031d85301007387 */ /* 0x000fe80000100800 */
[----:B------:R1:W-:Y:S04]  /*eac0*/  @!P0 STL [R1+0x1c], R84 ;  /* 0x00001c5401008387 */ /* 0x0003e80000100800 */
[----:B-1----:R-:W2:Y:S01]  /*ead0*/  LDL.LU R84, [R1+0x50c8] ;  /* 0x0050c80001547983 */ /* 0x002ea20000300800 */
[----:B0-----:R-:W-:-:S05]  /*eae0*/  IMAD R6, R6, 0x63, RZ ;  /* 0x0000006306067824 */ /* 0x001fca00078e02ff */
[----:B------:R-:W-:-:S05]  /*eaf0*/  LEA.HI.X.SX32 R6, R6, R4, 0x1, P3 ;  /* 0x0000000406067211 */ /* 0x000fca00018f0eff */
[----:B------:R0:W-:Y:S01]  /*eb00*/  STL [R1+0x31d4], R6 ;  /* 0x0031d40601007387 */ /* 0x0001e20000100800 */
[----:B------:R-:W-:Y:S02]  /*eb10*/  @!P4 IMAD.MOV.U32 R7, RZ, RZ, R6 ;  /* 0x000000ffff07c224 */ /* 0x000fe400078e0006 */
[----:B0-----:R-:W-:-:S05]  /*eb20*/  @!P4 IMAD.MOV.U32 R6, RZ, RZ, R83 ;  /* 0x000000ffff06c224 */ /* 0x001fca00078e0053 */
[----:B------:R0:W3:Y:S04]  /*eb30*/  @!P4 LDG.E.U8 R0, desc[UR22][R6.64] ;  /* 0x000000160600c981 */ /* 0x0000e8000c1e1100 */
[----:B------:R-:W2:Y:S01]  /*eb40*/  LDL R6, [R1+0x18] ;  /* 0x0000180001067983 */ /* 0x000ea20000100800 */
[----:B------:R-:W-:Y:S01]  /*eb50*/  IMAD.MOV.U32 R83, RZ, RZ, R70 ;  /* 0x000000ffff537224 */ /* 0x000fe200078e0046 */
[C---:B------:R-:W-:Y:S02]  /*eb60*/  ISETP.GT.U32.AND P1, PT, R12.reuse, R91, PT ;  /* 0x0000005b0c00720c */ /* 0x040fe40003f24070 */
[C---:B------:R-:W-:Y:S02]  /*eb70*/  ISETP.GT.U32.AND P3, PT, R12.reuse, R69, PT ;  /* 0x000000450c00720c */ /* 0x040fe40003f64070 */
[----:B------:R-:W-:-:S09]  /*eb80*/  ISETP.GT.U32.AND P0, PT, R12, R68, PT ;  /* 0x000000440c00720c */ /* 0x000fd20003f04070 */
[--C-:B------:R-:W-:Y:S02]  /*eb90*/  @!P1 IMAD.IADD R91, R91, 0x1, -R12.reuse ;  /* 0x000000015b5b9824 */ /* 0x100fe400078e0a0c */
[--C-:B------:R-:W-:Y:S02]  /*eba0*/  @!P3 IMAD.IADD R69, R69, 0x1, -R12.reuse ;  /* 0x000000014545b824 */ /* 0x100fe400078e0a0c */
[----:B------:R-:W-:Y:S02]  /*ebb0*/  @!P0 IMAD.IADD R68, R68, 0x1, -R12 ;  /* 0x0000000144448824 */ /* 0x000fe400078e0a0c */
[----:B0-----:R-:W-:Y:S01]  /*ebc0*/  VIADD R7, R2, 0xffffff8c ;  /* 0xffffff8c02077836 */ /* 0x001fe20000000000 */
[----:B----4-:R-:W-:Y:S01]  /*ebd0*/  PRMT R72, RZ, 0x7610, R72 ;  /* 0x00007610ff487816 */ /* 0x010fe20000000048 */
[----:B---3--:R0:W-:Y:S04]  /*ebe0*/  STL [R1+0x6b8], R0 ;  /* 0x0006b80001007387 */ /* 0x0081e80000100800 */
[----:B------:R-:W3:Y:S01]  /*ebf0*/  LDL R70, [R1+0x5b0] ;  /* 0x0005b00001467983 */ /* 0x000ee20000100800 */
[----:B--2---:R-:W-:-:S03]  /*ec00*/  @!P6 IMAD.IADD R6, R6, 0x1, -R12 ;  /* 0x000000010606e824 */ /* 0x004fc600078e0a0c */
[----:B0-----:R-:W2:Y:S04]  /*ec10*/  LDL R0, [R1+0x5dc] ;  /* 0x0005dc0001007983 */ /* 0x001ea80000100800 */
[----:B------:R0:W-:Y:S02]  /*ec20*/  @!P6 STL [R1+0x18], R6 ;  /* 0x000018060100e387 */ /* 0x0001e40000100800 */
[----:B0-----:R-:W0:Y:S02]  /*ec30*/  LDC R6, c[0x0][0x3a8] ;  /* 0x0000ea00ff067b82 */ /* 0x001e240000000800 */
[----:B------:R-:W-:Y:S04]  /*ec40*/  @!P1 STL [R1+0x598], R91 ;  /* 0x0005985b01009387 */ /* 0x000fe80000100800 */
[----:B------:R1:W-:Y:S04]  /*ec50*/  @!P3 STL [R1+0x5a4], R69 ;  /* 0x0005a4450100b387 */ /* 0x0003e80000100800 */
[----:B-1----:R-:W4:Y:S01]  /*ec60*/  LDL R69, [R1+0x5d8] ;  /* 0x0005d80001457983 */ /* 0x002f220000100800 */
[----:B0-----:R-:W-:-:S05]  /*ec70*/  IMAD R6, R6, 0x6b, RZ ;  /* 0x0000006b06067824 */ /* 0x001fca00078e02ff */
[----:B------:R-:W-:-:S04]  /*ec80*/  IADD3 R91, P1, PT, R6, R3, RZ ;  /* 0x00000003065b7210 */ /* 0x000fc80007f3e0ff */
[----:B------:R-:W-:Y:S01]  /*ec90*/  LEA.HI.X.SX32 R6, R6, R4, 0x1, P1 ;  /* 0x0000000406067211 */ /* 0x000fe200008f0eff */
[----:B------:R-:W-:Y:S04]  /*eca0*/  STL [R1+0x31e0], R91 ;  /* 0x0031e05b01007387 */ /* 0x000fe80000100800 */
[----:B------:R0:W-:Y:S01]  /*ecb0*/  @!P0 STL [R1+0x5ac], R68 ;  /* 0x0005ac4401008387 */ /* 0x0001e20000100800 */
[----:B------:R-:W-:Y:S01]  /*ecc0*/  ISETP.GE.U32.AND P0, PT, R7, 0x7ffffe8d, PT ;  /* 0x7ffffe8d0700780c */ /* 0x000fe20003f06070 */
[----:B------:R-:W-:Y:S02]  /*ecd0*/  @!P5 IMAD.MOV.U32 R7, RZ, RZ, R6 ;  /* 0x000000ffff07d224 */ /* 0x000fe400078e0006 */
[----:B0-----:R-:W2:Y:S04]  /*ece0*/  LDL.LU R68, [R1+0x50c4] ;  /* 0x0050c40001447983 */ /* 0x001ea80000300800 */
[----:B------:R0:W-:Y:S02]  /*ecf0*/  STL [R1+0x31dc], R6 ;  /* 0x0031dc0601007387 */ /* 0x0001e40000100800 */
[----:B0-----:R-:W-:-:S02]  /*ed00*/  @!P5 IMAD.MOV.U32 R6, RZ, RZ, R91 ;  /* 0x000000ffff06d224 */ /* 0x001fc400078e005b */
[----:B------:R-:W0:Y:S03]  /*ed10*/  LDC R91, c[0x0][0x3a8] ;  /* 0x0000ea00ff5b7b82 */ /* 0x000e260000000800 */
[----:B------:R0:W2:Y:S01]  /*ed20*/  @!P5 LDG.E.U8 R72, desc[UR22][R6.64] ;  /* 0x000000160648d981 */ /* 0x0000a2000c1e1100 */
[C---:B------:R-:W-:Y:S02]  /*ed30*/  ISETP.GT.U32.AND P6, PT, R12.reuse, R86, PT ;  /* 0x000000560c00720c */ /* 0x040fe40003fc4070 */
[C---:B------:R-:W-:Y:S02]  /*ed40*/  ISETP.GT.U32.AND P4, PT, R12.reuse, R85, PT ;  /* 0x000000550c00720c */ /* 0x040fe40003f84070 */
[C---:B------:R-:W-:Y:S02]  /*ed50*/  ISETP.GT.U32.AND P3, PT, R12.reuse, R89, PT ;  /* 0x000000590c00720c */ /* 0x040fe40003f64070 */
[----:B------:R-:W-:-:S07]  /*ed60*/  ISETP.GT.U32.AND P1, PT, R12, R87, PT ;  /* 0x000000570c00720c */ /* 0x000fce0003f24070 */
[--C-:B------:R-:W-:Y:S02]  /*ed70*/  @!P6 IMAD.IADD R86, R86, 0x1, -R12.reuse ;  /* 0x000000015656e824 */ /* 0x100fe400078e0a0c */
[--C-:B------:R-:W-:Y:S02]  /*ed80*/  @!P4 IMAD.IADD R85, R85, 0x1, -R12.reuse ;  /* 0x000000015555c824 */ /* 0x100fe400078e0a0c */
[----:B0-----:R-:W-:Y:S02]  /*ed90*/  IMAD R6, R91, 0x73, RZ ;  /* 0x000000735b067824 */ /* 0x001fe400078e02ff */
[--C-:B------:R-:W-:Y:S02]  /*eda0*/  @!P3 IMAD.IADD R89, R89, 0x1, -R12.reuse ;  /* 0x000000015959b824 */ /* 0x100fe400078e0a0c */
[----:B------:R-:W-:Y:S02]  /*edb0*/  @!P1 IMAD.IADD R87, R87, 0x1, -R12 ;  /* 0x0000000157579824 */ /* 0x000fe400078e0a0c */
[----:B------:R-:W-:Y:S01]  /*edc0*/  VIADD R7, R2, 0xffffff84 ;  /* 0xffffff8402077836 */ /* 0x000fe20000000000 */
[----:B--2---:R0:W-:Y:S04]  /*edd0*/  STL [R1+0x6b4], R72 ;  /* 0x0006b44801007387 */ /* 0x0041e80000100800 */
[----:B0-----:R-:W2:Y:S04]  /*ede0*/  LDL R72, [R1+0x5f0] ;  /* 0x0005f00001487983 */ /* 0x001ea80000100800 */
[----:B------:R0:W-:Y:S04]  /*edf0*/  @!P6 STL [R1+0x5b4], R86 ;  /* 0x0005b4560100e387 */ /* 0x0001e80000100800 */
[----:B------:R1:W-:Y:S01]  /*ee00*/  @!P4 STL [R1+0x5a0], R85 ;  /* 0x0005a0550100c387 */ /* 0x0003e20000100800 */
[----:B------:R-:W-:-:S04]  /*ee10*/  IADD3 R91, P4, PT, R6, R3, RZ ;  /* 0x00000003065b7210 */ /* 0x000fc80007f9e0ff */
[----:B------:R-:W-:Y:S01]  /*ee20*/  LEA.HI.X.SX32 R6, R6, R4, 0x1, P4 ;  /* 0x0000000406067211 */ /* 0x000fe200020f0eff */
[----:B0-----:R-:W2:Y:S04]  /*ee30*/  LDL R86, [R1+0x608] ;  /* 0x0006080001567983 */ /* 0x001ea80000100800 */
[----:B-1----:R-:W2:Y:S04]  /*ee40*/  LDL R85, [R1+0x5c8] ;  /* 0x0005c80001557983 */ /* 0x002ea80000100800 */
[----:B------:R0:W-:Y:S01]  /*ee50*/  @!P3 STL [R1+0x59c], R89 ;  /* 0x00059c590100b387 */ /* 0x0001e20000100800 */
[----:B------:R-:W-:-:S03]  /*ee60*/  ISETP.GE.U32.AND P4, PT, R7, 0x7ffffe85, PT ;  /* 0x7ffffe850700780c */ /* 0x000fc60003f86070 */
[----:B------:R-:W-:Y:S04]  /*ee70*/  STL [R1+0x31e8], R91 ;  /* 0x0031e85b01007387 */ /* 0x000fe80000100800 */
[----:B------:R1:W-:Y:S01]  /*ee80*/  @!P1 STL [R1+0x5a8], R87 ;  /* 0x0005a85701009387 */ /* 0x0003e20000100800 */
[----:B------:R-:W-:Y:S01]  /*ee90*/  PRMT R71, RZ, 0x7610, R71 ;  /* 0x00007610ff477816 */ /* 0x000fe20000000047 */
[----:B0-----:R-:W0:Y:S02]  /*eea0*/  LDC R89, c[0x0][0x3a8] ;  /* 0x0000ea00ff597b82 */ /* 0x001e240000000800 */
[----:B-1----:R-:W2:Y:S04]  /*eeb0*/  LDL R87, [R1+0x5d4] ;  /* 0x0005d40001577983 */ /* 0x002ea80000100800 */
[----:B------:R1:W-:Y:S04]  /*eec0*/  STL [R1+0x31e4], R6 ;  /* 0x0031e40601007387 */ /* 0x0003e80000100800 */
[----:B------:R-:W2:Y:S01]  /*eed0*/  LDL R7, [R1+0x5c0] ;  /* 0x0005c00001077983 */ /* 0x000ea20000100800 */
[----:B------:R-:W-:-:S02]  /*eee0*/  ISETP.GT.U32.AND P6, PT, R12, R68, PT ;  /* 0x000000440c00720c */ /* 0x000fc40003fc4070 */
[C---:B------:R-:W-:Y:S02]  /*eef0*/  ISETP.GT.U32.AND P3, PT, R12.reuse, R0, PT ;  /* 0x000000000c00720c */ /* 0x040fe40003f64070 */
[C---:B---3--:R-:W-:Y:S02]  /*ef00*/  ISETP.GT.U32.AND P5, PT, R12.reuse, R70, PT ;  /* 0x000000460c00720c */ /* 0x048fe40003fa4070 */
[----:B--2---:R-:W-:Y:S01]  /*ef10*/  ISETP.GT.U32.AND P1, PT, R12, R7, PT ;  /* 0x000000070c00720c */ /* 0x004fe20003f24070 */
[----:B------:R-:W-:Y:S02]  /*ef20*/  @!P0 IMAD.MOV.U32 R7, RZ, RZ, R6 ;  /* 0x000000ffff078224 */ /* 0x000fe400078e0006 */
[----:B-1----:R-:W-:-:S05]  /*ef30*/  @!P0 IMAD.MOV.U32 R6, RZ, RZ, R91 ;  /* 0x000000ffff068224 */ /* 0x002fca00078e005b */
[----:B------:R0:W2:Y:S01]  /*ef40*/  @!P0 LDG.E.U8 R71, desc[UR22][R6.64] ;  /* 0x0000001606478981 */ /* 0x0000a2000c1e1100 */
[--C-:B------:R-:W-:Y:S02]  /*ef50*/  @!P6 IMAD.IADD R68, R68, 0x1, -R12.reuse ;  /* 0x000000014444e824 */ /* 0x100fe400078e0a0c */
[--C-:B------:R-:W-:Y:S02]  /*ef60*/  @!P3 IMAD.IADD R0, R0, 0x1, -R12.reuse ;  /* 0x000000010000b824 */ /* 0x100fe400078e0a0c */
[----:B------:R-:W-:Y:S02]  /*ef70*/  @!P5 IMAD.IADD R70, R70, 0x1, -R12 ;  /* 0x000000014646d824 */ /* 0x000fe400078e0a0c */
[----:B0-----:R-:W-:Y:S01]  /*ef80*/  IMAD R6, R89, 0x7b, RZ ;  /* 0x0000007b59067824 */ /* 0x001fe200078e02ff */
[----:B--2---:R0:W-:Y:S04]  /*ef90*/  STL [R1+0x6ac], R71 ;  /* 0x0006ac4701007387 */ /* 0x0041e80000100800 */
[----:B0-----:R-:W2:Y:S04]  /*efa0*/  LDL R71, [R1+0x604] ;  /* 0x0006040001477983 */ /* 0x001ea80000100800 */
[----:B------:R-:W-:Y:S04]  /*efb0*/  STL [R1+0x5018], R68 ;  /* 0x0050184401007387 */ /* 0x000fe80000100800 */
[----:B------:R0:W-:Y:S01]  /*efc0*/  @!P3 STL [R1+0x5dc], R0 ;  /* 0x0005dc000100b387 */ /* 0x0001e20000100800 */
[----:B------:R-:W-:-:S03]  /*efd0*/  IADD3 R91, P3, PT, R6, R3, RZ ;  /* 0x00000003065b7210 */ /* 0x000fc60007f7e0ff */
[----:B0-----:R-:W3:Y:S04]  /*efe0*/  LDL R0, [R1+0x5c4] ;  /* 0x0005c40001007983 */ /* 0x001ee80000100800 */
[----:B------:R0:W-:Y:S04]  /*eff0*/  @!P5 STL [R1+0x5b0], R70 ;  /* 0x0005b0460100d387 */ /* 0x0001e80000100800 */
[----:B0-----:R-:W2:Y:S04]  /*f000*/  LDL.LU R70, [R1+0x50c0] ;  /* 0x0050c00001467983 */ /* 0x001ea80000300800 */
[----:B------:R-:W2:Y:S01]  /*f010*/  LDL R6, [R1+0x5c0] ;  /* 0x0005c00001067983 */ /* 0x000ea20000100800 */
[----:B----4-:R-:W-:Y:S01]  /*f020*/  ISETP.GT.U32.AND P0, PT, R12, R69, PT ;  /* 0x000000450c00720c */ /* 0x010fe20003f04070 */
        /* <DEDUP_REMOVED lines=15> */
[----:B------:R-:W4:Y:S01]  /*f120*/  @!P4 LDG.E.U8 R90, desc[UR22][R6.64] ;  /* 0x00000016065ac981 */ /* 0x000f22000c1e1100 */
[C---:B------:R-:W-:Y:S02]  /*f130*/  ISETP.GT.U32.AND P6, PT, R12.reuse, R72, PT ;  /* 0x000000480c00720c */ /* 0x040fe40003fc4070 */
[----:B------:R-:W-:-:S11]  /*f140*/  ISETP.GT.U32.AND P1, PT, R12, R86, PT ;  /* 0x000000560c00720c */ /* 0x000fd60003f24070 */
[--C-:B------:R-:W-:Y:S02]  /*f150*/  @!P6 IMAD.IADD R72, R72, 0x1, -R12.reuse ;  /* 0x000000014848e824 */ /* 0x100fe400078e0a0c */
[----:B------:R-:W-:Y:S01]  /*f160*/  @!P1 IMAD.IADD R86, R86, 0x1, -R12 ;  /* 0x0000000156569824 */ /* 0x000fe200078e0a0c */
[----:B----4-:R0:W-:Y:S02]  /*f170*/  STL [R1+0x6a8], R90 ;  /* 0x0006a85a01007387 */ /* 0x0101e40000100800 */
[----:B0-----:R-:W0:Y:S02]  /*f180*/  LDC R90, c[0x0][0x3a8] ;  /* 0x0000ea00ff5a7b82 */ /* 0x001e240000000800 */
[----:B------:R1:W-:Y:S04]  /*f190*/  @!P6 STL [R1+0x5f0], R72 ;  /* 0x0005f0480100e387 */ /* 0x0003e80000100800 */
[----:B-1----:R-:W4:Y:S04]  /*f1a0*/  LDL R72, [R1+0x5fc] ;  /* 0x0005fc0001487983 */ /* 0x002f280000100800 */
[----:B------:R1:W-:Y:S01]  /*f1b0*/  @!P1 STL [R1+0x608], R86 ;  /* 0x0006085601009387 */ /* 0x0003e20000100800 */
[----:B0-----:R-:W-:Y:S01]  /*f1c0*/  IMAD R6, R90, 0x83, RZ ;  /* 0x000000835a067824 */ /* 0x001fe200078e02ff */
[----:B------:R-:W-:-:S02]  /*f1d0*/  ISETP.GT.U32.AND P3, PT, R12, R85, PT ;  /* 0x000000550c00720c */ /* 0x000fc40003f64070 */
[----:B-1----:R-:W3:Y:S02]  /*f1e0*/  LDL R86, [R1+0x610] ;  /* 0x0006100001567983 */ /* 0x002ee40000100800 */
[----:B------:R-:W-:Y:S02]  /*f1f0*/  IADD3 R91, P1, PT, R6, R3, RZ ;  /* 0x00000003065b7210 */ /* 0x000fe40007f3e0ff */
[----:B------:R-:W3:Y:S07]  /*f200*/  LDL R6, [R1+0x5ec] ;  /* 0x0005ec0001067983 */ /* 0x000eee0000100800 */
[----:B------:R-:W-:-:S05]  /*f210*/  @!P3 IMAD.IADD R85, R85, 0x1, -R12 ;  /* 0x000000015555b824 */ /* 0x000fca00078e0a0c */
[----:B------:R0:W-:Y:S01]  /*f220*/  @!P3 STL [R1+0x5c8], R85 ;  /* 0x0005c8550100b387 */ /* 0x0001e20000100800 */
[----:B--2---:R-:W-:Y:S01]  /*f230*/  ISETP.GT.U32.AND P0, PT, R12, R69, PT ;  /* 0x000000450c00720c */ /* 0x004fe20003f04070 */
[----:B------:R-:W-:Y:S01]  /*f240*/  VIADD R7, R2, 0xffffff74 ;  /* 0xffffff7402077836 */ /* 0x000fe20000000000 */
[----:B------:R-:W-:Y:S01]  /*f250*/  PRMT R84, RZ, 0x7610, R84 ;  /* 0x00007610ff547816 */ /* 0x000fe20000000054 */
[----:B0-----:R-:W2:Y:S10]  /*f260*/  LDL R85, [R1+0x5d0] ;  /* 0x0005d00001557983 */ /* 0x001eb40000100800 */
[----:B------:R-:W-:Y:S01]  /*f270*/  @!P0 IMAD.IADD R69, R69, 0x1, -R12 ;  /* 0x0000000145458824 */ /* 0x000fe200078e0a0c */
[----:B------:R-:W-:Y:S04]  /*f280*/  STL [R1+0x31f8], R91 ;  /* 0x0031f85b01007387 */ /* 0x000fe80000100800 */
[----:B------:R0:W-:Y:S04]  /*f290*/  STL [R1+0x4f30], R69 ;  /* 0x004f304501007387 */ /* 0x0001e80000100800 */
[----:B0-----:R-:W2:Y:S01]  /*f2a0*/  LDL R69, [R1+0x5bc] ;  /* 0x0005bc0001457983 */ /* 0x001ea20000100800 */
[----:B---3--:R-:W-:-:S02]  /*f2b0*/  ISETP.GT.U32.AND P3, PT, R12, R6, PT ;  /* 0x000000060c00720c */ /* 0x008fc40003f64070 */
[----:B------:R-:W0:Y:S02]  /*f2c0*/  LDC R6, c[0x0][0x3a8] ;  /* 0x0000ea00ff067b82 */ /* 0x000e240000000800 */
[----:B0-----:R-:W-:-:S05]  /*f2d0*/  IMAD R6, R6, 0x83, RZ ;  /* 0x0000008306067824 */ /* 0x001fca00078e02ff */
[----:B------:R-:W-:Y:S02]  /*f2e0*/  LEA.HI.X.SX32 R6, R6, R4, 0x1, P1 ;  /* 0x0000000406067211 */ /* 0x000fe400008f0eff */
[----:B------:R-:W-:-:S03]  /*f2f0*/  ISETP.GE.U32.AND P1, PT, R7, 0x7ffffe75, PT ;  /* 0x7ffffe750700780c */ /* 0x000fc60003f26070 */
[----:B------:R0:W-:Y:S01]  /*f300*/  STL [R1+0x31f4], R6 ;  /* 0x0031f40601007387 */ /* 0x0001e20000100800 */
[----:B------:R-:W-:Y:S02]  /*f310*/  @!P5 IMAD.MOV.U32 R7, RZ, RZ, R6 ;  /* 0x000000ffff07d224 */ /* 0x000fe400078e0006 */
[----:B0-----:R-:W-:-:S05]  /*f320*/  @!P5 IMAD.MOV.U32 R6, RZ, RZ, R91 ;  /* 0x000000ffff06d224 */ /* 0x001fca00078e005b */
[----:B------:R0:W3:Y:S04]  /*f330*/  @!P5 LDG.E.U8 R84, desc[UR22][R6.64] ;  /* 0x000000160654d981 */ /* 0x0000e8000c1e1100 */
[----:B------:R-:W2:Y:S01]  /*f340*/  LDL R6, [R1+0x5ec] ;  /* 0x0005ec0001067983 */ /* 0x000ea20000100800 */
[----:B------:R-:W-:-:S13]  /*f350*/  ISETP.GT.U32.AND P6, PT, R12, R87, PT ;  /* 0x000000570c00720c */ /* 0x000fda0003fc4070 */
[----:B------:R-:W-:Y:S01]  /*f360*/  @!P6 IMAD.IADD R87, R87, 0x1, -R12 ;  /* 0x000000015757e824 */ /* 0x000fe200078e0a0c */
[C---:B------:R-:W-:Y:S02]  /*f370*/  ISETP.GT.U32.AND P4, PT, R12.reuse, R71, PT ;  /* 0x000000470c00720c */ /* 0x040fe40003f84070 */
[----:B------:R-:W-:Y:S01]  /*f380*/  ISETP.GT.U32.AND P0, PT, R12, R0, PT ;  /* 0x000000000c00720c */ /* 0x000fe20003f04070 */
[----:B0-----:R-:W-:-:S10]  /*f390*/  VIADD R7, R2, 0xffffff6c ;  /* 0xffffff6c02077836 */ /* 0x001fd40000000000 */
[--C-:B------:R-:W-:Y:S02]  /*f3a0*/  @!P4 IMAD.IADD R71, R71, 0x1, -R12.reuse ;  /* 0x000000014747c824 */ /* 0x100fe400078e0a0c */
[--C-:B------:R-:W-:Y:S01]  /*f3b0*/  @!P0 IMAD.IADD R0, R0, 0x1, -R12.reuse ;  /* 0x0000000100008824 */ /* 0x100fe200078e0a0c */
[----:B------:R-:W-:Y:S01]  /*f3c0*/  PRMT R89, RZ, 0x7610, R89 ;  /* 0x00007610ff597816 */ /* 0x000fe20000000059 */
[----:B---3--:R0:W-:Y:S04]  /*f3d0*/  STL [R1+0x6a4], R84 ;  /* 0x0006a45401007387 */ /* 0x0081e80000100800 */
[----:B------:R-:W3:Y:S01]  /*f3e0*/  LDL R91, [R1+0x5e0] ;  /* 0x0005e000015b7983 */ /* 0x000ee20000100800 */
[----:B--2---:R-:W-:-:S03]  /*f3f0*/  @!P3 IMAD.IADD R6, R6, 0x1, -R12 ;  /* 0x000000010606b824 */ /* 0x004fc600078e0a0c */
[----:B0-----:R-:W2:Y:S04]  /*f400*/  LDL R84, [R1+0x5e8] ;  /* 0x0005e80001547983 */ /* 0x001ea80000100800 */
[----:B------:R0:W-:Y:S04]  /*f410*/  @!P6 STL [R1+0x5d4], R87 ;  /* 0x0005d4570100e387 */ /* 0x0001e80000100800 */
[----:B0-----:R-:W2:Y:S04]  /*f420*/  LDL.LU R87, [R1+0xa0] ;  /* 0x0000a00001577983 */ /* 0x001ea80000300800 */
[----:B------:R0:W-:Y:S02]  /*f430*/  @!P3 STL [R1+0x5ec], R6 ;  /* 0x0005ec060100b387 */ /* 0x0001e40000100800 */
[----:B0-----:R-:W0:Y:S02]  /*f440*/  LDC R6, c[0x0][0x3a8] ;  /* 0x0000ea00ff067b82 */ /* 0x001e240000000800 */
[----:B------:R-:W-:Y:S01]  /*f450*/  @!P4 STL [R1+0x604], R71 ;  /* 0x000604470100c387 */ /* 0x000fe20000100800 */
[----:B------:R-:W-:-:S03]  /*f460*/  ISETP.GE.U32.AND P4, PT, R7, 0x7ffffe6d, PT ;  /* 0x7ffffe6d0700780c */ /* 0x000fc60003f86070 */
[----:B------:R1:W-:Y:S04]  /*f470*/  @!P0 STL [R1+0x5c4], R0 ;  /* 0x0005c40001008387 */ /* 0x0003e80000100800 */
[----:B-1----:R-:W2:Y:S01]  /*f480*/  LDL R0, [R1+0x5b8] ;  /* 0x0005b80001007983 */ /* 0x002ea20000100800 */
[----:B0-----:R-:W-:-:S05]  /*f490*/  IMAD R6, R6, 0x8b, RZ ;  /* 0x0000008b06067824 */ /* 0x001fca00078e02ff */
[----:B------:R-:W-:-:S04]  /*f4a0*/  IADD3 R71, P3, PT, R6, R3, RZ ;  /* 0x0000000306477210 */ /* 0x000fc80007f7e0ff */
[----:B------:R-:W-:Y:S01]  /*f4b0*/  LEA.HI.X.SX32 R6, R6, R4, 0x1, P3 ;  /* 0x0000000406067211 */ /* 0x000fe200018f0eff */
[----:B------:R-:W-:Y:S04]  /*f4c0*/  STL [R1+0x3200], R71 ;  /* 0x0032004701007387 */ /* 0x000fe80000100800 */
[----:B------:R0:W-:Y:S01]  /*f4d0*/  STL [R1+0x31fc], R6 ;  /* 0x0031fc0601007387 */ /* 0x0001e20000100800 */
[----:B------:R-:W-:Y:S02]  /*f4e0*/  @!P1 IMAD.MOV.U32 R7, RZ, RZ, R6 ;  /* 0x000000ffff079224 */ /* 0x000fe400078e0006 */
[----:B0-----:R-:W-:Y:S02]  /*f4f0*/  @!P1 IMAD.MOV.U32 R6, RZ, RZ, R71 ;  /* 0x000000ffff069224 */ /* 0x001fe400078e0047 */
[----:B------:R-:W2:Y:S04]  /*f500*/  LDL.LU R71, [R1+0x50b8] ;  /* 0x0050b80001477983 */ /* 0x000ea80000300800 */
[----:B------:R0:W2:Y:S01]  /*f510*/  @!P1 LDG.E.U8 R89, desc[UR22][R6.64] ;  /* 0x0000001606599981 */ /* 0x0000a2000c1e1100 */
[----:B----4-:R-:W-:-:S02]  /*f520*/  ISETP.GT.U32.AND P5, PT, R12, R72, PT ;  /* 0x000000480c00720c */ /* 0x010fc40003fa4070 */
[C---:B------:R-:W-:Y:S02]  /*f530*/  ISETP.GT.U32.AND P0, PT, R12.reuse, R86, PT ;  /* 0x000000560c00720c */ /* 0x040fe40003f04070 */
[C---:B------:R-:W-:Y:S02]  /*f540*/  ISETP.GT.U32.AND P3, PT, R12.reuse, R70, PT ;  /* 0x000000460c00720c */ /* 0x040fe40003f64070 */
[----:B------:R-:W-:-:S07]  /*f550*/  ISETP.GT.U32.AND P1, PT, R12, R69, PT ;  /* 0x000000450c00720c */ /* 0x000fce0003f24070 */
[--C-:B------:R-:W-:Y:S02]  /*f560*/  @!P5 IMAD.IADD R72, R72, 0x1, -R12.reuse ;  /* 0x000000014848d824 */ /* 0x100fe400078e0a0c */
[--C-:B------:R-:W-:Y:S02]  /*f570*/  @!P0 IMAD.IADD R86, R86, 0x1, -R12.reuse ;  /* 0x0000000156568824 */ /* 0x100fe400078e0a0c */
[--C-:B------:R-:W-:Y:S02]  /*f580*/  @!P3 IMAD.IADD R70, R70, 0x1, -R12.reuse ;  /* 0x000000014646b824 */ /* 0x100fe400078e0a0c */
[----:B------:R-:W-:Y:S02]  /*f590*/  @!P1 IMAD.IADD R69, R69, 0x1, -R12 ;  /* 0x0000000145459824 */ /* 0x000fe400078e0a0c */
[----:B0-----:R-:W-:Y:S01]  /*f5a0*/  VIADD R7, R2, 0xffffff64 ;  /* 0xffffff6402077836 */ /* 0x001fe20000000000 */
[----:B------:R-:W-:Y:S02]  /*f5b0*/  PRMT R90, RZ, 0x7610, R90 ;  /* 0x00007610ff5a7816 */ /* 0x000fe4000000005a */
[----:B---3--:R-:W-:-:S13]  /*f5c0*/  ISETP.GT.U32.AND P6, PT, R12, R91, PT ;  /* 0x0000005b0c00720c */ /* 0x008fda0003fc4070 */
[----:B------:R-:W-:Y:S01]  /*f5d0*/  @!P6 IMAD.IADD R91, R91, 0x1, -R12 ;  /* 0x000000015b5be824 */ /* 0x000fe200078e0a0c */
[----:B--2---:R0:W-:Y:S02]  /*f5e0*/  STL [R1+0x6a0], R89 ;  /* 0x0006a05901007387 */ /* 0x0041e40000100800 */
[----:B0-----:R-:W0:Y:S02]  /*f5f0*/  LDC R89, c[0x0][0x3a8] ;  /* 0x0000ea00ff597b82 */ /* 0x001e240000000800 */
[----:B------:R1:W-:Y:S04]  /*f600*/  @!P6 STL [R1+0x5e0], R91 ;  /* 0x0005e05b0100e387 */ /* 0x0003e80000100800 */
[----:B-1----:R-:W2:Y:S04]  /*f610*/  LDL R91, [R1+0x5f8] ;  /* 0x0005f800015b7983 */ /* 0x002ea80000100800 */
[----:B------:R1:W-:Y:S01]  /*f620*/  @!P5 STL [R1+0x5fc], R72 ;  /* 0x0005fc480100d387 */ /* 0x0003e20000100800 */
[----:B0-----:R-:W-:-:S03]  /*f630*/  IMAD R6, R89, 0x93, RZ ;  /* 0x0000009359067824 */ /* 0x001fc600078e02ff */
[----:B------:R0:W-:Y:S02]  /*f640*/  @!P0 STL [R1+0x610], R86 ;  /* 0x0006105601008387 */ /* 0x0001e40000100800 */
[C---:B-1----:R-:W-:Y:S02]  /*f650*/  IADD3 R72, P3, PT, R6.reuse, R3, RZ ;  /* 0x0000000306487210 */ /* 0x042fe40007f7e0ff */
[----:B------:R-:W-:Y:S02]  /*f660*/  ISETP.GE.AND P5, PT, R87, RZ, PT ;  /* 0x000000ff5700720c */ /* 0x000fe40003fa6270 */
[----:B------:R-:W-:Y:S01]  /*f670*/  LEA.HI.X.SX32 R6, R6, R4, 0x1, P3 ;  /* 0x0000000406067211 */ /* 0x000fe200018f0eff */
[----:B0-----:R-:W-:Y:S02]  /*f680*/  IMAD.MOV.U32 R86, RZ, RZ, R83 ;  /* 0x000000ffff567224 */ /* 0x001fe400078e0053 */
[----:B------:R-:W3:Y:S04]  /*f690*/  LDL R83, [R1+0x5e4] ;  /* 0x0005e40001537983 */ /* 0x000ee80000100800 */
[----:B------:R-:W-:Y:S01]  /*f6a0*/  STL [R1+0x501c], R70 ;  /* 0x00501c4601007387 */ /* 0x000fe20000100800 */
[----:B------:R-:W-:-:S03]  /*f6b0*/  ISETP.GE.U32.AND P3, PT, R7, 0x7ffffe65, PT ;  /* 0x7ffffe650700780c */ /* 0x000fc60003f66070 */
[----:B------:R-:W-:Y:S01]  /*f6c0*/  STL [R1+0x3208], R72 ;  /* 0x0032084801007387 */ /* 0x000fe20000100800 */
[----:B------:R-:W-:-:S03]  /*f6d0*/  @!P4 IMAD.MOV.U32 R7, RZ, RZ, R6 ;  /* 0x000000ffff07c224 */ /* 0x000fc600078e0006 */
[----:B------:R-:W4:Y:S04]  /*f6e0*/  LDL R87, [R1+0x600] ;  /* 0x0006000001577983 */ /* 0x000f280000100800 */
[----:B------:R0:W-:Y:S04]  /*f6f0*/  @!P1 STL [R1+0x5bc], R69 ;  /* 0x0005bc4501009387 */ /* 0x0001e80000100800 */
[----:B0-----:R-:W2:Y:S04]  /*f700*/  LDL R69, [R1+0x614] ;  /* 0x0006140001457983 */ /* 0x001ea80000100800 */
[----:B------:R0:W-:Y:S02]  /*f710*/  STL [R1+0x3204], R6 ;  /* 0x0032040601007387 */ /* 0x0001e40000100800 */
[----:B0-----:R-:W-:-:S02]  /*f720*/  @!P4 IMAD.MOV.U32 R6, RZ, RZ, R72 ;  /* 0x000000ffff06c224 */ /* 0x001fc400078e0048 */
[----:B------:R-:W2:Y:S04]  /*f730*/  LDL.LU R72, [R1+0x50b4] ;  /* 0x0050b40001487983 */ /* 0x000ea80000300800 */
[----:B------:R0:W2:Y:S01]  /*f740*/  @!P4 LDG.E.U8 R90, desc[UR22][R6.64] ;  /* 0x00000016065ac981 */ /* 0x0000a2000c1e1100 */
[C---:B------:R-:W-:Y:S02]  /*f750*/  ISETP.GT.U32.AND P6, PT, R12.reuse, R85, PT ;  /* 0x000000550c00720c */ /* 0x040fe40003fc4070 */
[----:B------:R-:W-:-:S11]  /*f760*/  ISETP.GT.U32.AND P0, PT, R12, R84, PT ;  /* 0x000000540c00720c */ /* 0x000fd60003f04070 */
[--C-:B------:R-:W-:Y:S02]  /*f770*/  @!P6 IMAD.IADD R85, R85, 0x1, -R12.reuse ;  /* 0x000000015555e824 */ /* 0x100fe400078e0a0c */
[----:B------:R-:W-:Y:S02]  /*f780*/  @!P0 IMAD.IADD R84, R84, 0x1, -R12 ;  /* 0x0000000154548824 */ /* 0x000fe400078e0a0c */
[----:B0-----:R-:W-:Y:S01]  /*f790*/  VIADD R7, R2, 0xffffff5c ;  /* 0xffffff5c02077836 */ /* 0x001fe20000000000 */
[----:B------:R-:W-:Y:S01]  /*f7a0*/  PRMT R89, RZ, 0x7610, R89 ;  /* 0x00007610ff597816 */ /* 0x000fe20000000059 */
[----:B--2---:R0:W-:Y:S02]  /*f7b0*/  STL [R1+0x69c], R90 ;  /* 0x00069c5a01007387 */ /* 0x0041e40000100800 */
[----:B0-----:R-:W0:Y:S02]  /*f7c0*/  LDC R90, c[0x0][0x3a8] ;  /* 0x0000ea00ff5a7b82 */ /* 0x001e240000000800 */
[----:B0-----:R-:W-:-:S02]  /*f7d0*/  IMAD R6, R90, 0x9b, RZ ;  /* 0x0000009b5a067824 */ /* 0x001fc400078e02ff */
[----:B------:R-:W2:Y:S04]  /*f7e0*/  LDL R90, [R1+0x5cc] ;  /* 0x0005cc00015a7983 */ /* 0x000ea80000100800 */
[----:B------:R0:W-:Y:S04]  /*f7f0*/  @!P6 STL [R1+0x5d0], R85 ;  /* 0x0005d0550100e387 */ /* 0x0001e80000100800 */
[----:B------:R1:W-:Y:S01]  /*f800*/  @!P0 STL [R1+0x5e8], R84 ;  /* 0x0005e85401008387 */ /* 0x0003e20000100800 */
[----:B0-----:R-:W-:-:S04]  /*f810*/  IADD3 R85, P4, PT, R6, R3, RZ ;  /* 0x0000000306557210 */ /* 0x001fc80007f9e0ff */
[----:B------:R-:W-:Y:S01]  /*f820*/  LEA.HI.X.SX32 R6, R6, R4, 0x1, P4 ;  /* 0x0000000406067211 */ /* 0x000fe200020f0eff */
[----:B-1----:R-:W3:Y:S01]  /*f830*/  LDL R84, [R1+0x618] ;  /* 0x0006180001547983 */ /* 0x002ee20000100800 */
[----:B------:R-:W-:-:S03]  /*f840*/  ISETP.GE.U32.AND P4, PT, R7, 0x7ffffe5d, PT ;  /* 0x7ffffe5d0700780c */ /* 0x000fc60003f86070 */
[----:B------:R-:W-:Y:S01]  /*f850*/  STL [R1+0x3210], R85 ;  /* 0x0032105501007387 */ /* 0x000fe20000100800 */
[----:B------:R-:W-:-:S03]  /*f860*/  @!P3 IMAD.MOV.U32 R7, RZ, RZ, R6 ;  /* 0x000000ffff07b224 */ /* 0x000fc600078e0006 */
[----:B------:R0:W-:Y:S02]  /*f870*/  STL [R1+0x320c], R6 ;  /* 0x00320c0601007387 */ /* 0x0001e40000100800 */
[----:B0-----:R-:W-:-:S05]  /*f880*/  @!P3 IMAD.MOV.U32 R6, RZ, RZ, R85 ;  /* 0x000000ffff06b224 */ /* 0x001fca00078e0055 */
[----:B------:R0:W3:Y:S01]  /*f890*/  @!P3 LDG.E.U8 R89, desc[UR22][R6.64] ;  /* 0x000000160659b981 */ /* 0x0000e2000c1e1100 */
[----:B------:R-:W-:-:S13]  /*f8a0*/  ISETP.GT.U32.AND P1, PT, R12, R91, PT ;  /* 0x0000005b0c00720c */ /* 0x000fda0003f24070 */
[----:B------:R-:W-:-:S05]  /*f8b0*/  @!P1 IMAD.IADD R91, R91, 0x1, -R12 ;  /* 0x000000015b5b9824 */ /* 0x000fca00078e0a0c */
[----:B------:R1:W-:Y:S04]  /*f8c0*/  @!P1 STL [R1+0x5f8], R91 ;  /* 0x0005f85b01009387 */ /* 0x0003e80000100800 */
[----:B-1----:R-:W4:Y:S04]  /*f8d0*/  LDL R91, [R1+0x60c] ;  /* 0x00060c00015b7983 */ /* 0x002f280000100800 */
[----:B------:R-:W4:Y:S01]  /*f8e0*/  LDL.LU R85, [R1+0x50b0] ;  /* 0x0050b00001557983 */ /* 0x000f220000300800 */
[----:B------:R-:W-:Y:S01]  /*f8f0*/  ISETP.GT.U32.AND P6, PT, R12, R0, PT ;  /* 0x000000000c00720c */ /* 0x000fe20003fc4070 */
[----:B0-----:R-:W-:-:S12]  /*f900*/  VIADD R6, R2, 0xffffff54 ;  /* 0xffffff5402067836 */ /* 0x001fd80000000000 */
[----:B------:R-:W-:Y:S01]  /*f910*/  @!P6 IMAD.IADD R0, R0, 0x1, -R12 ;  /* 0x000000010000e824 */ /* 0x000fe200078e0a0c */
[----:B------:R-:W-:Y:S02]  /*f920*/  PRMT R92, RZ, 0x7610, R92 ;  /* 0x00007610ff5c7816 */ /* 0x000fe4000000005c */
[----:B--2---:R-:W-:-:S13]  /*f930*/  ISETP.GT.U32.AND P0, PT, R12, R90, PT ;  /* 0x0000005a0c00720c */ /* 0x004fda0003f04070 */
[----:B------:R-:W-:Y:S01]  /*f940*/  @!P0 IMAD.IADD R90, R90, 0x1, -R12 ;  /* 0x000000015a5a8824 */ /* 0x000fe200078e0a0c */
[----:B---3--:R0:W-:Y:S02]  /*f950*/  STL [R1+0x694], R89 ;  /* 0x0006945901007387 */ /* 0x0081e40000100800 */
[----:B0-----:R-:W0:Y:S02]  /*f960*/  LDC R89, c[0x0][0x3a8] ;  /* 0x0000ea00ff597b82 */ /* 0x001e240000000800 */
[----:B------:R1:W-:Y:S04]  /*f970*/  @!P6 STL [R1+0x5b8], R0 ;  /* 0x0005b8000100e387 */ /* 0x0003e80000100800 */
[----:B-1----:R-:W2:Y:S04]  /*f980*/  LDL.LU R0, [R1+0xa4] ;  /* 0x0000a40001007983 */ /* 0x002ea80000300800 */
[----:B------:R1:W-:Y:S01]  /*f990*/  @!P0 STL [R1+0x5cc], R90 ;  /* 0x0005cc5a01008387 */ /* 0x0003e20000100800 */
[----:B0-----:R-:W-:-:S05]  /*f9a0*/  IMAD R89, R89, 0xa3, RZ ;  /* 0x000000a359597824 */ /* 0x001fca00078e02ff */
[----:B------:R-:W-:-:S04]  /*f9b0*/  IADD3 R7, P3, PT, R89, R3, RZ ;  /* 0x0000000359077210 */ /* 0x000fc80007f7e0ff */
[----:B-1----:R-:W-:Y:S01]  /*f9c0*/  LEA.HI.X.SX32 R90, R89, R4, 0x1, P3 ;  /* 0x00000004595a7211 */ /* 0x002fe200018f0eff */
[----:B------:R0:W-:Y:S01]  /*f9d0*/  STL [R1+0x3218], R7 ;  /* 0x0032180701007387 */ /* 0x0001e20000100800 */
[----:B------:R-:W-:Y:S01]  /*f9e0*/  ISETP.GE.U32.AND P3, PT, R6, 0x7ffffe55, PT ;  /* 0x7ffffe550600780c */ /* 0x000fe20003f66070 */
[----:B------:R-:W-:Y:S02]  /*f9f0*/  @!P4 IMAD.MOV.U32 R6, RZ, RZ, R7 ;  /* 0x000000ffff06c224 */ /* 0x000fe400078e0007 */
[----:B------:R-:W3:Y:S01]  /*fa00*/  LDL R89, [R1+0x5f4] ;  /* 0x0005f40001597983 */ /* 0x000ee20000100800 */
[----:B0-----:R-:W-:-:S05]  /*fa10*/  @!P4 IMAD.MOV.U32 R7, RZ, RZ, R90 ;  /* 0x000000ffff07c224 */ /* 0x001fca00078e005a */
[----:B------:R0:W2:Y:S01]  /*fa20*/  @!P4 LDG.E.U8 R92, desc[UR22][R6.64] ;  /* 0x00000016065cc981 */ /* 0x0000a2000c1e1100 */
[----:B------:R-:W-:-:S03]  /*fa30*/  ISETP.GT.U32.AND P1, PT, R12, R83, PT ;  /* 0x000000530c00720c */ /* 0x000fc60003f24070 */
[----:B------:R1:W-:Y:S10]  /*fa40*/  STL [R1+0x3214], R90 ;  /* 0x0032145a01007387 */ /* 0x0003f40000100800 */
[----:B------:R-:W-:Y:S01]  /*fa50*/  @!P1 IMAD.IADD R83, R83, 0x1, -R12 ;  /* 0x0000000153539824 */ /* 0x000fe200078e0a0c */
[----:B----4-:R-:W-:-:S02]  /*fa60*/  ISETP.GT.U32.AND P6, PT, R12, R87, PT ;  /* 0x000000570c00720c */ /* 0x010fc40003fc4070 */
[----:B------:R-:W-:Y:S01]  /*fa70*/  ISETP.GT.U32.AND P0, PT, R12, R69, PT ;  /* 0x000000450c00720c */ /* 0x000fe20003f04070 */
[----:B0-----:R-:W-:Y:S01]  /*fa80*/  VIADD R7, R2, 0xffffff4c ;  /* 0xffffff4c02077836 */ /* 0x001fe20000000000 */
[----:B------:R0:W-:Y:S01]  /*fa90*/  @!P1 STL [R1+0x5e4], R83 ;  /* 0x0005e45301009387 */ /* 0x0001e20000100800 */
[----:B------:R-:W-:Y:S01]  /*faa0*/  PRMT R85, RZ, 0x7610, R85 ;  /* 0x00007610ff557816 */ /* 0x000fe20000000055 */
[----:B-1----:R-:W1:Y:S02]  /*fab0*/  LDC R90, c[0x0][0x3a8] ;  /* 0x0000ea00ff5a7b82 */ /* 0x002e640000000800 */
[----:B0-----:R-:W4:Y:S05]  /*fac0*/  LDL R83, [R1+0x590] ;  /* 0x0005900001537983 */ /* 0x001f2a0000100800 */
[----:B------:R-:W-:-:S02]  /*fad0*/  @!P6 IMAD.IADD R87, R87, 0x1, -R12 ;  /* 0x000000015757e824 */ /* 0x000fc400078e0a0c */
[----:B------:R-:W-:Y:S01]  /*fae0*/  @!P0 IMAD.IADD R69, R69, 0x1, -R12 ;  /* 0x0000000145458824 */ /* 0x000fe200078e0a0c */
[----:B--2---:R0:W-:Y:S02]  /*faf0*/  STL [R1+0x690], R92 ;  /* 0x0006905c01007387 */ /* 0x0041e40000100800 */
[----:B0-----:R-:W0:Y:S01]  /*fb00*/  LDC R92, c[0x0][0x3a8] ;  /* 0x0000ea00ff5c7b82 */ /* 0x001e220000000800 */
[----:B---3--:R-:W-:-:S13]  /*fb10*/  ISETP.GT.U32.AND P1, PT, R12, R89, PT ;  /* 0x000000590c00720c */ /* 0x008fda0003f24070 */
[----:B------:R-:W-:Y:S02]  /*fb20*/  @!P1 IMAD.IADD R89, R89, 0x1, -R12 ;  /* 0x0000000159599824 */ /* 0x000fe400078e0a0c */
[----:B0-----:R-:W-:Y:S02]  /*fb30*/  IMAD R6, R92, 0xab, RZ ;  /* 0x000000ab5c067824 */ /* 0x001fe400078e02ff */
[----:B------:R-:W2:Y:S04]  /*fb40*/  LDL R92, [R1+0x594] ;  /* 0x00059400015c7983 */ /* 0x000ea80000100800 */
[----:B------:R0:W-:Y:S04]  /*fb50*/  @!P6 STL [R1+0x600], R87 ;  /* 0x000600570100e387 */ /* 0x0001e80000100800 */
[----:B0-----:R-:W3:Y:S04]  /*fb60*/  LDL.LU R87, [R1+0x50ac] ;  /* 0x0050ac0001577983 */ /* 0x001ee80000300800 */
[----:B------:R0:W-:Y:S02]  /*fb70*/  @!P0 STL [R1+0x614], R69 ;  /* 0x0006144501008387 */ /* 0x0001e40000100800 */
[----:B0-----:R-:W-:Y:S01]  /*fb80*/  IMAD.MOV.U32 R69, RZ, RZ, R86 ;  /* 0x000000ffff457224 */ /* 0x001fe200078e0056 */
[----:B------:R-:W-:-:S04]  /*fb90*/  IADD3 R86, P4, PT, R6, R3, RZ ;  /* 0x0000000306567210 */ /* 0x000fc80007f9e0ff */
[----:B------:R-:W-:Y:S01]  /*fba0*/  LEA.HI.X.SX32 R6, R6, R4, 0x1, P4 ;  /* 0x0000000406067211 */ /* 0x000fe200020f0eff */
[----:B------:R-:W-:Y:S01]  /*fbb0*/  STL [R1+0x3220], R86 ;  /* 0x0032205601007387 */ /* 0x000fe20000100800 */
[----:B------:R-:W-:-:S03]  /*fbc0*/  ISETP.GE.U32.AND P4, PT, R7, 0x7ffffe4d, PT ;  /* 0x7ffffe4d0700780c */ /* 0x000fc60003f86070 */
[----:B------:R-:W-:Y:S01]  /*fbd0*/  @!P1 STL [R1+0x5f4], R89 ;  /* 0x0005f45901009387 */ /* 0x000fe20000100800 */
[----:B------:R-:W-:-:S03]  /*fbe0*/  @!P3 IMAD.MOV.U32 R7, RZ, RZ, R6 ;  /* 0x000000ffff07b224 */ /* 0x000fc600078e0006 */
[----:B------:R0:W-:Y:S02]  /*fbf0*/  STL [R1+0x321c], R6 ;  /* 0x00321c0601007387 */ /* 0x0001e40000100800 */
[----:B0-----:R-:W-:-:S05]  /*fc00*/  @!P3 IMAD.MOV.U32 R6, RZ, RZ, R86 ;  /* 0x000000ffff06b224 */ /* 0x001fca00078e0056 */
[----:B------:R0:W2:Y:S01]  /*fc10*/  @!P3 LDG.E.U8 R85, desc[UR22][R6.64] ;  /* 0x000000160655b981 */ /* 0x0000a2000c1e1100 */
[C---:B------:R-:W-:Y:S02]  /*fc20*/  ISETP.GT.U32.AND P6, PT, R12.reuse, R91, PT ;  /* 0x0000005b0c00720c */ /* 0x040fe40003fc4070 */
[----:B------:R-:W-:Y:S02]  /*fc30*/  ISETP.GT.U32.AND P0, PT, R12, R84, PT ;  /* 0x000000540c00720c */ /* 0x000fe40003f04070 */
[----:B------:R-:W-:Y:S01]  /*fc40*/  ISETP.GE.AND P1, PT, R0, RZ, PT ;  /* 0x000000ff0000720c */ /* 0x000fe20003f26270 */
[----:B-1----:R-:W-:Y:S01]  /*fc50*/  IMAD R89, R90, 0xb3, RZ ;  /* 0x000000b35a597824 */ /* 0x002fe200078e02ff */
[----:B------:R-:W3:Y:S04]  /*fc60*/  LDL R0, [R1+0x58c] ;  /* 0x00058c0001007983 */ /* 0x000ee80000100800 */
[----:B------:R-:W3:Y:S03]  /*fc70*/  LDL.LU R86, [R1+0x50a8] ;  /* 0x0050a80001567983 */ /* 0x000ee60000300800 */
[----:B------:R-:W-:-:S02]  /*fc80*/  @!P6 IMAD.IADD R91, R91, 0x1, -R12 ;  /* 0x000000015b5be824 */ /* 0x000fc400078e0a0c */
[----:B------:R-:W-:Y:S02]  /*fc90*/  @!P0 IMAD.IADD R84, R84, 0x1, -R12 ;  /* 0x0000000154548824 */ /* 0x000fe400078e0a0c */
[----:B0-----:R-:W-:Y:S01]  /*fca0*/  VIADD R6, R2, 0xffffff44 ;  /* 0xffffff4402067836 */ /* 0x001fe20000000000 */
[----:B------:R-:W-:Y:S01]  /*fcb0*/  PRMT R93, RZ, 0x7610, R93 ;  /* 0x00007610ff5d7816 */ /* 0x000fe2000000005d */
[----:B--2---:R0:W-:Y:S04]  /*fcc0*/  STL [R1+0x68c], R85 ;  /* 0x00068c5501007387 */ /* 0x0041e80000100800 */
[----:B0-----:R-:W2:Y:S04]  /*fcd0*/  LDL.LU R85, [R1+0x50a4] ;  /* 0x0050a40001557983 */ /* 0x001ea80000300800 */
[----:B------:R0:W-:Y:S04]  /*fce0*/  @!P6 STL [R1+0x60c], R91 ;  /* 0x00060c5b0100e387 */ /* 0x0001e80000100800 */
[----:B------:R1:W-:Y:S01]  /*fcf0*/  @!P0 STL [R1+0x618], R84 ;  /* 0x0006185401008387 */ /* 0x0003e20000100800 */
[----:B------:R-:W-:-:S05]  /*fd00*/  IADD3 R7, P0, PT, R89, R3, RZ ;  /* 0x0000000359077210 */ /* 0x000fca0007f1e0ff */
[----:B------:R3:W-:Y:S01]  /*fd10*/  STL [R1+0x3228], R7 ;  /* 0x0032280701007387 */ /* 0x0007e20000100800 */
[----:B0-----:R-:W0:Y:S01]  /*fd20*/  LDC R91, c[0x0][0x3a8] ;  /* 0x0000ea00ff5b7b82 */ /* 0x001e220000000800 */
[----:B-1----:R-:W-:Y:S02]  /*fd30*/  LEA.HI.X.SX32 R84, R89, R4, 0x1, P0 ;  /* 0x0000000459547211 */ /* 0x002fe400000f0eff */
[----:B------:R-:W-:Y:S01]  /*fd40*/  ISETP.GE.U32.AND P0, PT, R6, 0x7ffffe45, PT ;  /* 0x7ffffe450600780c */ /* 0x000fe20003f06070 */
[----:B------:R-:W-:Y:S02]  /*fd50*/  @!P4 IMAD.MOV.U32 R6, RZ, RZ, R7 ;  /* 0x000000ffff06c224 */ /* 0x000fe400078e0007 */
[----:B---3--:R-:W-:-:S05]  /*fd60*/  @!P4 IMAD.MOV.U32 R7, RZ, RZ, R84 ;  /* 0x000000ffff07c224 */ /* 0x008fca00078e0054 */
[----:B------:R1:W3:Y:S01]  /*fd70*/  @!P4 LDG.E.U8 R93, desc[UR22][R6.64] ;  /* 0x00000016065dc981 */ /* 0x0002e2000c1e1100 */
[----:B------:R-:W-:-:S03]  /*fd80*/  ISETP.GT.U32.AND P6, PT, R12, R92, PT ;  /* 0x0000005c0c00720c */ /* 0x000fc60003fc4070 */
[----:B------:R0:W-:Y:S02]  /*fd90*/  STL [R1+0x3224], R84 ;  /* 0x0032245401007387 */ /* 0x0001e40000100800 */
[----:B0-----:R-:W-:Y:S02]  /*fda0*/  IMAD R89, R91, 0xbb, RZ ;  /* 0x000000bb5b597824 */ /* 0x001fe400078e02ff */
[----:B------:R-:W2:Y:S06]  /*fdb0*/  LDL R91, [R1+0x588] ;  /* 0x00058800015b7983 */ /* 0x000eac0000100800 */
[----:B------:R-:W-:Y:S01]  /*fdc0*/  @!P6 IMAD.IADD R92, R92, 0x1, -R12 ;  /* 0x000000015c5ce824 */ /* 0x000fe200078e0a0c */
[----:B------:R-:W2:Y:S01]  /*fdd0*/  LDL.LU R84, [R1+0x50a0] ;  /* 0x0050a00001547983 */ /* 0x000ea20000300800 */
[----:B-1----:R-:W-:-:S02]  /*fde0*/  IMAD.MOV.U32 R7, RZ, RZ, R69 ;  /* 0x000000ffff077224 */ /* 0x002fc400078e0045 */
[----:B------:R-:W-:Y:S02]  /*fdf0*/  IMAD.MOV.U32 R69, RZ, RZ, R74 ;  /* 0x000000ffff457224 */ /* 0x000fe400078e004a */
[----:B------:R-:W-:Y:S01]  /*fe00*/  VIADD R90, R2, 0xffffff3c ;  /* 0xffffff3c025a7836 */ /* 0x000fe20000000000 */
[----:B------:R-:W-:-:S04]  /*fe10*/  PRMT R70, RZ, 0x7610, R70 ;  /* 0x00007610ff467816 */ /* 0x000fc80000000046 */
[----:B------:R-:W-:Y:S01]  /*fe20*/  ISETP.GE.U32.AND P4, PT, R90, 0x7ffffe3d, PT ;  /* 0x7ffffe3d5a00780c */ /* 0x000fe20003f86070 */
[----:B---3--:R0:W-:Y:S04]  /*fe30*/  STL [R1+0x688], R93 ;  /* 0x0006885d01007387 */ /* 0x0081e80000100800 */
[----:B------:R-:W3:Y:S04]  /*fe40*/  LDL R74, [R1+0x584] ;  /* 0x00058400014a7983 */ /* 0x000ee80000100800 */
[----:B------:R1:W-:Y:S01]  /*fe50*/  @!P6 STL [R1+0x594], R92 ;  /* 0x0005945c0100e387 */ /* 0x0003e20000100800 */
[----:B----4-:R-:W-:Y:S01]  /*fe60*/  ISETP.GT.U32.AND P3, PT, R12, R83, PT ;  /* 0x000000530c00720c */ /* 0x010fe20003f64070 */
[----:B0-----:R-:W0:Y:S08]  /*fe70*/  LDC R93, c[0x0][0x3a8] ;  /* 0x0000ea00ff5d7b82 */ /* 0x001e300000000800 */
[----:B-1----:R-:W1:Y:S01]  /*fe80*/  LDC R92, c[0x0][0x3a8] ;  /* 0x0000ea00ff5c7b82 */ /* 0x002e620000000800 */
[----:B------:R-:W-:Y:S01]  /*fe90*/  IADD3 R6, P6, PT, R89, R3, RZ ;  /* 0x0000000359067210 */ /* 0x000fe20007fde0ff */
[----:B-1----:R-:W-:-:S02]  /*fea0*/  IMAD R90, R92, 0xc3, RZ ;  /* 0x000000c35c5a7824 */ /* 0x002fc400078e02ff */
[----:B------:R-:W-:Y:S01]  /*feb0*/  IMAD.MOV.U32 R92, RZ, RZ, R7 ;  /* 0x000000ffff5c7224 */ /* 0x000fe200078e0007 */
[----:B------:R-:W-:-:S05]  /*fec0*/  LEA.HI.X.SX32 R7, R89, R4, 0x1, P6 ;  /* 0x0000000459077211 */ /* 0x000fca00030f0eff */
[----:B------:R1:W4:Y:S01]  /*fed0*/  @!P0 LDG.E.U8 R70, desc[UR22][R6.64] ;  /* 0x0000001606468981 */ /* 0x000322000c1e1100 */
[----:B------:R-:W-:-:S03]  /*fee0*/  @!P3 IMAD.IADD R83, R83, 0x1, -R12 ;  /* 0x000000015353b824 */ /* 0x000fc600078e0a0c */
[----:B------:R-:W-:Y:S04]  /*fef0*/  STL [R1+0x3230], R6 ;  /* 0x0032300601007387 */ /* 0x000fe80000100800 */
[----:B------:R-:W2:Y:S04]  /*ff00*/  LDL.LU R89, [R1+0x844] ;  /* 0x0008440001597983 */ /* 0x000ea80000300800 */
[----:B------:R-:W-:Y:S04]  /*ff10*/  STL [R1+0x322c], R7 ;  /* 0x00322c0701007387 */ /* 0x000fe80000100800 */
[----:B------:R0:W-:Y:S02]  /*ff20*/  @!P3 STL [R1+0x590], R83 ;  /* 0x000590530100b387 */ /* 0x0001e40000100800 */
[----:B0-----:R-:W-:-:S05]  /*ff30*/  IADD3 R83, P3, PT, R90, R3, RZ ;  /* 0x000000035a537210 */ /* 0x001fca0007f7e0ff */
[----:B------:R-:W-:Y:S01]  /*ff40*/  STL [R1+0x3238], R83 ;  /* 0x0032385301007387 */ /* 0x000fe20000100800 */
[----:B-1----:R-:W-:-:S03]  /*ff50*/  LEA.HI.X.SX32 R7, R90, R4, 0x1, P3 ;  /* 0x000000045a077211 */ /* 0x002fc600018f0eff */
[----:B----4-:R0:W-:Y:S04]  /*ff60*/  STL [R1+0x5020], R70 ;  /* 0x0050204601007387 */ /* 0x0101e80000100800 */
[----:B0-----:R-:W4:Y:S04]  /*ff70*/  LDL.LU R70, [R1+0x848] ;  /* 0x0008480001467983 */ /* 0x001f280000300800 */
[----:B------:R-:W2:Y:S01]  /*ff80*/  LDL.LU R90, [R1+0x858] ;  /* 0x00085800015a7983 */ /* 0x000ea20000300800 */
[----:B------:R-:W-:-:S05]  /*ff90*/  VIADD R6, R2, 0xffffff34 ;  /* 0xffffff3402067836 */ /* 0x000fca0000000000 */
[----:B------:R-:W-:Y:S02]  /*ffa0*/  ISETP.GE.U32.AND P3, PT, R6, 0x7ffffe35, PT ;  /* 0x7ffffe350600780c */ /* 0x000fe40003f66070 */
[----:B------:R-:W-:Y:S01]  /*ffb0*/  PRMT R68, RZ, 0x7610, R68 ;  /* 0x00007610ff447816 */ /* 0x000fe20000000044 */
[----:B--2---:R-:W-:Y:S02]  /*ffc0*/  IMAD.MOV.U32 R6, RZ, RZ, R90 ;  /* 0x000000ffff067224 */ /* 0x004fe400078e005a */
[----:B------:R-:W-:Y:S02]  /*ffd0*/  IMAD.MOV.U32 R90, RZ, RZ, R89 ;  /* 0x000000ffff5a7224 */ /* 0x000fe400078e0059 */
[----:B------:R-:W-:Y:S02]  /*ffe0*/  IMAD R89, R93, 0xcb, RZ ;  /* 0x000000cb5d597824 */ /* 0x000fe400078e02ff */
[----:B------:R-:W-:Y:S02]  /*fff0*/  IMAD.MOV.U32 R93, RZ, RZ, R6 ;  /* 0x000000ffff5d7224 */ /* 0x000fe400078e0006 */
[----:B------:R-:W-:-:S05]  /*10000*/  @!P4 IMAD.MOV.U32 R6, RZ, RZ, R83 ;  /* 0x000000ffff06c224 */ /* 0x000fca00078e0053 */
[----:B------:R0:W2:Y:S01]  /*10010*/  @!P4 LDG.E.U8 R68, desc[UR22][R6.64] ;  /* 0x000000160644c981 */ /* 0x0000a2000c1e1100 */
[----:B------:R-:W-:-:S03]  /*10020*/  ISETP.GT.U32.AND P6, PT, R12, R0, PT ;  /* 0x000000000c00720c */ /* 0x000fc60003fc4070 */
[----:B------:R0:W-:Y:S04]  /*10030*/  STL [R1+0x3234], R7 ;  /* 0x0032340701007387 */ /* 0x0001e80000100800 */
[----:B------:R-:W3:Y:S06]  /*10040*/  LDL.LU R83, [R1+0x509c] ;  /* 0x00509c0001537983 */ /* 0x000eec0000300800 */
[----:B------:R-:W-:Y:S01]  /*10050*/  @!P6 IMAD.IADD R0, R0, 0x1, -R12 ;  /* 0x000000010000e824 */ /* 0x000fe200078e0a0c */
[----:B0-----:R-:W-:-:S02]  /*10060*/  IADD3 R7, P4, PT, R89, R3, RZ ;  /* 0x0000000359077210 */ /* 0x001fc40007f9e0ff */
[----:B------:R-:W-:Y:S01]  /*10070*/  ISETP.GT.U32.AND P0, PT, R12, R91, PT ;  /* 0x0000005b0c00720c */ /* 0x000fe20003f04070 */
[----:B--2---:R0:W-:Y:S04]  /*10080*/  STL [R1+0x5024], R68 ;  /* 0x0050244401007387 */ /* 0x0041e80000100800 */
[----:B------:R1:W-:Y:S01]  /*10090*/  @!P6 STL [R1+0x58c], R0 ;  /* 0x00058c000100e387 */ /* 0x0003e20000100800 */
[----:B0-----:R-:W-:Y:S02]  /*100a0*/  IMAD.MOV.U32 R68, RZ, RZ, R93 ;  /* 0x000000ffff447224 */ /* 0x001fe400078e005d */
[----:B------:R-:W-:Y:S01]  /*100b0*/  IMAD.MOV.U32 R93, RZ, RZ, R92 ;  /* 0x000000ffff5d7224 */ /* 0x000fe200078e005c */
[----:B------:R-:W-:Y:S01]  /*100c0*/  LEA.HI.X.SX32 R92, R89, R4, 0x1, P4 ;  /* 0x00000004595c7211 */ /* 0x000fe200020f0eff */
[----:B-1----:R-:W2:Y:S04]  /*100d0*/  LDL.LU R0, [R1+0x5098] ;  /* 0x0050980001007983 */ /* 0x002ea80000300800 */
[----:B------:R-:W2:Y:S01]  /*100e0*/  LDL.LU R89, [R1+0x838] ;  /* 0x0008380001597983 */ /* 0x000ea20000300800 */
[----:B------:R-:W-:-:S03]  /*100f0*/  @!P0 IMAD.IADD R91, R91, 0x1, -R12 ;  /* 0x000000015b5b8824 */ /* 0x000fc600078e0a0c */
[----:B------:R-:W-:Y:S04]  /*10100*/  STL [R1+0x3240], R7 ;  /* 0x0032400701007387 */ /* 0x000fe80000100800 */
[----:B------:R0:W-:Y:S02]  /*10110*/  @!P0 STL [R1+0x588], R91 ;  /* 0x0005885b01008387 */ /* 0x0001e40000100800 */
[----:B0-----:R-:W0:Y:S01]  /*10120*/  LDC R91, c[0x0][0x3a8] ;  /* 0x0000ea00ff5b7b82 */ /* 0x001e220000000800 */
[----:B------:R-:W-:-:S05]  /*10130*/  VIADD R6, R2, 0xffffff2c ;  /* 0xffffff2c02067836 */ /* 0x000fca0000000000 */
[----:B------:R-:W-:Y:S02]  /*10140*/  ISETP.GE.U32.AND P4, PT, R6, 0x7ffffe2d, PT ;  /* 0x7ffffe2d0600780c */ /* 0x000fe40003f86070 */
[----:B------:R-:W-:Y:S01]  /*10150*/  PRMT R88, RZ, 0x7610, R88 ;  /* 0x00007610ff587816 */ /* 0x000fe20000000058 */
[----:B--2---:R-:W-:Y:S02]  /*10160*/  IMAD.MOV.U32 R6, RZ, RZ, R89 ;  /* 0x000000ffff067224 */ /* 0x004fe400078e0059 */
[----:B0-----:R-:W-:Y:S02]  /*10170*/  IMAD R89, R91, 0xd3, RZ ;  /* 0x000000d35b597824 */ /* 0x001fe400078e02ff */
[----:B------:R-:W-:Y:S02]  /*10180*/  IMAD.MOV.U32 R91, RZ, RZ, R6 ;  /* 0x000000ffff5b7224 */ /* 0x000fe400078e0006 */
[----:B------:R-:W-:Y:S02]  /*10190*/  @!P3 IMAD.MOV.U32 R6, RZ, RZ, R7 ;  /* 0x000000ffff06b224 */ /* 0x000fe400078e0007 */
[----:B------:R-:W-:-:S05]  /*101a0*/  @!P3 IMAD.MOV.U32 R7, RZ, RZ, R92 ;  /* 0x000000ffff07b224 */ /* 0x000fca00078e005c */
[----:B------:R-:W2:Y:S01]  /*101b0*/  @!P3 LDG.E.U8 R88, desc[UR22][R6.64] ;  /* 0x000000160658b981 */ /* 0x000ea2000c1e1100 */
[C---:B---3--:R-:W-:Y:S02]  /*101c0*/  ISETP.GT.U32.AND P6, PT, R12.reuse, R74, PT ;  /* 0x0000004a0c00720c */ /* 0x048fe40003fc4070 */
[----:B------:R-:W-:Y:S01]  /*101d0*/  ISETP.GT.U32.AND P0, PT, R12, R0, PT ;  /* 0x000000000c00720c */ /* 0x000fe20003f04070 */
[----:B------:R0:W-:Y:S04]  /*101e0*/  STL [R1+0x323c], R92 ;  /* 0x00323c5c01007387 */ /* 0x0001e80000100800 */
[----:B------:R-:W3:Y:S06]  /*101f0*/  LDL.LU R0, [R1+0x5094] ;  /* 0x0050940001007983 */ /* 0x000eec0000300800 */
[----:B------:R-:W-:Y:S01]  /*10200*/  @!P6 IMAD.IADD R74, R74, 0x1, -R12 ;  /* 0x000000014a4ae824 */ /* 0x000fe200078e0a0c */
[----:B0-----:R-:W-:Y:S01]  /*10210*/  IADD3 R92, P3, PT, R89, R3, RZ ;  /* 0x00000003595c7210 */ /* 0x001fe20007f7e0ff */
[----:B--2---:R0:W-:Y:S02]  /*10220*/  STL [R1+0x5028], R88 ;  /* 0x0050285801007387 */ /* 0x0041e40000100800 */
[----:B0-----:R-:W-:-:S02]  /*10230*/  IMAD.MOV.U32 R88, RZ, RZ, R82 ;  /* 0x000000ffff587224 */ /* 0x001fc400078e0052 */
[----:B------:R-:W2:Y:S04]  /*10240*/  LDL.LU R82, [R1+0xa8] ;  /* 0x0000a80001527983 */ /* 0x000ea80000300800 */
[----:B------:R0:W-:Y:S04]  /*10250*/  @!P6 STL [R1+0x584], R74 ;  /* 0x0005844a0100e387 */ /* 0x0001e80000100800 */
[----:B------:R1:W-:Y:S01]  /*10260*/  STL [R1+0x3250], R92 ;  /* 0x0032505c01007387 */ /* 0x0003e20000100800 */
[----:B0-----:R-:W-:-:S03]  /*10270*/  LEA.HI.X.SX32 R74, R89, R4, 0x1, P3 ;  /* 0x00000004594a7211 */ /* 0x001fc600018f0eff */
[----:B------:R-:W2:Y:S01]  /*10280*/  LDL R89, [R1+0x580] ;  /* 0x0005800001597983 */ /* 0x000ea20000100800 */
[C---:B------:R-:W-:Y:S02]  /*10290*/  VIADD R7, R2.reuse, 0xffffff24 ;  /* 0xffffff2402077836 */ /* 0x040fe40000000000 */
[----:B------:R-:W-:Y:S01]  /*102a0*/  VIADD R6, R2, 0xffffff1c ;  /* 0xffffff1c02067836 */ /* 0x000fe20000000000 */
[----:B------:R-:W-:Y:S02]  /*102b0*/  PRMT R67, RZ, 0x7610, R67 ;  /* 0x00007610ff437816 */ /* 0x000fe40000000043 */
[----:B------:R-:W-:Y:S01]  /*102c0*/  ISETP.GE.U32.AND P3, PT, R7, 0x7ffffe25, PT ;  /* 0x7ffffe250700780c */ /* 0x000fe20003f66070 */
[----:B------:R-:W-:Y:S02]  /*102d0*/  @!P4 IMAD.MOV.U32 R7, RZ, RZ, R74 ;  /* 0x000000ffff07c224 */ /* 0x000fe400078e004a */
[----:B--2---:R-:W-:-:S05]  /*102e0*/  @!P0 IMAD.IADD R89, R89, 0x1, -R12 ;  /* 0x0000000159598824 */ /* 0x004fca00078e0a0c */
[----:B------:R0:W-:Y:S01]  /*102f0*/  @!P0 STL [R1+0x580], R89 ;  /* 0x0005805901008387 */ /* 0x0001e20000100800 */
[----:B------:R-:W-:Y:S01]  /*10300*/  ISETP.GE.U32.AND P0, PT, R6, 0x7ffffe1d, PT ;  /* 0x7ffffe1d0600780c */ /* 0x000fe20003f06070 */
[----:B------:R-:W-:Y:S02]  /*10310*/  @!P4 IMAD.MOV.U32 R6, RZ, RZ, R92 ;  /* 0x000000ffff06c224 */ /* 0x000fe400078e005c */
[----:B------:R2:W-:Y:S01]  /*10320*/  STL [R1+0x324c], R74 ;  /* 0x00324c4a01007387 */ /* 0x0005e20000100800 */
[----:B-1----:R-:W1:Y:S03]  /*10330*/  LDC R92, c[0x0][0x3a8] ;  /* 0x0000ea00ff5c7b82 */ /* 0x002e660000000800 */
[----:B------:R1:W4:Y:S05]  /*10340*/  @!P4 LDG.E.U8 R67, desc[UR22][R6.64] ;  /* 0x000000160643c981 */ /* 0x00032a000c1e1100 */
[----:B0-----:R-:W0:Y:S01]  /*10350*/  LDC R89, c[0x0][0x3a8] ;  /* 0x0000ea00ff597b82 */ /* 0x001e220000000800 */
[----:B--2---:R-:W2:Y:S04]  /*10360*/  LDL.LU R74, [R1+0x5090] ;  /* 0x00509000014a7983 */ /* 0x004ea80000300800 */
[----:B------:R-:W2:Y:S01]  /*10370*/  LDL.LU R7, [R1+0x840] ;  /* 0x0008400001077983 */ /* 0x000ea20000300800 */
[----:B---3--:R-:W-:-:S02]  /*10380*/  ISETP.GE.AND P6, PT, R0, RZ, PT ;  /* 0x000000ff0000720c */ /* 0x008fc40003fc6270 */
[----:B------:R-:W-:Y:S01]  /*10390*/  PRMT R66, RZ, 0x7610, R66 ;  /* 0x00007610ff427816 */ /* 0x000fe20000000042 */
[----:B0-----:R-:W-:-:S05]  /*103a0*/  IMAD R89, R89, 0xdb, RZ ;  /* 0x000000db59597824 */ /* 0x001fca00078e02ff */
[C---:B-1----:R-:W-:Y:S01]  /*103b0*/  IADD3 R6, P4, PT, R89.reuse, R3, RZ ;  /* 0x0000000359067210 */ /* 0x042fe20007f9e0ff */
[----:B----4-:R0:W-:Y:S02]  /*103c0*/  STL [R1+0x502c], R67 ;  /* 0x00502c4301007387 */ /* 0x0101e40000100800 */
[----:B0-----:R-:W-:Y:S02]  /*103d0*/  IMAD.MOV.U32 R67, RZ, RZ, R91 ;  /* 0x000000ffff437224 */ /* 0x001fe400078e005b */
[----:B--2---:R-:W-:Y:S02]  /*103e0*/  IMAD.MOV.U32 R91, RZ, RZ, R74 ;  /* 0x000000ffff5b7224 */ /* 0x004fe400078e004a */
[----:B------:R-:W-:Y:S02]  /*103f0*/  IMAD R74, R92, 0xe3, RZ ;  /* 0x000000e35c4a7824 */ /* 0x000fe400078e02ff */
[----:B------:R-:W-:Y:S01]  /*10400*/  IMAD.MOV.U32 R92, RZ, RZ, R7 ;  /* 0x000000ffff5c7224 */ /* 0x000fe200078e0007 */
[----:B------:R-:W-:Y:S01]  /*10410*/  LEA.HI.X.SX32 R7, R89, R4, 0x1, P4 ;  /* 0x0000000459077211 */ /* 0x000fe200020f0eff */
[----:B------:R-:W-:Y:S01]  /*10420*/  @!P6 IMAD.MOV R91, RZ, RZ, -R91 ;  /* 0x000000ffff5be224 */ /* 0x000fe200078e0a5b */
[----:B------:R-:W-:Y:S04]  /*10430*/  STL [R1+0x325c], R6 ;  /* 0x00325c0601007387 */ /* 0x000fe80000100800 */
[----:B------:R-:W2:Y:S04]  /*10440*/  LDL.LU R89, [R1+0x854] ;  /* 0x0008540001597983 */ /* 0x000ea80000300800 */
[----:B------:R0:W-:Y:S04]  /*10450*/  STL [R1+0x628], R91 ;  /* 0x0006285b01007387 */ /* 0x0001e80000100800 */
[----:B------:R1:W-:Y:S04]  /*10460*/  STL [R1+0x3164], R7 ;  /* 0x0031640701007387 */ /* 0x0003e80000100800 */
[----:B------:R-:W3:Y:S01]  /*10470*/  @!P3 LDG.E.U8 R66, desc[UR22][R6.64] ;  /* 0x000000160642b981 */ /* 0x000ee2000c1e1100 */
[----:B0-----:R-:W0:Y:S03]  /*10480*/  LDC R91, c[0x0][0x3a8] ;  /* 0x0000ea00ff5b7b82 */ /* 0x001e260000000800 */
[----:B------:R-:W4:Y:S04]  /*10490*/  LDL.LU R6, [R1+0x83c] ;  /* 0x00083c0001067983 */ /* 0x000f280000300800 */
[----:B-1----:R-:W2:Y:S01]  /*104a0*/  LDL.LU R7, [R1+0xac] ;  /* 0x0000ac0001077983 */ /* 0x002ea20000300800 */
[----:B------:R-:W-:-:S02]  /*104b0*/  ISETP.GE.AND P4, PT, R82, RZ, PT ;  /* 0x000000ff5200720c */ /* 0x000fc40003f86270 */
[----:B------:R-:W-:Y:S02]  /*104c0*/  IADD3 R82, P6, PT, R74, R3, RZ ;  /* 0x000000034a527210 */ /* 0x000fe40007fde0ff */
[----:B------:R-:W-:Y:S01]  /*104d0*/  PRMT R65, RZ, 0x7610, R65 ;  /* 0x00007610ff417816 */ /* 0x000fe20000000041 */
[----:B---3--:R4:W-:Y:S02]  /*104e0*/  STL [R1+0x5030], R66 ;  /* 0x0050304201007387 */ /* 0x0089e40000100800 */
[----:B----4-:R-:W-:Y:S02]  /*104f0*/  IMAD.MOV.U32 R66, RZ, RZ, R6 ;  /* 0x000000ffff427224 */ /* 0x010fe400078e0006 */
[----:B------:R-:W-:Y:S01]  /*10500*/  VIADD R6, R2, 0xffffff14 ;  /* 0xffffff1402067836 */ /* 0x000fe20000000000 */
[----:B--2---:R-:W-:Y:S02]  /*10510*/  ISETP.GE.AND P3, PT, R7, RZ, PT ;  /* 0x000000ff0700720c */ /* 0x004fe40003f66270 */
[----:B------:R-:W-:-:S02]  /*10520*/  LEA.HI.X.SX32 R7, R74, R4, 0x1, P6 ;  /* 0x000000044a077211 */ /* 0x000fc400030f0eff */
[----:B------:R-:W-:Y:S01]  /*10530*/  ISETP.GE.U32.AND P6, PT, R6, 0x7ffffe15, PT ;  /* 0x7ffffe150600780c */ /* 0x000fe20003fc6070 */
[----:B------:R-:W-:Y:S01]  /*10540*/  @!P0 IMAD.MOV.U32 R6, RZ, RZ, R82 ;  /* 0x000000ffff068224 */ /* 0x000fe200078e0052 */
[----:B------:R1:W-:Y:S01]  /*10550*/  STL [R1+0x316c], R82 ;  /* 0x00316c5201007387 */ /* 0x0003e20000100800 */
[----:B0-----:R-:W-:-:S03]  /*10560*/  IMAD R74, R91, 0xeb, RZ ;  /* 0x000000eb5b4a7824 */ /* 0x001fc600078e02ff */
[----:B------:R-:W2:Y:S04]  /*10570*/  LDL.LU R91, [R1+0x864] ;  /* 0x00086400015b7983 */ /* 0x000ea80000300800 */
[----:B------:R0:W3:Y:S04]  /*10580*/  @!P0 LDG.E.U8 R65, desc[UR22][R6.64] ;  /* 0x0000001606418981 */ /* 0x0000e8000c1e1100 */
[----:B------:R0:W-:Y:S04]  /*10590*/  STL [R1+0x3168], R7 ;  /* 0x0031680701007387 */ /* 0x0001e80000100800 */
[----:B-1----:R-:W4:Y:S04]  /*105a0*/  LDL.LU R82, [R1+0x508c] ;  /* 0x00508c0001527983 */ /* 0x002f280000300800 */
[----:B------:R-:W2:Y:S01]  /*105b0*/  LDL.LU R6, [R1+0x860] ;  /* 0x0008600001067983 */ /* 0x000ea20000300800 */
[----:B0-----:R-:W-:-:S02]  /*105c0*/  IADD3 R7, P0, PT, R74, R3, RZ ;  /* 0x000000034a077210 */ /* 0x001fc40007f1e0ff */
[----:B------:R-:W-:Y:S01]  /*105d0*/  PRMT R64, RZ, 0x7610, R64 ;  /* 0x00007610ff407816 */ /* 0x000fe20000000040 */
[----:B---3--:R0:W-:Y:S02]  /*105e0*/  STL [R1+0x5034], R65 ;  /* 0x0050344101007387 */ /* 0x0081e40000100800 */
[----:B0-----:R-:W-:Y:S02]  /*105f0*/  IMAD.MOV.U32 R65, RZ, RZ, R90 ;  /* 0x000000ffff417224 */ /* 0x001fe400078e005a */
[----:B----4-:R-:W-:Y:S02]  /*10600*/  IMAD.MOV.U32 R90, RZ, RZ, R82 ;  /* 0x000000ffff5a7224 */ /* 0x010fe400078e0052 */
[----:B--2---:R-:W-:Y:S02]  /*10610*/  IMAD.MOV.U32 R82, RZ, RZ, R6 ;  /* 0x000000ffff527224 */ /* 0x004fe400078e0006 */
[----:B------:R-:W-:Y:S01]  /*10620*/  VIADD R6, R2, 0xffffff0c ;  /* 0xffffff0c02067836 */ /* 0x000fe20000000000 */
[----:B------:R-:W-:Y:S01]  /*10630*/  LEA.HI.X.SX32 R2, R74, R4, 0x1, P0 ;  /* 0x000000044a027211 */ /* 0x000fe200000f0eff */
[----:B------:R-:W-:Y:S01]  /*10640*/  @!P5 IMAD.MOV R90, RZ, RZ, -R90 ;  /* 0x000000ffff5ad224 */ /* 0x000fe200078e0a5a */
[----:B------:R0:W-:Y:S02]  /*10650*/  STL [R1+0x3170], R7 ;  /* 0x0031700701007387 */ /* 0x0001e40000100800 */
[----:B------:R-:W-:Y:S01]  /*10660*/  ISETP.GE.U32.AND P5, PT, R6, 0x7ffffe0d, PT ;  /* 0x7ffffe0d0600780c */ /* 0x000fe20003fa6070 */
[----:B------:R-:W-:Y:S01]  /*10670*/  @!P6 IMAD.MOV.U32 R6, RZ, RZ, R7 ;  /* 0x000000ffff06e224 */ /* 0x000fe200078e0007 */
[----:B------:R-:W2:Y:S01]  /*10680*/  LDL.LU R74, [R1+0xb0] ;  /* 0x0000b000014a7983 */ /* 0x000ea20000300800 */
[----:B0-----:R-:W-:-:S05]  /*10690*/  @!P6 IMAD.MOV.U32 R7, RZ, RZ, R2 ;  /* 0x000000ffff07e224 */ /* 0x001fca00078e0002 */
[----:B------:R0:W3:Y:S04]  /*106a0*/  @!P6 LDG.E.U8 R64, desc[UR22][R6.64] ;  /* 0x000000160640e981 */ /* 0x0000e8000c1e1100 */
[----:B------:R1:W-:Y:S01]  /*106b0*/  STL [R1+0x878], R90 ;  /* 0x0008785a01007387 */ /* 0x0003e20000100800 */
[----:B0-----:R-:W0:Y:S08]  /*106c0*/  LDC R6, c[0x0][0x3a0] ;  /* 0x0000e800ff067b82 */ /* 0x001e300000000800 */
[----:B-1----:R-:W1:Y:S01]  /*106d0*/  LDC R90, c[0x0][0x3a8] ;  /* 0x0000ea00ff5a7b82 */ /* 0x002e620000000800 */
[----:B------:R4:W-:Y:S01]  /*106e0*/  STL [R1+0x315c], R2 ;  /* 0x00315c0201007387 */ /* 0x0009e20000100800 */
[----:B--2---:R-:W-:Y:S01]  /*106f0*/  ISETP.GE.AND P0, PT, R74, RZ, PT ;  /* 0x000000ff4a00720c */ /* 0x004fe20003f06270 */
[----:B-1----:R-:W-:-:S02]  /*10700*/  IMAD R74, R90, 0xf3, RZ ;  /* 0x000000f35a4a7824 */ /* 0x002fc400078e02ff */
[----:B------:R-:W2:Y:S04]  /*10710*/  LDL.LU R90, [R1+0x85c] ;  /* 0x00085c00015a7983 */ /* 0x000ea80000300800 */
[----:B----4-:R-:W4:Y:S04]  /*10720*/  LDL.LU R2, [R1+0x5088] ;  /* 0x0050880001027983 */ /* 0x010f280000300800 */
[----:B---3--:R1:W-:Y:S01]  /*10730*/  STL [R1+0x5038], R64 ;  /* 0x0050384001007387 */ /* 0x0083e20000100800 */
[----:B------:R-:W-:Y:S01]  /*10740*/  IADD3 R7, P6, PT, R74, R3, RZ ;  /* 0x000000034a077210 */ /* 0x000fe20007fde0ff */
[----:B-1----:R-:W-:-:S02]  /*10750*/  IMAD.MOV.U32 R64, RZ, RZ, R89 ;  /* 0x000000ffff407224 */ /* 0x002fc400078e0059 */
[----:B------:R-:W-:Y:S02]  /*10760*/  IMAD.MOV.U32 R89, RZ, RZ, R83 ;  /* 0x000000ffff597224 */ /* 0x000fe400078e0053 */
[----:B------:R-:W-:Y:S02]  /*10770*/  IMAD.MOV.U32 R83, RZ, RZ, R64 ;  /* 0x000000ffff537224 */ /* 0x000fe400078e0040 */
[----:B------:R-:W-:Y:S02]  /*10780*/  IMAD.MOV.U32 R64, RZ, RZ, R65 ;  /* 0x000000ffff407224 */ /* 0x000fe400078e0041 */
[----:B------:R-:W-:Y:S02]  /*10790*/  IMAD.MOV.U32 R65, RZ, RZ, R92 ;  /* 0x000000ffff417224 */ /* 0x000fe400078e005c */
[----:B------:R-:W-:Y:S01]  /*107a0*/  IMAD.MOV.U32 R92, RZ, RZ, R93 ;  /* 0x000000ffff5c7224 */ /* 0x000fe200078e005d */
[----:B------:R-:W-:Y:S01]  /*107b0*/  STL [R1+0x3160], R7 ;  /* 0x0031600701007387 */ /* 0x000fe20000100800 */
[----:B------:R-:W-:Y:S01]  /*107c0*/  IMAD.MOV.U32 R93, RZ, RZ, R11 ;  /* 0x000000ffff5d7224 */ /* 0x000fe200078e000b */
[----:B------:R-:W-:-:S02]  /*107d0*/  LEA.HI.X.SX32 R11, R74, R4, 0x1, P6 ;  /* 0x000000044a0b7211 */ /* 0x000fc400030f0eff */
[----:B------:R-:W3:Y:S01]  /*107e0*/  LDL.LU R74, [R1+0xb4] ;  /* 0x0000b400014a7983 */ /* 0x000ee20000300800 */
[----:B------:R-:W-:-:S05]  /*107f0*/  @!P1 IMAD.MOV R89, RZ, RZ, -R89 ;  /* 0x000000ffff599224 */ /* 0x000fca00078e0a59 */
[----:B------:R1:W-:Y:S01]  /*10800*/  STL [R1+0x700], R89 ;  /* 0x0007005901007387 */ /* 0x0003e20000100800 */
[----:B0-----:R-:W-:Y:S01]  /*10810*/  VIADD R6, R6, 0xffffff04 ;  /* 0xffffff0406067836 */ /* 0x001fe20000000000 */
[----:B-1----:R-:W0:Y:S04]  /*10820*/  LDC R89, c[0x0][0x3a8] ;  /* 0x0000ea00ff597b82 */ /* 0x002e280000000800 */
[----:B------:R-:W-:Y:S01]  /*10830*/  ISETP.GE.U32.AND P6, PT, R6, 0x7ffffe05, PT ;  /* 0x7ffffe050600780c */ /* 0x000fe20003fc6070 */
[----:B------:R-:W-:Y:S01]  /*10840*/  @!P5 IMAD.MOV.U32 R6, RZ, RZ, R7 ;  /* 0x000000ffff06d224 */ /* 0x000fe200078e0007 */
[----:B------:R-:W-:Y:S01]  /*10850*/  PRMT R63, RZ, 0x7610, R63 ;  /* 0x00007610ff3f7816 */ /* 0x000fe2000000003f */
[----:B------:R-:W-:Y:S01]  /*10860*/  @!P5 IMAD.MOV.U32 R7, RZ, RZ, R11 ;  /* 0x000000ffff07d224 */ /* 0x000fe200078e000b */
[----:B------:R1:W-:Y:S04]  /*10870*/  STL [R1+0x3154], R11 ;  /* 0x0031540b01007387 */ /* 0x0003e80000100800 */
[----:B------:R-:W2:Y:S01]  /*10880*/  @!P5 LDG.E.U8 R63, desc[UR22][R6.64] ;  /* 0x00000016063fd981 */ /* 0x000ea2000c1e1100 */
[----:B---3--:R-:W-:Y:S01]  /*10890*/  ISETP.GE.AND P1, PT, R74, RZ, PT ;  /* 0x000000ff4a00720c */ /* 0x008fe20003f26270 */
[----:B0-----:R-:W-:-:S02]  /*108a0*/  IMAD R74, R89, 0xfb, RZ ;  /* 0x000000fb594a7824 */ /* 0x001fc400078e02ff */
[----:B------:R-:W3:Y:S04]  /*108b0*/  LDL.LU R89, [R1+0x86c] ;  /* 0x00086c0001597983 */ /* 0x000ee80000300800 */
[----:B-1----:R-:W3:Y:S04]  /*108c0*/  LDL.LU R11, [R1+0x5084] ;  /* 0x00508400010b7983 */ /* 0x002ee80000300800 */
[----:B------:R-:W3:Y:S04]  /*108d0*/  LDL.LU R6, [R1+0xb8] ;  /* 0x0000b80001067983 */ /* 0x000ee80000300800 */
[----:B--2---:R4:W-:Y:S02]  /*108e0*/  STL [R1+0x503c], R63 ;  /* 0x00503c3f01007387 */ /* 0x0049e40000100800 */
[----:B----4-:R-:W-:-:S02]  /*108f0*/  IMAD.MOV.U32 R63, RZ, RZ, R2 ;  /* 0x000000ffff3f7224 */ /* 0x010fc400078e0002 */
[----:B------:R-:W-:-:S04]  /*10900*/  IMAD.MOV.U32 R2, RZ, RZ, R84 ;  /* 0x000000ffff027224 */ /* 0x000fc800078e0054 */
[----:B------:R-:W-:Y:S01]  /*10910*/  @!P4 IMAD.MOV R2, RZ, RZ, -R2 ;  /* 0x000000ffff02c224 */ /* 0x000fe200078e0a02 */
[----:B------:R-:W-:Y:S01]  /*10920*/  IADD3 R7, P5, PT, R74, R3, RZ ;  /* 0x000000034a077210 */ /* 0x000fe20007fbe0ff */
[----:B------:R-:W-:-:S03]  /*10930*/  IMAD.MOV.U32 R84, RZ, RZ, R83 ;  /* 0x000000ffff547224 */ /* 0x000fc600078e0053 */
[----:B------:R-:W-:Y:S01]  /*10940*/  LEA.HI.X.SX32 R83, R74, R4, 0x1, P5 ;  /* 0x000000044a537211 */ /* 0x000fe200028f0eff */
[----:B------:R0:W-:Y:S01]  /*10950*/  STL [R1+0x3158], R7 ;  /* 0x0031580701007387 */ /* 0x0001e20000100800 */
[----:B------:R-:W-:Y:S01]  /*10960*/  PRMT R62, RZ, 0x7610, R62 ;  /* 0x00007610ff3e7816 */ /* 0x000fe2000000003e */
[----:B------:R-:W1:Y:S01]  /*10970*/  LDC R74, c[0x0][0x3a8] ;  /* 0x0000ea00ff4a7b82 */ /* 0x000e620000000800 */
[----:B---3--:R-:W-:-:S07]  /*10980*/  ISETP.GE.AND P4, PT, R6, RZ, PT ;  /* 0x000000ff0600720c */ /* 0x008fce0003f86270 */
[----:B------:R-:W2:Y:S02]  /*10990*/  LDC R6, c[0x0][0x3a0] ;  /* 0x0000e800ff067b82 */ /* 0x000ea40000000800 */
[----:B--2---:R-:W-:-:S05]  /*109a0*/  VIADD R6, R6, 0xfffffff3 ;  /* 0xfffffff306067836 */ /* 0x004fca0000000000 */
[----:B------:R-:W-:Y:S01]  /*109b0*/  ISETP.GE.U32.AND P5, PT, R6, 0x7ffffef4, PT ;  /* 0x7ffffef40600780c */ /* 0x000fe20003fa6070 */
[----:B------:R-:W-:Y:S02]  /*109c0*/  @!P6 IMAD.MOV.U32 R6, RZ, RZ, R7 ;  /* 0x000000ffff06e224 */ /* 0x000fe400078e0007 */
[----:B0-----:R-:W-:-:S05]  /*109d0*/  @!P6 IMAD.MOV.U32 R7, RZ, RZ, R83 ;  /* 0x000000ffff07e224 */ /* 0x001fca00078e0053 */
[----:B------:R0:W2:Y:S04]  /*109e0*/  @!P6 LDG.E.U8 R62, desc[UR22][R6.64] ;  /* 0x00000016063ee981 */ /* 0x0000a8000c1e1100 */
[----:B------:R3:W-:Y:S04]  /*109f0*/  STL [R1+0x87c], R2 ;  /* 0x00087c0201007387 */ /* 0x0007e80000100800 */
[----:B---3--:R-:W3:Y:S04]  /*10a00*/  LDL.LU R2, [R1+0x5080] ;  /* 0x0050800001027983 */ /* 0x008ee80000300800 */
[----:B------:R4:W-:Y:S02]  /*10a10*/  STL [R1+0x3150], R83 ;  /* 0x0031505301007387 */ /* 0x0009e40000100800 */
[----:B----4-:R-:W4:Y:S01]  /*10a20*/  LDC R83, c[0x0][0x3a0] ;  /* 0x0000e800ff537b82 */ /* 0x010f220000000800 */
[----:B-1----:R-:W-:-:S05]  /*10a30*/  IMAD R74, R74, 0xc, RZ ;  /* 0x0000000c4a4a7824 */ /* 0x002fca00078e02ff */
[----:B0-----:R-:W-:Y:S01]  /*10a40*/  IADD3 R7, P6, PT, R74, R3, RZ ;  /* 0x000000034a077210 */ /* 0x001fe20007fde0ff */
[----:B----4-:R-:W-:-:S03]  /*10a50*/  VIADD R6, R83, 0xfffffffb ;  /* 0xfffffffb53067836 */ /* 0x010fc60000000000 */
[----:B------:R-:W-:Y:S02]  /*10a60*/  LEA.HI.X.SX32 R83, R74, R4, 0x1, P6 ;  /* 0x000000044a537211 */ /* 0x000fe400030f0eff */
[----:B------:R-:W-:Y:S02]  /*10a70*/  PRMT R61, RZ, 0x7610, R61 ;  /* 0x00007610ff3d7816 */ /* 0x000fe4000000003d */
[----:B------:R-:W-:Y:S01]  /*10a80*/  ISETP.GE.U32.AND P6, PT, R6, 0x7ffffefc, PT ;  /* 0x7ffffefc0600780c */ /* 0x000fe20003fc6070 */
[----:B------:R-:W-:Y:S01]  /*10a90*/  @!P5 IMAD.MOV.U32 R6, RZ, RZ, R7 ;  /* 0x000000ffff06d224 */ /* 0x000fe200078e0007 */
[----:B--2---:R-:W-:Y:S04]  /*10aa0*/  STL [R1+0x5040], R62 ;  /* 0x0050403e01007387 */ /* 0x004fe80000100800 */
[----:B------:R-:W2:Y:S04]  /*10ab0*/  LDL.LU R74, [R1+0xbc] ;  /* 0x0000bc00014a7983 */ /* 0x000ea80000300800 */
[----:B------:R0:W-:Y:S02]  /*10ac0*/  STL [R1+0x314c], R7 ;  /* 0x00314c0701007387 */ /* 0x0001e40000100800 */
[----:B0-----:R-:W-:-:S05]  /*10ad0*/  @!P5 IMAD.MOV.U32 R7, RZ, RZ, R83 ;  /* 0x000000ffff07d224 */ /* 0x001fca00078e0053 */
[----:B------:R-:W4:Y:S01]  /*10ae0*/  @!P5 LDG.E.U8 R61, desc[UR22][R6.64] ;  /* 0x00000016063dd981 */ /* 0x000f22000c1e1100 */
[----:B------:R-:W-:Y:S02]  /*10af0*/  IMAD.MOV.U32 R62, RZ, RZ, R84 ;  /* 0x000000ffff3e7224 */ /* 0x000fe400078e0054 */
[----:B------:R-:W-:-:S04]  /*10b00*/  IMAD.MOV.U32 R84, RZ, RZ, R85 ;  /* 0x000000ffff547224 */ /* 0x000fc800078e0055 */
[----:B------:R-:W-:-:S05]  /*10b10*/  @!P3 IMAD.MOV R84, RZ, RZ, -R84 ;  /* 0x000000ffff54b224 */ /* 0x000fca00078e0a54 */
[----:B------:R0:W-:Y:S04]  /*10b20*/  STL [R1+0x6e4], R84 ;  /* 0x0006e45401007387 */ /* 0x0001e80000100800 */
[----:B------:R1:W-:Y:S01]  /*10b30*/  STL [R1+0x3148], R83 ;  /* 0x0031485301007387 */ /* 0x0003e20000100800 */
[----:B0-----:R-:W0:Y:S01]  /*10b40*/  LDC R84, c[0x0][0x3a0] ;  /* 0x0000e800ff547b82 */ /* 0x001e220000000800 */
[----:B------:R-:W-:Y:S02]  /*10b50*/  PRMT R60, RZ, 0x7610, R60 ;  /* 0x00007610ff3c7816 */ /* 0x000fe4000000003c */
[----:B------:R-:W-:-:S05]  /*10b60*/  PRMT R59, RZ, 0x7610, R59 ;  /* 0x00007610ff3b7816 */ /* 0x000fca000000003b */
[----:B-1----:R-:W1:Y:S01]  /*10b70*/  LDC R83, c[0x0][0x3a0] ;  /* 0x0000e800ff537b82 */ /* 0x002e620000000800 */
[----:B--2---:R-:W-:-:S07]  /*10b80*/  ISETP.GE.AND P3, PT, R74, RZ, PT ;  /* 0x000000ff4a00720c */ /* 0x004fce0003f66270 */
[----:B------:R-:W2:Y:S01]  /*10b90*/  LDC R74, c[0x0][0x3a8] ;  /* 0x0000ea00ff4a7b82 */ /* 0x000ea20000000800 */
[----:B----4-:R4:W-:Y:S01]  /*10ba0*/  STL [R1+0x5044], R61 ;  /* 0x0050443d01007387 */ /* 0x0109e20000100800 */
[----:B--2---:R-:W-:-:S05]  /*10bb0*/  IMAD.SHL.U32 R74, R74, 0x4, RZ ;  /* 0x000000044a4a7824 */ /* 0x004fca00078e00ff */
[C---:B------:R-:W-:Y:S01]  /*10bc0*/  IADD3 R7, P5, PT, R74.reuse, R3, RZ ;  /* 0x000000034a077210 */ /* 0x040fe20007fbe0ff */
[----:B----4-:R-:W-:Y:S02]  /*10bd0*/  IMAD.MOV.U32 R61, RZ, RZ, R82 ;  /* 0x000000ffff3d7224 */ /* 0x010fe400078e0052 */
[----:B------:R-:W-:Y:S01]  /*10be0*/  IMAD.MOV.U32 R82, RZ, RZ, R86 ;  /* 0x000000ffff527224 */ /* 0x000fe200078e0056 */
[----:B------:R-:W-:Y:S01]  /*10bf0*/  LEA.HI.X.SX32 R86, R74, R4, 0x1, P5 ;  /* 0x000000044a567211 */ /* 0x000fe200028f0eff */
[----:B------:R-:W-:Y:S04]  /*10c00*/  STL [R1+0x3144], R7 ;  /* 0x0031440701007387 */ /* 0x000fe80000100800 */
[----:B------:R-:W2:Y:S01]  /*10c10*/  LDL.LU R74, [R1+0xc0] ;  /* 0x0000c000014a7983 */ /* 0x000ea20000300800 */
[----:B0-----:R-:W-:-:S02]  /*10c20*/  VIADD R6, R84, 0xffffffeb ;  /* 0xffffffeb54067836 */ /* 0x001fc40000000000 */
[----:B------:R-:W-:Y:S01]  /*10c30*/  @!P0 IMAD.MOV R82, RZ, RZ, -R82 ;  /* 0x000000ffff528224 */ /* 0x000fe200078e0a52 */
[----:B------:R-:W0:Y:S04]  /*10c40*/  LDC R84, c[0x0][0x3a8] ;  /* 0x0000ea00ff547b82 */ /* 0x000e280000000800 */
[----:B------:R4:W-:Y:S01]  /*10c50*/  STL [R1+0x880], R82 ;  /* 0x0008805201007387 */ /* 0x0009e20000100800 */
[----:B------:R-:W-:Y:S01]  /*10c60*/  ISETP.GE.U32.AND P5, PT, R6, 0x7ffffeec, PT ;  /* 0x7ffffeec0600780c */ /* 0x000fe20003fa6070 */
[----:B------:R-:W-:Y:S02]  /*10c70*/  @!P6 IMAD.MOV.U32 R6, RZ, RZ, R7 ;  /* 0x000000ffff06e224 */ /* 0x000fe400078e0007 */
[----:B----4-:R-:W4:Y:S01]  /*10c80*/  LDC R82, c[0x0][0x3a0] ;  /* 0x0000e800ff527b82 */ /* 0x010f220000000800 */
[----:B------:R-:W-:-:S05]  /*10c90*/  @!P6 IMAD.MOV.U32 R7, RZ, RZ, R86 ;  /* 0x000000ffff07e224 */ /* 0x000fca00078e0056 */
[----:B------:R4:W3:Y:S04]  /*10ca0*/  @!P6 LDG.E.U8 R60, desc[UR22][R6.64] ;  /* 0x00000016063ce981 */ /* 0x0008e8000c1e1100 */
[----:B------:R0:W-:Y:S01]  /*10cb0*/  STL [R1+0x313c], R86 ;  /* 0x00313c5601007387 */ /* 0x0001e20000100800 */
[----:B----4-:R-:W-:Y:S01]  /*10cc0*/  VIADD R6, R82, 0xffffffe3 ;  /* 0xffffffe352067836 */ /* 0x010fe20000000000 */
[----:B--2---:R-:W-:Y:S01]  /*10cd0*/  ISETP.GE.AND P0, PT, R74, RZ, PT ;  /* 0x000000ff4a00720c */ /* 0x004fe20003f06270 */
[----:B0-----:R-:W-:Y:S02]  /*10ce0*/  IMAD R74, R84, 0x14, RZ ;  /* 0x00000014544a7824 */ /* 0x001fe400078e02ff */
[----:B------:R-:W-:Y:S01]  /*10cf0*/  IMAD.MOV.U32 R82, RZ, RZ, R87 ;  /* 0x000000ffff527224 */ /* 0x000fe200078e0057 */
[----:B------:R-:W0:Y:S02]  /*10d00*/  LDC R84, c[0x0][0x3a0] ;  /* 0x0000e800ff547b82 */ /* 0x000e240000000800 */
[----:B------:R-:W-:-:S04]  /*10d10*/  IADD3 R86, P6, PT, R74, R3, RZ ;  /* 0x000000034a567210 */ /* 0x000fc80007fde0ff */
[----:B------:R-:W-:Y:S02]  /*10d20*/  LEA.HI.X.SX32 R7, R74, R4, 0x1, P6 ;  /* 0x000000044a077211 */ /* 0x000fe400030f0eff */
[----:B------:R-:W-:Y:S01]  /*10d30*/  ISETP.GE.U32.AND P6, PT, R6, 0x7ffffee4, PT ;  /* 0x7ffffee40600780c */ /* 0x000fe20003fc6070 */
[----:B------:R-:W-:-:S05]  /*10d40*/  @!P5 IMAD.MOV.U32 R6, RZ, RZ, R86 ;  /* 0x000000ffff06d224 */ /* 0x000fca00078e0056 */
[----:B------:R1:W2:Y:S04]  /*10d50*/  @!P5 LDG.E.U8 R59, desc[UR22][R6.64] ;  /* 0x00000016063bd981 */ /* 0x0002a8000c1e1100 */
[----:B---3--:R3:W-:Y:S04]  /*10d60*/  STL [R1+0x5048], R60 ;  /* 0x0050483c01007387 */ /* 0x0087e80000100800 */
[----:B---3--:R-:W3:Y:S01]  /*10d70*/  LDL.LU R60, [R1+0xc4] ;  /* 0x0000c400013c7983 */ /* 0x008ee20000300800 */
[----:B------:R-:W-:-:S03]  /*10d80*/  @!P1 IMAD.MOV R82, RZ, RZ, -R82 ;  /* 0x000000ffff529224 */ /* 0x000fc600078e0a52 */
[----:B------:R4:W-:Y:S04]  /*10d90*/  STL [R1+0x6cc], R87 ;  /* 0x0006cc5701007387 */ /* 0x0009e80000100800 */
[----:B------:R0:W-:Y:S04]  /*10da0*/  STL [R1+0x3140], R86 ;  /* 0x0031405601007387 */ /* 0x0001e80000100800 */
[----:B------:R0:W-:Y:S01]  /*10db0*/  @!P1 STL [R1+0x6cc], R82 ;  /* 0x0006cc5201009387 */ /* 0x0001e20000100800 */
[----:B----4-:R-:W4:Y:S03]  /*10dc0*/  LDC R87, c[0x0][0x3a8] ;  /* 0x0000ea00ff577b82 */ /* 0x010f260000000800 */
[----:B------:R-:W-:Y:S01]  /*10dd0*/  STL [R1+0x3134], R7 ;  /* 0x0031340701007387 */ /* 0x000fe20000100800 */
[----:B-1----:R-:W-:Y:S01]  /*10de0*/  VIADD R6, R83, 0xffffffdb ;  /* 0xffffffdb53067836 */ /* 0x002fe20000000000 */
[----:B------:R-:W-:Y:S01]  /*10df0*/  PRMT R58, RZ, 0x7610, R58 ;  /* 0x00007610ff3a7816 */ /* 0x000fe2000000003a */
[----:B0-----:R-:W-:Y:S01]  /*10e00*/  IMAD.MOV.U32 R86, RZ, RZ, R61 ;  /* 0x000000ffff567224 */ /* 0x001fe200078e003d */
[----:B------:R-:W-:Y:S01]  /*10e10*/  PRMT R57, RZ, 0x7610, R57 ;  /* 0x00007610ff397816 */ /* 0x000fe20000000039 */
[----:B------:R-:W0:Y:S01]  /*10e20*/  LDC R82, c[0x0][0x3a0] ;  /* 0x0000e800ff527b82 */ /* 0x000e220000000800 */
[----:B--2---:R1:W-:Y:S04]  /*10e30*/  STL [R1+0x504c], R59 ;  /* 0x00504c3b01007387 */ /* 0x0043e80000100800 */
[----:B-1----:R-:W2:Y:S01]  /*10e40*/  LDL.LU R59, [R1+0xc8] ;  /* 0x0000c800013b7983 */ /* 0x002ea20000300800 */
[----:B----4-:R-:W-:Y:S01]  /*10e50*/  IMAD R74, R87, 0x1c, RZ ;  /* 0x0000001c574a7824 */ /* 0x010fe200078e02ff */
[----:B---3--:R-:W-:-:S04]  /*10e60*/  ISETP.GE.AND P1, PT, R60, RZ, PT ;  /* 0x000000ff3c00720c */ /* 0x008fc80003f26270 */
[----:B------:R-:W-:-:S04]  /*10e70*/  IADD3 R60, P5, PT, R74, R3, RZ ;  /* 0x000000034a3c7210 */ /* 0x000fc80007fbe0ff */
[----:B------:R-:W-:Y:S02]  /*10e80*/  LEA.HI.X.SX32 R7, R74, R4, 0x1, P5 ;  /* 0x000000044a077211 */ /* 0x000fe400028f0eff */
[----:B------:R-:W-:Y:S01]  /*10e90*/  ISETP.GE.U32.AND P5, PT, R6, 0x7ffffedc, PT ;  /* 0x7ffffedc0600780c */ /* 0x000fe20003fa6070 */
[----:B------:R-:W-:Y:S02]  /*10ea0*/  @!P6 IMAD.MOV.U32 R6, RZ, RZ, R60 ;  /* 0x000000ffff06e224 */ /* 0x000fe400078e003c */
[----:B------:R-:W-:-:S03]  /*10eb0*/  IMAD.MOV.U32 R61, RZ, RZ, R62 ;  /* 0x000000ffff3d7224 */ /* 0x000fc600078e003e */
[----:B------:R1:W3:Y:S01]  /*10ec0*/  @!P6 LDG.E.U8 R58, desc[UR22][R6.64] ;  /* 0x00000016063ae981 */ /* 0x0002e2000c1e1100 */
[----:B------:R-:W-:Y:S02]  /*10ed0*/  IMAD.MOV.U32 R62, RZ, RZ, R2 ;  /* 0x000000ffff3e7224 */ /* 0x000fe400078e0002 */
[----:B------:R-:W-:Y:S02]  /*10ee0*/  IMAD.MOV.U32 R2, RZ, RZ, R72 ;  /* 0x000000ffff027224 */ /* 0x000fe400078e0048 */
[----:B------:R-:W-:Y:S02]  /*10ef0*/  IMAD R72, R87, 0x24, RZ ;  /* 0x0000002457487824 */ /* 0x000fe400078e02ff */
[----:B------:R-:W-:Y:S01]  /*10f00*/  @!P4 IMAD.MOV R2, RZ, RZ, -R2 ;  /* 0x000000ffff02c224 */ /* 0x000fe200078e0a02 */
[----:B------:R4:W-:Y:S01]  /*10f10*/  STL [R1+0x3138], R60 ;  /* 0x0031383c01007387 */ /* 0x0009e20000100800 */
[----:B-1----:R-:W-:-:S03]  /*10f20*/  VIADD R6, R84, 0xffffffd3 ;  /* 0xffffffd354067836 */ /* 0x002fc60000000000 */
[----:B------:R-:W-:Y:S01]  /*10f30*/  STL [R1+0x884], R2 ;  /* 0x0008840201007387 */ /* 0x000fe20000100800 */
[----:B------:R-:W-:Y:S01]  /*10f40*/  IMAD.MOV.U32 R74, RZ, RZ, R71 ;  /* 0x000000ffff4a7224 */ /* 0x000fe200078e0047 */
[----:B------:R-:W-:Y:S02]  /*10f50*/  PRMT R56, RZ, 0x7610, R56 ;  /* 0x00007610ff387816 */ /* 0x000fe40000000038 */
[----:B------:R-:W-:Y:S01]  /*10f60*/  PRMT R55, RZ, 0x7610, R55 ;  /* 0x00007610ff377816 */ /* 0x000fe20000000037 */
[----:B------:R-:W3:Y:S01]  /*10f70*/  LDL.LU R83, [R1+0xcc] ;  /* 0x0000cc0001537983 */ /* 0x000ee20000300800 */
[----:B------:R-:W-:Y:S01]  /*10f80*/  @!P1 IMAD.MOV R5, RZ, RZ, -R5 ;  /* 0x000000ffff059224 */ /* 0x000fe200078e0a05 */
[----:B------:R-:W-:Y:S01]  /*10f90*/  PRMT R54, RZ, 0x7610, R54 ;  /* 0x00007610ff367816 */ /* 0x000fe20000000036 */
[----:B------:R-:W1:Y:S01]  /*10fa0*/  LDC R84, c[0x0][0x3a8] ;  /* 0x0000ea00ff547b82 */ /* 0x000e620000000800 */
[----:B------:R0:W-:Y:S01]  /*10fb0*/  STL [R1+0x312c], R7 ;  /* 0x00312c0701007387 */ /* 0x0001e20000100800 */
[----:B--2---:R-:W-:-:S02]  /*10fc0*/  ISETP.GE.AND P4, PT, R59, RZ, PT ;  /* 0x000000ff3b00720c */ /* 0x004fc40003f86270 */
[----:B------:R-:W-:-:S04]  /*10fd0*/  IADD3 R59, P6, PT, R72, R3, RZ ;  /* 0x00000003483b7210 */ /* 0x000fc80007fde0ff */
[----:B----4-:R-:W-:Y:S02]  /*10fe0*/  LEA.HI.X.SX32 R60, R72, R4, 0x1, P6 ;  /* 0x00000004483c7211 */ /* 0x010fe400030f0eff */
[----:B------:R-:W-:Y:S01]  /*10ff0*/  ISETP.GE.U32.AND P6, PT, R6, 0x7ffffed4, PT ;  /* 0x7ffffed40600780c */ /* 0x000fe20003fc6070 */
[----:B------:R-:W-:Y:S01]  /*11000*/  @!P5 IMAD.MOV.U32 R6, RZ, RZ, R59 ;  /* 0x000000ffff06d224 */ /* 0x000fe200078e003b */
[----:B------:R-:W2:Y:S01]  /*11010*/  LDC R72, c[0x0][0x3a0] ;  /* 0x0000e800ff487b82 */ /* 0x000ea20000000800 */
[----:B0-----:R-:W-:-:S05]  /*11020*/  @!P5 IMAD.MOV.U32 R7, RZ, RZ, R60 ;  /* 0x000000ffff07d224 */ /* 0x001fca00078e003c */
[----:B------:R0:W4:Y:S01]  /*11030*/  @!P5 LDG.E.U8 R57, desc[UR22][R6.64] ;  /* 0x000000160639d981 */ /* 0x000122000c1e1100 */
[----:B------:R-:W-:-:S03]  /*11040*/  IMAD R71, R87, 0x2c, RZ ;  /* 0x0000002c57477824 */ /* 0x000fc600078e02ff */
[----:B---3--:R3:W-:Y:S04]  /*11050*/  STL [R1+0x5050], R58 ;  /* 0x0050503a01007387 */ /* 0x0087e80000100800 */
[----:B------:R-:W-:Y:S01]  /*11060*/  STL [R1+0x3130], R59 ;  /* 0x0031303b01007387 */ /* 0x000fe20000100800 */
[----:B0-----:R-:W-:Y:S01]  /*11070*/  VIADD R6, R82, 0xffffffcb ;  /* 0xffffffcb52067836 */ /* 0x001fe20000000000 */
[C---:B---3--:R-:W-:Y:S02]  /*11080*/  IADD3 R58, P5, PT, R71.reuse, R3, RZ ;  /* 0x00000003473a7210 */ /* 0x048fe40007fbe0ff */
[----:B------:R0:W-:Y:S01]  /*11090*/  STL [R1+0x3120], R60 ;  /* 0x0031203c01007387 */ /* 0x0001e20000100800 */
[----:B------:R-:W-:Y:S01]  /*110a0*/  @!P3 IMAD.MOV R74, RZ, RZ, -R74 ;  /* 0x000000ffff4ab224 */ /* 0x000fe200078e0a4a */
[----:B------:R-:W3:Y:S01]  /*110b0*/  LDC R82, c[0x0][0x3a0] ;  /* 0x0000e800ff527b82 */ /* 0x000ee20000000800 */
[----:B0-----:R-:W-:-:S02]  /*110c0*/  LEA.HI.X.SX32 R60, R71, R4, 0x1, P5 ;  /* 0x00000004473c7211 */ /* 0x001fc400028f0eff */
[----:B------:R-:W-:Y:S01]  /*110d0*/  ISETP.GE.U32.AND P5, PT, R6, 0x7ffffecc, PT ;  /* 0x7ffffecc0600780c */ /* 0x000fe20003fa6070 */
[----:B------:R-:W-:Y:S02]  /*110e0*/  @!P6 IMAD.MOV.U32 R6, RZ, RZ, R58 ;  /* 0x000000ffff06e224 */ /* 0x000fe400078e003a */
[----:B------:R-:W-:Y:S02]  /*110f0*/  @!P6 IMAD.MOV.U32 R7, RZ, RZ, R60 ;  /* 0x000000ffff07e224 */ /* 0x000fe400078e003c */
[----:B------:R-:W-:-:S03]  /*11100*/  IMAD R71, R87, 0x34, RZ ;  /* 0x0000003457477824 */ /* 0x000fc600078e02ff */
[----:B------:R0:W2:Y:S04]  /*11110*/  @!P6 LDG.E.U8 R56, desc[UR22][R6.64] ;  /* 0x000000160638e981 */ /* 0x0000a8000c1e1100 */
[----:B------:R1:W-:Y:S04]  /*11120*/  STL [R1+0x6b0], R74 ;  /* 0x0006b04a01007387 */ /* 0x0003e80000100800 */
[----:B------:R-:W3:Y:S01]  /*11130*/  LDL.LU R59, [R1+0xd0] ;  /* 0x0000d000013b7983 */ /* 0x000ee20000300800 */
[----:B0-----:R-:W-:-:S04]  /*11140*/  IADD3 R6, P6, PT, R71, R3, RZ ;  /* 0x0000000347067210 */ /* 0x001fc80007fde0ff */
[----:B------:R-:W-:Y:S01]  /*11150*/  LEA.HI.X.SX32 R7, R71, R4, 0x1, P6 ;  /* 0x0000000447077211 */ /* 0x000fe200030f0eff */
[----:B-1----:R-:W0:Y:S04]  /*11160*/  LDC R74, c[0x0][0x3a8] ;  /* 0x0000ea00ff4a7b82 */ /* 0x002e280000000800 */
[----:B------:R1:W3:Y:S04]  /*11170*/  @!P5 LDG.E.U8 R55, desc[UR22][R6.64] ;  /* 0x000000160637d981 */ /* 0x0002e8000c1e1100 */
[----:B----4-:R-:W-:Y:S04]  /*11180*/  STL [R1+0x5054], R57 ;  /* 0x0050543901007387 */ /* 0x010fe80000100800 */
[----:B------:R-:W-:Y:S04]  /*11190*/  STL [R1+0x3128], R58 ;  /* 0x0031283a01007387 */ /* 0x000fe80000100800 */
[----:B------:R4:W-:Y:S04]  /*111a0*/  STL [R1+0x3124], R60 ;  /* 0x0031243c01007387 */ /* 0x0009e80000100800 */
[----:B------:R-:W3:Y:S04]  /*111b0*/  LDL.LU R87, [R1+0xd8] ;  /* 0x0000d80001577983 */ /* 0x000ee80000300800 */
[----:B----4-:R-:W4:Y:S01]  /*111c0*/  LDL.LU R60, [R1+0xd4] ;  /* 0x0000d400013c7983 */ /* 0x010f220000300800 */
[----:B------:R-:W-:-:S02]  /*111d0*/  ISETP.GE.AND P3, PT, R83, RZ, PT ;  /* 0x000000ff5300720c */ /* 0x000fc40003f66270 */
[----:B------:R-:W3:Y:S01]  /*111e0*/  LDC R83, c[0x0][0x3a8] ;  /* 0x0000ea00ff537b82 */ /* 0x000ee20000000800 */
[----:B------:R-:W-:-:S04]  /*111f0*/  IMAD.MOV.U32 R57, RZ, RZ, R77 ;  /* 0x000000ffff397224 */ /* 0x000fc800078e004d */
[----:B------:R-:W-:-:S03]  /*11200*/  @!P0 IMAD.MOV R57, RZ, RZ, -R57 ;  /* 0x000000ffff398224 */ /* 0x000fc600078e0a39 */
[----:B------:R-:W3:Y:S01]  /*11210*/  LDC R77, c[0x0][0x3a0] ;  /* 0x0000e800ff4d7b82 */ /* 0x000ee20000000800 */
[----:B--2---:R2:W-:Y:S04]  /*11220*/  STL [R1+0x5058], R56 ;  /* 0x0050583801007387 */ /* 0x0045e80000100800 */
[----:B------:R0:W-:Y:S04]  /*11230*/  STL [R1+0x888], R57 ;  /* 0x0008883901007387 */ /* 0x0001e80000100800 */
[----:B------:R1:W-:Y:S01]  /*11240*/  STL [R1+0x311c], R6 ;  /* 0x00311c0601007387 */ /* 0x0003e20000100800 */
[----:B--2---:R-:W-:-:S03]  /*11250*/  IMAD.MOV.U32 R56, RZ, RZ, R79 ;  /* 0x000000ffff387224 */ /* 0x004fc600078e004f */
[----:B------:R-:W-:Y:S01]  /*11260*/  STL [R1+0x3118], R7 ;  /* 0x0031180701007387 */ /* 0x000fe20000100800 */
[----:B0-----:R-:W-:Y:S01]  /*11270*/  IMAD R71, R74, 0x44, RZ ;  /* 0x000000444a477824 */ /* 0x001fe200078e02ff */
[----:B------:R-:W-:Y:S01]  /*11280*/  PRMT R53, RZ, 0x7610, R53 ;  /* 0x00007610ff357816 */ /* 0x000fe20000000035 */
[----:B------:R-:W-:Y:S02]  /*11290*/  IMAD.MOV.U32 R57, RZ, RZ, R75 ;  /* 0x000000ffff397224 */ /* 0x000fe400078e004b */
[----:B-1----:R-:W-:Y:S01]  /*112a0*/  VIADD R6, R72, 0xffffffc3 ;  /* 0xffffffc348067836 */ /* 0x002fe20000000000 */
[----:B------:R3:W-:Y:S01]  /*112b0*/  STL [R1+0x698], R5 ;  /* 0x0006980501007387 */ /* 0x0007e20000100800 */
[----:B------:R-:W-:Y:S01]  /*112c0*/  @!P4 IMAD.MOV R57, RZ, RZ, -R57 ;  /* 0x000000ffff39c224 */ /* 0x000fe200078e0a39 */
[----:B------:R-:W0:Y:S02]  /*112d0*/  LDC R72, c[0x0][0x3a0] ;  /* 0x0000e800ff487b82 */ /* 0x000e240000000800 */
[----:B------:R-:W-:Y:S01]  /*112e0*/  ISETP.GE.U32.AND P5, PT, R6, 0x7ffffec4, PT ;  /* 0x7ffffec40600780c */ /* 0x000fe20003fa6070 */
[----:B------:R-:W-:-:S02]  /*112f0*/  @!P3 IMAD.MOV R56, RZ, RZ, -R56 ;  /* 0x000000ffff38b224 */ /* 0x000fc400078e0a38 */
[----:B---3--:R-:W-:Y:S01]  /*11300*/  IMAD R5, R83, 0x3c, RZ ;  /* 0x0000003c53057824 */ /* 0x008fe200078e02ff */
[----:B------:R-:W-:Y:S01]  /*11310*/  STL [R1+0x505c], R55 ;  /* 0x00505c3701007387 */ /* 0x000fe20000100800 */
[----:B------:R-:W-:Y:S01]  /*11320*/  VIADD R6, R82, 0xffffffbb ;  /* 0xffffffbb52067836 */ /* 0x000fe20000000000 */
[----:B------:R-:W-:Y:S01]  /*11330*/  PRMT R52, RZ, 0x7610, R52 ;  /* 0x00007610ff347816 */ /* 0x000fe20000000034 */
[----:B------:R-:W1:Y:S01]  /*11340*/  LDC R75, c[0x0][0x3a8] ;  /* 0x0000ea00ff4b7b82 */ /* 0x000e620000000800 */
[----:B------:R-:W-:Y:S01]  /*11350*/  IADD3 R7, P4, PT, R5, R3, RZ ;  /* 0x0000000305077210 */ /* 0x000fe20007f9e0ff */
[----:B------:R-:W-:Y:S01]  /*11360*/  STL [R1+0x88c], R57 ;  /* 0x00088c3901007387 */ /* 0x000fe20000100800 */
[----:B------:R-:W-:-:S03]  /*11370*/  ISETP.GE.U32.AND P3, PT, R6, 0x7ffffebc, PT ;  /* 0x7ffffebc0600780c */ /* 0x000fc60003f66070 */
[----:B------:R-:W-:Y:S02]  /*11380*/  @!P5 IMAD.MOV.U32 R6, RZ, RZ, R7 ;  /* 0x000000ffff06d224 */ /* 0x000fe400078e0007 */
[----:B------:R-:W2:Y:S08]  /*11390*/  LDC R79, c[0x0][0x3a0] ;  /* 0x0000e800ff4f7b82 */ /* 0x000eb00000000800 */
[----:B------:R-:W3:Y:S01]  /*113a0*/  LDC R74, c[0x0][0x3a8] ;  /* 0x0000ea00ff4a7b82 */ /* 0x000ee20000000800 */
[----:B----4-:R-:W-:-:S07]  /*113b0*/  ISETP.GE.AND P1, PT, R60, RZ, PT ;  /* 0x000000ff3c00720c */ /* 0x010fce0003f26270 */
[----:B------:R-:W4:Y:S01]  /*113c0*/  LDC R82, c[0x0][0x3a8] ;  /* 0x0000ea00ff527b82 */ /* 0x000f220000000800 */
[----:B------:R-:W2:Y:S04]  /*113d0*/  LDL.LU R60, [R1+0xdc] ;  /* 0x0000dc00013c7983 */ /* 0x000ea80000300800 */
[----:B------:R0:W-:Y:S04]  /*113e0*/  STL [R1+0x684], R56 ;  /* 0x0006843801007387 */ /* 0x0001e80000100800 */
[----:B------:R1:W-:Y:S01]  /*113f0*/  STL [R1+0x3104], R7 ;  /* 0x0031040701007387 */ /* 0x0003e20000100800 */
[----:B0-----:R-:W-:-:S05]  /*11400*/  LEA.HI.X.SX32 R56, R5, R4, 0x1, P4 ;  /* 0x0000000405387211 */ /* 0x001fca00020f0eff */
[----:B-1----:R-:W-:-:S05]  /*11410*/  @!P5 IMAD.MOV.U32 R7, RZ, RZ, R56 ;  /* 0x000000ffff07d224 */ /* 0x002fca00078e0038 */
[----:B------:R0:W2:Y:S01]  /*11420*/  @!P5 LDG.E.U8 R54, desc[UR22][R6.64] ;  /* 0x000000160636d981 */ /* 0x0000a2000c1e1100 */
[----:B------:R-:W-:Y:S01]  /*11430*/  IADD3 R55, P4, PT, R71, R3, RZ ;  /* 0x0000000347377210 */ /* 0x000fe20007f9e0ff */
[----:B------:R-:W-:Y:S02]  /*11440*/  VIADD R5, R77, 0xffffffb3 ;  /* 0xffffffb34d057836 */ /* 0x000fe40000000000 */
[----:B------:R1:W-:Y:S01]  /*11450*/  STL [R1+0x3100], R56 ;  /* 0x0031003801007387 */ /* 0x0003e20000100800 */
[----:B------:R-:W-:Y:S01]  /*11460*/  ISETP.GE.AND P0, PT, R59, RZ, PT ;  /* 0x000000ff3b00720c */ /* 0x000fe20003f06270 */
[----:B------:R-:W2:Y:S01]  /*11470*/  LDC R77, c[0x0][0x3a0] ;  /* 0x0000e800ff4d7b82 */ /* 0x000ea20000000800 */
[----:B------:R-:W-:Y:S01]  /*11480*/  ISETP.GE.U32.AND P5, PT, R5, 0x7ffffeb4, PT ;  /* 0x7ffffeb40500780c */ /* 0x000fe20003fa6070 */
[----:B------:R-:W-:Y:S01]  /*11490*/  IMAD R5, R84, 0x4c, RZ ;  /* 0x0000004c54057824 */ /* 0x000fe200078e02ff */
[----:B-1----:R-:W-:Y:S01]  /*114a0*/  LEA.HI.X.SX32 R56, R71, R4, 0x1, P4 ;  /* 0x0000000447387211 */ /* 0x002fe200020f0eff */
[----:B0-----:R-:W-:-:S04]  /*114b0*/  @!P3 IMAD.MOV.U32 R6, RZ, RZ, R55 ;  /* 0x000000ffff06b224 */ /* 0x001fc800078e0037 */
[----:B------:R-:W-:Y:S01]  /*114c0*/  @!P3 IMAD.MOV.U32 R7, RZ, RZ, R56 ;  /* 0x000000ffff07b224 */ /* 0x000fe200078e0038 */
[----:B------:R0:W-:Y:S04]  /*114d0*/  STL [R1+0x310c], R55 ;  /* 0x00310c3701007387 */ /* 0x0001e80000100800 */
[----:B------:R1:W4:Y:S01]  /*114e0*/  @!P3 LDG.E.U8 R53, desc[UR22][R6.64] ;  /* 0x000000160635b981 */ /* 0x000322000c1e1100 */
[----:B0-----:R-:W-:Y:S01]  /*114f0*/  IADD3 R55, P3, PT, R5, R3, RZ ;  /* 0x0000000305377210 */ /* 0x001fe20007f7e0ff */
[----:B-1----:R-:W-:Y:S02]  /*11500*/  VIADD R6, R72, 0xffffffab ;  /* 0xffffffab48067836 */ /* 0x002fe40000000000 */
[----:B---3--:R-:W-:Y:S01]  /*11510*/  IMAD R71, R74, 0x5c, RZ ;  /* 0x0000005c4a477824 */ /* 0x008fe200078e02ff */
[----:B------:R-:W-:Y:S01]  /*11520*/  PRMT R51, RZ, 0x7610, R51 ;  /* 0x00007610ff337816 */ /* 0x000fe20000000033 */
[----:B------:R-:W0:Y:S01]  /*11530*/  LDC R72, c[0x0][0x3a0] ;  /* 0x0000e800ff487b82 */ /* 0x000e220000000800 */
[----:B------:R-:W-:-:S02]  /*11540*/  PRMT R50, RZ, 0x7610, R50 ;  /* 0x00007610ff327816 */ /* 0x000fc40000000032 */
[----:B------:R-:W-:Y:S02]  /*11550*/  ISETP.GE.AND P6, PT, R87, RZ, PT ;  /* 0x000000ff5700720c */ /* 0x000fe40003fc6270 */
[----:B------:R-:W-:-:S03]  /*11560*/  PRMT R49, RZ, 0x7610, R49 ;  /* 0x00007610ff317816 */ /* 0x000fc60000000031 */
[----:B------:R-:W1:Y:S01]  /*11570*/  LDC R74, c[0x0][0x3a0] ;  /* 0x0000e800ff4a7b82 */ /* 0x000e620000000800 */
[----:B--2---:R-:W-:Y:S04]  /*11580*/  STL [R1+0x5060], R54 ;  /* 0x0050603601007387 */ /* 0x004fe80000100800 */
[----:B------:R2:W-:Y:S02]  /*11590*/  STL [R1+0x3108], R56 ;  /* 0x0031083801007387 */ /* 0x0005e40000100800 */
[----:B--2---:R-:W-:Y:S02]  /*115a0*/  LEA.HI.X.SX32 R56, R5, R4, 0x1, P3 ;  /* 0x0000000405387211 */ /* 0x004fe400018f0eff */
[----:B------:R-:W-:Y:S01]  /*115b0*/  ISETP.GE.U32.AND P3, PT, R6, 0x7ffffeac, PT ;  /* 0x7ffffeac0600780c */ /* 0x000fe20003f66070 */
[----:B------:R-:W-:-:S02]  /*115c0*/  @!P5 IMAD.MOV.U32 R6, RZ, RZ, R55 ;  /* 0x000000ffff06d224 */ /* 0x000fc400078e0037 */
[----:B------:R-:W-:-:S05]  /*115d0*/  @!P5 IMAD.MOV.U32 R7, RZ, RZ, R56 ;  /* 0x000000ffff07d224 */ /* 0x000fca00078e0038 */
[----:B------:R2:W3:Y:S01]  /*115e0*/  @!P5 LDG.E.U8 R52, desc[UR22][R6.64] ;  /* 0x000000160634d981 */ /* 0x0004e2000c1e1100 */
[----:B------:R-:W-:Y:S02]  /*115f0*/  IMAD R5, R75, 0x54, RZ ;  /* 0x000000544b057824 */ /* 0x000fe400078e02ff */
[----:B------:R-:W-:Y:S01]  /*11600*/  IMAD.MOV.U32 R54, RZ, RZ, R73 ;  /* 0x000000ffff367224 */ /* 0x000fe200078e0049 */
[----:B----4-:R-:W-:Y:S01]  /*11610*/  STL [R1+0x5064], R53 ;  /* 0x0050643501007387 */ /* 0x010fe20000100800 */
[----:B------:R-:W-:Y:S01]  /*11620*/  ISETP.GE.AND P4, PT, R60, RZ, PT ;  /* 0x000000ff3c00720c */ /* 0x000fe20003f86270 */
[----:B------:R-:W4:Y:S01]  /*11630*/  LDC R75, c[0x0][0x3a8] ;  /* 0x0000ea00ff4b7b82 */ /* 0x000f220000000800 */
[----:B--2---:R-:W-:Y:S01]  /*11640*/  VIADD R6, R79, 0xffffffa3 ;  /* 0xffffffa34f067836 */ /* 0x004fe20000000000 */
[----:B------:R-:W-:Y:S01]  /*11650*/  IADD3 R7, P5, PT, R5, R3, RZ ;  /* 0x0000000305077210 */ /* 0x000fe20007fbe0ff */
[----:B------:R-:W-:Y:S01]  /*11660*/  STL [R1+0x3114], R55 ;  /* 0x0031143701007387 */ /* 0x000fe20000100800 */
[----:B------:R-:W-:-:S04]  /*11670*/  @!P0 IMAD.MOV R54, RZ, RZ, -R54 ;  /* 0x000000ffff368224 */ /* 0x000fc800078e0a36 */
[----:B------:R-:W2:Y:S01]  /*11680*/  LDC R73, c[0x0][0x3a8] ;  /* 0x0000ea00ff497b82 */ /* 0x000ea20000000800 */
[----:B------:R-:W-:Y:S01]  /*11690*/  ISETP.GE.U32.AND P0, PT, R6, 0x7ffffea4, PT ;  /* 0x7ffffea40600780c */ /* 0x000fe20003f06070 */
[----:B------:R-:W-:Y:S01]  /*116a0*/  STL [R1+0x3110], R56 ;  /* 0x0031103801007387 */ /* 0x000fe20000100800 */
[----:B------:R-:W-:-:S03]  /*116b0*/  @!P3 IMAD.MOV.U32 R6, RZ, RZ, R7 ;  /* 0x000000ffff06b224 */ /* 0x000fc600078e0007 */
[----:B---3--:R3:W-:Y:S04]  /*116c0*/  STL [R1+0x5068], R52 ;  /* 0x0050683401007387 */ /* 0x0087e80000100800 */
[----:B------:R0:W-:Y:S01]  /*116d0*/  STL [R1+0x890], R54 ;  /* 0x0008903601007387 */ /* 0x0001e20000100800 */
[-C--:B---3--:R-:W-:Y:S02]  /*116e0*/  LEA.HI.X.SX32 R52, R5, R4.reuse, 0x1, P5 ;  /* 0x0000000405347211 */ /* 0x088fe400028f0eff */
[C---:B------:R-:W-:Y:S01]  /*116f0*/  IADD3 R53, P5, PT, R71.reuse, R3, RZ ;  /* 0x0000000347357210 */ /* 0x040fe20007fbe0ff */
[----:B------:R3:W-:Y:S03]  /*11700*/  STL [R1+0x30ec], R7 ;  /* 0x0030ec0701007387 */ /* 0x0007e60000100800 */
[----:B0-----:R-:W-:Y:S01]  /*11710*/  LEA.HI.X.SX32 R54, R71, R4, 0x1, P5 ;  /* 0x0000000447367211 */ /* 0x001fe200028f0eff */
[----:B---3--:R-:W-:-:S05]  /*11720*/  @!P3 IMAD.MOV.U32 R7, RZ, RZ, R52 ;  /* 0x000000ffff07b224 */ /* 0x008fca00078e0034 */
[----:B------:R0:W3:Y:S02]  /*11730*/  @!P3 LDG.E.U8 R51, desc[UR22][R6.64] ;  /* 0x000000160633b981 */ /* 0x0000e4000c1e1100 */
[----:B0-----:R-:W-:Y:S02]  /*11740*/  @!P0 IMAD.MOV.U32 R6, RZ, RZ, R53 ;  /* 0x000000ffff068224 */ /* 0x001fe400078e0035 */
[----:B------:R-:W-:-:S05]  /*11750*/  @!P0 IMAD.MOV.U32 R7, RZ, RZ, R54 ;  /* 0x000000ffff078224 */ /* 0x000fca00078e0036 */
[----:B------:R0:W2:Y:S01]  /*11760*/  @!P0 LDG.E.U8 R50, desc[UR22][R6.64] ;  /* 0x0000001606328981 */ /* 0x0000a2000c1e1100 */
[----:B------:R-:W-:-:S03]  /*11770*/  VIADD R5, R77, 0xffffff9b ;  /* 0xffffff9b4d057836 */ /* 0x000fc60000000000 */
[----:B------:R0:W-:Y:S01]  /*11780*/  STL [R1+0x30e8], R52 ;  /* 0x0030e83401007387 */ /* 0x0001e20000100800 */
[----:B------:R-:W-:Y:S01]  /*11790*/  VIADD R71, R72, 0xffffff93 ;  /* 0xffffff9348477836 */ /* 0x000fe20000000000 */
[----:B------:R-:W-:Y:S01]  /*117a0*/  ISETP.GE.U32.AND P3, PT, R5, 0x7ffffe9c, PT ;  /* 0x7ffffe9c0500780c */ /* 0x000fe20003f66070 */
[----:B------:R-:W-:Y:S01]  /*117b0*/  IMAD R5, R82, 0x64, RZ ;  /* 0x0000006452057824 */ /* 0x000fe200078e02ff */
[----:B------:R-:W4:Y:S01]  /*117c0*/  LDL.LU R87, [R1+0xe0] ;  /* 0x0000e00001577983 */ /* 0x000f220000300800 */
[----:B------:R-:W-:Y:S01]  /*117d0*/  PRMT R48, RZ, 0x7610, R48 ;  /* 0x00007610ff307816 */ /* 0x000fe20000000030 */
[----:B------:R-:W1:Y:S02]  /*117e0*/  LDC R72, c[0x0][0x3a8] ;  /* 0x0000ea00ff487b82 */ /* 0x000e640000000800 */
[C---:B0-----:R-:W-:Y:S01]  /*117f0*/  IADD3 R52, P5, PT, R5.reuse, R3, RZ ;  /* 0x0000000305347210 */ /* 0x041fe20007fbe0ff */
[----:B------:R-:W-:Y:S03]  /*11800*/  STL [R1+0x30f4], R53 ;  /* 0x0030f43501007387 */ /* 0x000fe60000100800 */
[----:B------:R-:W-:-:S02]  /*11810*/  LEA.HI.X.SX32 R6, R5, R4, 0x1, P5 ;  /* 0x0000000405067211 */ /* 0x000fc400028f0eff */
[----:B------:R-:W-:Y:S01]  /*11820*/  PRMT R47, RZ, 0x7610, R47 ;  /* 0x00007610ff2f7816 */ /* 0x000fe2000000002f */
[----:B------:R-:W-:Y:S01]  /*11830*/  @!P4 IMAD.MOV R10, RZ, RZ, -R10 ;  /* 0x000000ffff0ac224 */ /* 0x000fe200078e0a0a */
[----:B------:R-:W-:Y:S01]  /*11840*/  PRMT R46, RZ, 0x7610, R46 ;  /* 0x00007610ff2e7816 */ /* 0x000fe2000000002e */
[----:B------:R-:W-:Y:S01]  /*11850*/  @!P3 IMAD.MOV.U32 R7, RZ, RZ, R6 ;  /* 0x000000ffff07b224 */ /* 0x000fe200078e0006 */
[----:B------:R-:W0:Y:S01]  /*11860*/  LDC R77, c[0x0][0x3a8] ;  /* 0x0000ea00ff4d7b82 */ /* 0x000e220000000800 */
[----:B---3--:R-:W-:Y:S04]  /*11870*/  STL [R1+0x506c], R51 ;  /* 0x00506c3301007387 */ /* 0x008fe80000100800 */
[----:B------:R-:W-:Y:S04]  /*11880*/  STL [R1+0x30f0], R54 ;  /* 0x0030f03601007387 */ /* 0x000fe80000100800 */
[----:B------:R-:W3:Y:S04]  /*11890*/  LDL.LU R60, [R1+0xe4] ;  /* 0x0000e400013c7983 */ /* 0x000ee80000300800 */
[----:B------:R-:W-:Y:S04]  /*118a0*/  STL [R1+0x30fc], R52 ;  /* 0x0030fc3401007387 */ /* 0x000fe80000100800 */
[----:B--2---:R-:W-:Y:S04]  /*118b0*/  STL [R1+0x5070], R50 ;  /* 0x0050703201007387 */ /* 0x004fe80000100800 */
[----:B------:R2:W-:Y:S02]  /*118c0*/  STL [R1+0x30f8], R6 ;  /* 0x0030f80601007387 */ /* 0x0005e40000100800 */
[----:B--2---:R-:W-:-:S05]  /*118d0*/  @!P3 IMAD.MOV.U32 R6, RZ, RZ, R52 ;  /* 0x000000ffff06b224 */ /* 0x004fca00078e0034 */
[----:B------:R2:W3:Y:S01]  /*118e0*/  @!P3 LDG.E.U8 R49, desc[UR22][R6.64] ;  /* 0x000000160631b981 */ /* 0x0004e2000c1e1100 */
[----:B------:R-:W-:Y:S01]  /*118f0*/  ISETP.GE.U32.AND P5, PT, R71, 0x7ffffe94, PT ;  /* 0x7ffffe944700780c */ /* 0x000fe20003fa6070 */
[----:B----4-:R-:W-:Y:S01]  /*11900*/  IMAD R5, R75, 0x6c, RZ ;  /* 0x0000006c4b057824 */ /* 0x010fe200078e02ff */
[----:B------:R-:W4:Y:S01]  /*11910*/  LDC R71, c[0x0][0x3a0] ;  /* 0x0000e800ff477b82 */ /* 0x000f220000000800 */
[----:B------:R-:W-:-:S04]  /*11920*/  IMAD.MOV.U32 R50, RZ, RZ, R78 ;  /* 0x000000ffff327224 */ /* 0x000fc800078e004e */
[----:B------:R-:W-:Y:S01]  /*11930*/  @!P6 IMAD.MOV R50, RZ, RZ, -R50 ;  /* 0x000000ffff32e224 */ /* 0x000fe200078e0a32 */
[----:B--2---:R-:W-:Y:S01]  /*11940*/  IADD3 R7, P6, PT, R5, R3, RZ ;  /* 0x0000000305077210 */ /* 0x004fe20007fde0ff */
[----:B-1----:R-:W-:Y:S01]  /*11950*/  VIADD R6, R74, 0xffffff8b ;  /* 0xffffff8b4a067836 */ /* 0x002fe20000000000 */
[----:B------:R-:W-:Y:S01]  /*11960*/  ISETP.GE.AND P0, PT, R87, RZ, PT ;  /* 0x000000ff5700720c */ /* 0x000fe20003f06270 */
[----:B------:R-:W-:Y:S01]  /*11970*/  IMAD.MOV.U32 R51, RZ, RZ, R81 ;  /* 0x000000ffff337224 */ /* 0x000fe200078e0051 */
[----:B------:R-:W1:Y:S01]  /*11980*/  LDC R74, c[0x0][0x3a0] ;  /* 0x0000e800ff4a7b82 */ /* 0x000e620000000800 */
[----:B---3--:R-:W-:Y:S01]  /*11990*/  ISETP.GE.AND P3, PT, R60, RZ, PT ;  /* 0x000000ff3c00720c */ /* 0x008fe20003f66270 */
[----:B------:R2:W-:Y:S06]  /*119a0*/  STL [R1+0x5074], R49 ;  /* 0x0050743101007387 */ /* 0x0005ec0000100800 */
[----:B------:R-:W3:Y:S01]  /*119b0*/  LDC R75, c[0x0][0x3a8] ;  /* 0x0000ea00ff4b7b82 */ /* 0x000ee20000000800 */
[----:B------:R-:W-:Y:S04]  /*119c0*/  STL [R1+0x664], R50 ;  /* 0x0006643201007387 */ /* 0x000fe80000100800 */
[----:B------:R-:W3:Y:S01]  /*119d0*/  LDL.LU R60, [R1+0xe8] ;  /* 0x0000e800013c7983 */ /* 0x000ee20000300800 */
[----:B--2---:R-:W-:-:S02]  /*119e0*/  LEA.HI.X.SX32 R49, R5, R4, 0x1, P6 ;  /* 0x0000000405317211 */ /* 0x004fc400030f0eff */
[----:B------:R-:W-:Y:S01]  /*119f0*/  ISETP.GE.U32.AND P6, PT, R6, 0x7ffffe8c, PT ;  /* 0x7ffffe8c0600780c */ /* 0x000fe20003fc6070 */
[----:B------:R2:W-:Y:S01]  /*11a00*/  STL [R1+0x30e0], R7 ;  /* 0x0030e00701007387 */ /* 0x0005e20000100800 */
[----:B------:R-:W-:Y:S02]  /*11a10*/  @!P5 IMAD.MOV.U32 R6, RZ, RZ, R7 ;  /* 0x000000ffff06d224 */ /* 0x000fe400078e0007 */
[----:B------:R-:W-:Y:S01]  /*11a20*/  IMAD R5, R73, 0x74, RZ ;  /* 0x0000007449057824 */ /* 0x000fe200078e02ff */
[----:B------:R0:W-:Y:S01]  /*11a30*/  STL [R1+0x30dc], R49 ;  /* 0x0030dc3101007387 */ /* 0x0001e20000100800 */
[----:B------:R-:W-:Y:S01]  /*11a40*/  @!P1 IMAD.MOV R51, RZ, RZ, -R51 ;  /* 0x000000ffff339224 */ /* 0x000fe200078e0a33 */
[----:B------:R-:W1:Y:S01]  /*11a50*/  LDC R73, c[0x0][0x3a0] ;  /* 0x0000e800ff497b82 */ /* 0x000e620000000800 */
[----:B--2---:R-:W-:-:S05]  /*11a60*/  @!P5 IMAD.MOV.U32 R7, RZ, RZ, R49 ;  /* 0x000000ffff07d224 */ /* 0x004fca00078e0031 */
[----:B------:R4:W2:Y:S01]  /*11a70*/  @!P5 LDG.E.U8 R48, desc[UR22][R6.64] ;  /* 0x000000160630d981 */ /* 0x0008a2000c1e1100 */
[----:B0-----:R-:W-:-:S04]  /*11a80*/  IADD3 R49, P5, PT, R5, R3, RZ ;  /* 0x0000000305317210 */ /* 0x001fc80007fbe0ff */
[----:B------:R-:W-:Y:S01]  /*11a90*/  LEA.HI.X.SX32 R50, R5, R4, 0x1, P5 ;  /* 0x0000000405327211 */ /* 0x000fe200028f0eff */
[----:B----4-:R-:W-:-:S04]  /*11aa0*/  VIADD R6, R71, 0xffffff83 ;  /* 0xffffff8347067836 */ /* 0x010fc80000000000 */
[----:B------:R-:W-:Y:S01]  /*11ab0*/  @!P6 IMAD.MOV.U32 R7, RZ, RZ, R50 ;  /* 0x000000ffff07e224 */ /* 0x000fe200078e0032 */
[----:B------:R-:W0:Y:S01]  /*11ac0*/  LDC R71, c[0x0][0x3a0] ;  /* 0x0000e800ff477b82 */ /* 0x000e220000000800 */
[----:B------:R-:W-:Y:S01]  /*11ad0*/  ISETP.GE.U32.AND P5, PT, R6, 0x7ffffe84, PT ;  /* 0x7ffffe840600780c */ /* 0x000fe20003fa6070 */
[----:B------:R-:W-:-:S05]  /*11ae0*/  @!P6 IMAD.MOV.U32 R6, RZ, RZ, R49 ;  /* 0x000000ffff06e224 */ /* 0x000fca00078e0031 */
[----:B------:R-:W4:Y:S01]  /*11af0*/  @!P6 LDG.E.U8 R47, desc[UR22][R6.64] ;  /* 0x00000016062fe981 */ /* 0x000f22000c1e1100 */
[----:B------:R-:W-:Y:S02]  /*11b00*/  IMAD R5, R72, 0x7c, RZ ;  /* 0x0000007c48057824 */ /* 0x000fe400078e02ff */
[----:B------:R-:W-:Y:S01]  /*11b10*/  @!P0 IMAD.MOV R8, RZ, RZ, -R8 ;  /* 0x000000ffff088224 */ /* 0x000fe200078e0a08 */
[----:B------:R-:W0:Y:S01]  /*11b20*/  LDC R72, c[0x0][0x3a8] ;  /* 0x0000ea00ff487b82 */ /* 0x000e220000000800 */
[----:B---3--:R-:W-:Y:S01]  /*11b30*/  ISETP.GE.AND P1, PT, R60, RZ, PT ;  /* 0x000000ff3c00720c */ /* 0x008fe20003f26270 */
[----:B--2---:R-:W-:Y:S04]  /*11b40*/  STL [R1+0x5078], R48 ;  /* 0x0050783001007387 */ /* 0x004fe80000100800 */
[----:B------:R2:W-:Y:S04]  /*11b50*/  STL [R1+0x30e4], R49 ;  /* 0x0030e43101007387 */ /* 0x0005e80000100800 */
[----:B------:R3:W-:Y:S01]  /*11b60*/  STL [R1+0x30d4], R50 ;  /* 0x0030d43201007387 */ /* 0x0007e20000100800 */
[----:B--2---:R-:W-:-:S03]  /*11b70*/  IADD3 R49, P6, PT, R5, R3, RZ ;  /* 0x0000000305317210 */ /* 0x004fc60007fde0ff */
[----:B------:R-:W-:Y:S01]  /*11b80*/  STL [R1+0x894], R51 ;  /* 0x0008943301007387 */ /* 0x000fe20000100800 */
[----:B---3--:R-:W-:-:S03]  /*11b90*/  LEA.HI.X.SX32 R50, R5, R4, 0x1, P6 ;  /* 0x0000000405327211 */ /* 0x008fc600030f0eff */
[----:B------:R-:W2:Y:S04]  /*11ba0*/  LDL.LU R87, [R1+0xec] ;  /* 0x0000ec0001577983 */ /* 0x000ea80000300800 */
[----:B----4-:R-:W-:Y:S04]  /*11bb0*/  STL [R1+0x507c], R47 ;  /* 0x00507c2f01007387 */ /* 0x010fe80000100800 */
[----:B------:R-:W-:Y:S04]  /*11bc0*/  STL [R1+0x30d8], R49 ;  /* 0x0030d83101007387 */ /* 0x000fe80000100800 */
[----:B------:R-:W-:Y:S04]  /*11bd0*/  STL [R1+0x30cc], R50 ;  /* 0x0030cc3201007387 */ /* 0x000fe80000100800 */
[----:B------:R-:W3:Y:S01]  /*11be0*/  LDL.LU R60, [R1+0xf0] ;  /* 0x0000f000013c7983 */ /* 0x000ee20000300800 */
[----:B-1----:R-:W-:-:S02]  /*11bf0*/  VIADD R6, R74, 0xffffff7b ;  /* 0xffffff7b4a067836 */ /* 0x002fc40000000000 */
[----:B------:R-:W-:-:S03]  /*11c00*/  @!P5 IMAD.MOV.U32 R7, RZ, RZ, R50 ;  /* 0x000000ffff07d224 */ /* 0x000fc600078e0032 */
[----:B------:R-:W-:Y:S01]  /*11c10*/  ISETP.GE.U32.AND P6, PT, R6, 0x7ffffe7c, PT ;  /* 0x7ffffe7c0600780c */ /* 0x000fe20003fc6070 */
[----:B------:R-:W-:Y:S02]  /*11c20*/  @!P5 IMAD.MOV.U32 R6, RZ, RZ, R49 ;  /* 0x000000ffff06d224 */ /* 0x000fe400078e0031 */
[----:B------:R-:W-:Y:S01]  /*11c30*/  IMAD R5, R75, 0x84, RZ ;  /* 0x000000844b057824 */ /* 0x000fe200078e02ff */
[----:B------:R1:W-:Y:S01]  /*11c40*/  STL [R1+0x654], R10 ;  /* 0x0006540a01007387 */ /* 0x0003e20000100800 */
[----:B------:R-:W-:Y:S02]  /*11c50*/  PRMT R45, RZ, 0x7610, R45 ;  /* 0x00007610ff2d7816 */ /* 0x000fe4000000002d */
[----:B------:R-:W-:Y:S01]  /*11c60*/  PRMT R44, RZ, 0x7610, R44 ;  /* 0x00007610ff2c7816 */ /* 0x000fe2000000002c */
[----:B------:R4:W4:Y:S01]  /*11c70*/  @!P5 LDG.E.U8 R46, desc[UR22][R6.64] ;  /* 0x00000016062ed981 */ /* 0x000922000c1e1100 */
[----:B------:R-:W-:Y:S01]  /*11c80*/  @!P1 IMAD.MOV R9, RZ, RZ, -R9 ;  /* 0x000000ffff099224 */ /* 0x000fe200078e0a09 */
[----:B------:R-:W-:Y:S01]  /*11c90*/  PRMT R43, RZ, 0x7610, R43 ;  /* 0x00007610ff2b7816 */ /* 0x000fe2000000002b */
[----:B------:R-:W0:Y:S01]  /*11ca0*/  LDC R75, c[0x0][0x3a8] ;  /* 0x0000ea00ff4b7b82 */ /* 0x000e220000000800 */
[----:B-1----:R-:W-:-:S04]  /*11cb0*/  IADD3 R10, P5, PT, R5, R3, RZ ;  /* 0x00000003050a7210 */ /* 0x002fc80007fbe0ff */
[----:B------:R-:W-:Y:S01]  /*11cc0*/  LEA.HI.X.SX32 R49, R5, R4, 0x1, P5 ;  /* 0x0000000405317211 */ /* 0x000fe200028f0eff */
[----:B------:R-:W-:Y:S04]  /*11cd0*/  STL [R1+0x30d0], R10 ;  /* 0x0030d00a01007387 */ /* 0x000fe80000100800 */
[----:B------:R-:W-:Y:S04]  /*11ce0*/  STL [R1+0x30c0], R49 ;  /* 0x0030c03101007387 */ /* 0x000fe80000100800 */
[----:B------:R1:W-:Y:S04]  /*11cf0*/  STL [R1+0x898], R8 ;  /* 0x0008980801007387 */ /* 0x0003e80000100800 */
[----:B------:R-:W4:Y:S01]  /*11d00*/  LDL.LU R59, [R1+0xf4] ;  /* 0x0000f400013b7983 */ /* 0x000f220000300800 */
[----:B--2---:R-:W-:-:S02]  /*11d10*/  ISETP.GE.AND P4, PT, R87, RZ, PT ;  /* 0x000000ff5700720c */ /* 0x004fc40003f86270 */
[----:B---3--:R-:W-:Y:S01]  /*11d20*/  ISETP.GE.AND P0, PT, R60, RZ, PT ;  /* 0x000000ff3c00720c */ /* 0x008fe20003f06270 */
[----:B------:R-:W2:Y:S01]  /*11d30*/  LDL.LU R87, [R1+0xfc] ;  /* 0x0000fc0001577983 */ /* 0x000ea20000300800 */
[----:B----4-:R-:W-:Y:S01]  /*11d40*/  VIADD R6, R73, 0xffffff73 ;  /* 0xffffff7349067836 */ /* 0x010fe20000000000 */
[----:B-1----:R-:W1:Y:S02]  /*11d50*/  LDC R8, c[0x0][0x3a8] ;  /* 0x0000ea00ff087b82 */ /* 0x002e640000000800 */
[----:B------:R-:W3:Y:S01]  /*11d60*/  LDL.LU R60, [R1+0xf8] ;  /* 0x0000f800013c7983 */ /* 0x000ee20000300800 */
[----:B------:R-:W-:Y:S01]  /*11d70*/  @!P6 IMAD.MOV.U32 R7, RZ, RZ, R49 ;  /* 0x000000ffff07e224 */ /* 0x000fe200078e0031 */
[----:B------:R-:W-:Y:S01]  /*11d80*/  ISETP.GE.U32.AND P5, PT, R6, 0x7ffffe74, PT ;  /* 0x7ffffe740600780c */ /* 0x000fe20003fa6070 */
[----:B------:R-:W-:Y:S02]  /*11d90*/  @!P6 IMAD.MOV.U32 R6, RZ, RZ, R10 ;  /* 0x000000ffff06e224 */ /* 0x000fe400078e000a */
[----:B------:R-:W-:Y:S01]  /*11da0*/  IMAD R5, R77, 0x8c, RZ ;  /* 0x0000008c4d057824 */ /* 0x000fe200078e02ff */
[----:B------:R-:W4:Y:S02]  /*11db0*/  LDC R10, c[0x0][0x3a0] ;  /* 0x0000e800ff0a7b82 */ /* 0x000f240000000800 */
[----:B------:R0:W2:Y:S02]  /*11dc0*/  @!P6 LDG.E.U8 R45, desc[UR22][R6.64] ;  /* 0x00000016062de981 */ /* 0x0000a4000c1e1100 */
[----:B------:R-:W-:-:S04]  /*11dd0*/  IADD3 R50, P6, PT, R5, R3, RZ ;  /* 0x0000000305327210 */ /* 0x000fc80007fde0ff */
[----:B------:R-:W-:Y:S01]  /*11de0*/  LEA.HI.X.SX32 R51, R5, R4, 0x1, P6 ;  /* 0x0000000405337211 */ /* 0x000fe200030f0eff */
[----:B------:R-:W-:Y:S01]  /*11df0*/  IMAD.MOV.U32 R49, RZ, RZ, R76 ;  /* 0x000000ffff317224 */ /* 0x000fe200078e004c */
[----:B------:R-:W-:Y:S02]  /*11e00*/  PRMT R42, RZ, 0x7610, R42 ;  /* 0x00007610ff2a7816 */ /* 0x000fe4000000002a */
[----:B------:R-:W-:Y:S01]  /*11e10*/  PRMT R41, RZ, 0x7610, R41 ;  /* 0x00007610ff297816 */ /* 0x000fe20000000029 */
[----:B0-----:R-:W-:Y:S01]  /*11e20*/  VIADD R6, R71, 0xffffff6b ;  /* 0xffffff6b47067836 */ /* 0x001fe20000000000 */
[----:B------:R-:W-:Y:S01]  /*11e30*/  STL [R1+0x30c8], R50 ;  /* 0x0030c83201007387 */ /* 0x000fe20000100800 */
[----:B------:R-:W-:Y:S01]  /*11e40*/  @!P5 IMAD.MOV.U32 R7, RZ, RZ, R51 ;  /* 0x000000ffff07d224 */ /* 0x000fe200078e0033 */
[----:B------:R-:W0:Y:S02]  /*11e50*/  LDC R71, c[0x0][0x3a8] ;  /* 0x0000ea00ff477b82 */ /* 0x000e240000000800 */
[----:B------:R-:W-:Y:S01]  /*11e60*/  ISETP.GE.U32.AND P6, PT, R6, 0x7ffffe6c, PT ;  /* 0x7ffffe6c0600780c */ /* 0x000fe20003fc6070 */
[----:B------:R-:W-:-:S02]  /*11e70*/  @!P5 IMAD.MOV.U32 R6, RZ, RZ, R50 ;  /* 0x000000ffff06d224 */ /* 0x000fc400078e0032 */
[----:B------:R-:W-:-:S03]  /*11e80*/  IMAD R5, R72, 0x94, RZ ;  /* 0x0000009448057824 */ /* 0x000fc600078e02ff */
[----:B------:R1:W2:Y:S01]  /*11e90*/  @!P5 LDG.E.U8 R44, desc[UR22][R6.64] ;  /* 0x00000016062cd981 */ /* 0x0002a2000c1e1100 */
[----:B------:R-:W-:Y:S01]  /*11ea0*/  @!P3 IMAD.MOV R49, RZ, RZ, -R49 ;  /* 0x000000ffff31b224 */ /* 0x000fe200078e0a31 */
[----:B------:R-:W0:Y:S02]  /*11eb0*/  LDC R72, c[0x0][0x3a0] ;  /* 0x0000e800ff487b82 */ /* 0x000e240000000800 */
[----:B------:R-:W-:Y:S01]  /*11ec0*/  STL [R1+0x30c4], R51 ;  /* 0x0030c43301007387 */ /* 0x000fe20000100800 */
[----:B-1----:R-:W-:-:S03]  /*11ed0*/  IADD3 R6, P5, PT, R5, R3, RZ ;  /* 0x0000000305067210 */ /* 0x002fc60007fbe0ff */
[----:B------:R1:W-:Y:S01]  /*11ee0*/  STL [R1+0x644], R49 ;  /* 0x0006443101007387 */ /* 0x0003e20000100800 */
[----:B---3--:R-:W-:Y:S01]  /*11ef0*/  ISETP.GE.AND P1, PT, R60, RZ, PT ;  /* 0x000000ff3c00720c */ /* 0x008fe20003f26270 */
[----:B----4-:R-:W-:Y:S01]  /*11f00*/  VIADD R10, R10, 0xffffff63 ;  /* 0xffffff630a0a7836 */ /* 0x010fe20000000000 */
[----:B------:R-:W-:Y:S01]  /*11f10*/  LEA.HI.X.SX32 R7, R5, R4, 0x1, P5 ;  /* 0x0000000405077211 */ /* 0x000fe200028f0eff */
[----:B------:R-:W-:Y:S01]  /*11f20*/  VIADD R5, R0, 0x9b ;  /* 0x0000009b00057836 */ /* 0x000fe20000000000 */
[----:B------:R-:W-:Y:S01]  /*11f30*/  STL [R1+0x30bc], R6 ;  /* 0x0030bc0601007387 */ /* 0x000fe20000100800 */
[----:B------:R-:W-:Y:S01]  /*11f40*/  IMAD.MOV.U32 R60, RZ, RZ, R92 ;  /* 0x000000ffff3c7224 */ /* 0x000fe200078e005c */
[----:B------:R-:W3:Y:S01]  /*11f50*/  LDC R76, c[0x0][0x3a0] ;  /* 0x0000e800ff4c7b82 */ /* 0x000ee20000000800 */
[----:B------:R-:W-:Y:S01]  /*11f60*/  IMAD.MOV.U32 R92, RZ, RZ, R68 ;  /* 0x000000ffff5c7224 */ /* 0x000fe200078e0044 */
[----:B------:R-:W-:Y:S01]  /*11f70*/  STL [R1+0x30b8], R7 ;  /* 0x0030b80701007387 */ /* 0x000fe20000100800 */
[----:B------:R-:W-:-:S03]  /*11f80*/  IMAD.MOV.U32 R68, RZ, RZ, R69 ;  /* 0x000000ffff447224 */ /* 0x000fc600078e0045 */
[----:B------:R-:W-:Y:S01]  /*11f90*/  STL [R1+0x89c], R9 ;  /* 0x00089c0901007387 */ /* 0x000fe20000100800 */
[----:B------:R-:W-:Y:S01]  /*11fa0*/  PRMT R40, RZ, 0x7610, R40 ;  /* 0x00007610ff287816 */ /* 0x000fe20000000028 */
[----:B------:R-:W-:Y:S02]  /*11fb0*/  IMAD.MOV.U32 R57, RZ, RZ, R89 ;  /* 0x000000ffff397224 */ /* 0x000fe400078e0059 */
[----:B------:R-:W-:Y:S01]  /*11fc0*/  IMAD.MOV.U32 R56, RZ, RZ, R93 ;  /* 0x000000ffff387224 */ /* 0x000fe200078e005d */
[----:B------:R4:W-:Y:S01]  /*11fd0*/  STL [R1+0x396c], R5 ;  /* 0x00396c0501007387 */ /* 0x0009e20000100800 */
[C---:B------:R-:W-:Y:S02]  /*11fe0*/  VIADD R53, R0.reuse, 0xa8 ;  /* 0x000000a800357836 */ /* 0x040fe40000000000 */
[----:B------:R-:W-:Y:S01]  /*11ff0*/  VIADD R52, R0, 0xa9 ;  /* 0x000000a900347836 */ /* 0x000fe20000000000 */
[----:B------:R-:W3:Y:S01]  /*12000*/  LDL.LU R69, [R1+0x100] ;  /* 0x0001000001457983 */ /* 0x000ee20000300800 */
[----:B-1----:R-:W-:Y:S01]  /*12010*/  IMAD.MOV.U32 R49, RZ, RZ, R80 ;  /* 0x000000ffff317224 */ /* 0x002fe200078e0050 */
[----:B------:R-:W-:Y:S01]  /*12020*/  PRMT R39, RZ, 0x7610, R39 ;  /* 0x00007610ff277816 */ /* 0x000fe20000000027 */
[----:B------:R-:W1:Y:S01]  /*12030*/  LDC R77, c[0x0][0x3a8] ;  /* 0x0000ea00ff4d7b82 */ /* 0x000e620000000800 */
[----:B------:R0:W3:Y:S01]  /*12040*/  @!P6 LDG.E.U8 R43, desc[UR22][R6.64] ;  /* 0x00000016062be981 */ /* 0x0000e2000c1e1100 */
[----:B------:R-:W-:Y:S01]  /*12050*/  @!P4 IMAD.MOV R49, RZ, RZ, -R49 ;  /* 0x000000ffff31c224 */ /* 0x000fe200078e0a31 */
[----:B----4-:R-:W-:Y:S01]  /*12060*/  IABS R5, R5 ;  /* 0x0000000500057213 */ /* 0x010fe20000000000 */
[----:B------:R-:W-:Y:S01]  /*12070*/  IMAD R9, R8, 0x9c, RZ ;  /* 0x0000009c08097824 */ /* 0x000fe200078e02ff */
[----:B------:R-:W-:Y:S01]  /*12080*/  ISETP.GE.U32.AND P6, PT, R10, 0x7ffffe64, PT ;  /* 0x7ffffe640a00780c */ /* 0x000fe20003fc6070 */
[----:B0-----:R-:W-:-:S02]  /*12090*/  VIADD R6, R0, 0x9c ;  /* 0x0000009c00067836 */ /* 0x001fc40000000000 */
[----:B------:R-:W-:-:S03]  /*120a0*/  VIADD R7, R0, 0x9d ;  /* 0x0000009d00077836 */ /* 0x000fc60000000000 */
[----:B------:R0:W-:Y:S01]  /*120b0*/  STL [R1+0x3978], R6 ;  /* 0x0039780601007387 */ /* 0x0001e20000100800 */
[----:B------:R-:W-:-:S03]  /*120c0*/  IMAD.HI.U32 R8, R11, R5, RZ ;  /* 0x000000050b087227 */ /* 0x000fc600078e00ff */
[----:B------:R4:W-:Y:S04]  /*120d0*/  STL [R1+0x3988], R7 ;  /* 0x0039880701007387 */ /* 0x0009e80000100800 */
[----:B------:R2:W-:Y:S01]  /*120e0*/  STL [R1+0x638], R49 ;  /* 0x0006383101007387 */ /* 0x0005e20000100800 */
[----:B------:R-:W-:Y:S01]  /*120f0*/  IMAD.MOV R8, RZ, RZ, -R8 ;  /* 0x000000ffff087224 */ /* 0x000fe200078e0a08 */
[----:B0-----:R-:W-:Y:S02]  /*12100*/  IABS R6, R6 ;  /* 0x0000000600067213 */ /* 0x001fe40000000000 */
[----:B----4-:R-:W-:Y:S02]  /*12110*/  IABS R7, R7 ;  /* 0x0000000700077213 */ /* 0x010fe40000000000 */
[----:B--2---:R-:W-:-:S04]  /*12120*/  IADD3 R49, P4, PT, R9, R3, RZ ;  /* 0x0000000309317210 */ /* 0x004fc80007f9e0ff */
[----:B------:R-:W-:Y:S01]  /*12130*/  LEA.HI.X.SX32 R50, R9, R4, 0x1, P4 ;  /* 0x0000000409327211 */ /* 0x000fe200020f0eff */
[----:B------:R-:W-:-:S04]  /*12140*/  IMAD.HI.U32 R9, R11, R7, RZ ;  /* 0x000000070b097227 */ /* 0x000fc800078e00ff */
[----:B------:R-:W-:-:S04]  /*12150*/  IMAD.HI.U32 R10, R11, R6, RZ ;  /* 0x000000060b0a7227 */ /* 0x000fc800078e00ff */
[----:B------:R-:W-:Y:S02]  /*12160*/  IMAD R71, R71, 0xa4, RZ ;  /* 0x000000a447477824 */ /* 0x000fe400078e02ff */
[----:B------:R-:W-:Y:S01]  /*12170*/  IMAD.MOV R10, RZ, RZ, -R10 ;  /* 0x000000ffff0a7224 */ /* 0x000fe200078e0a0a */
[----:B------:R-:W-:Y:S03]  /*12180*/  STL [R1+0x2fb4], R49 ;  /* 0x002fb43101007387 */ /* 0x000fe60000100800 */
[----:B------:R-:W-:Y:S01]  /*12190*/  IMAD R6, R12, R10, R6 ;  /* 0x0000000a0c067224 */ /* 0x000fe200078e0206 */
[----:B------:R-:W-:Y:S04]  /*121a0*/  STL [R1+0x2fb0], R50 ;  /* 0x002fb03201007387 */ /* 0x000fe80000100800 */
[----:B------:R0:W-:Y:S02]  /*121b0*/  STL [R1+0xa0], R6 ;  /* 0x0000a00601007387 */ /* 0x0001e40000100800 */
[----:B0-----:R-:W-:-:S02]  /*121c0*/  VIADD R6, R0, 0x9f ;  /* 0x0000009f00067836 */ /* 0x001fc40000000000 */
[----:B------:R-:W-:Y:S01]  /*121d0*/  VIADD R51, R0, 0xa2 ;  /* 0x000000a200337836 */ /* 0x000fe20000000000 */
[----:B------:R-:W-:Y:S01]  /*121e0*/  ISETP.GE.AND P5, PT, R87, RZ, PT ;  /* 0x000000ff5700720c */ /* 0x000fe20003fa6270 */
[----:B------:R-:W-:Y:S02]  /*121f0*/  IMAD.MOV.U32 R87, RZ, RZ, R86 ;  /* 0x000000ffff577224 */ /* 0x000fe400078e0056 */
[----:B------:R-:W-:Y:S02]  /*12200*/  IMAD.MOV.U32 R86, RZ, RZ, R91 ;  /* 0x000000ffff567224 */ /* 0x000fe400078e005b */
[----:B------:R-:W-:Y:S02]  /*12210*/  IMAD.MOV.U32 R58, RZ, RZ, R87 ;  /* 0x000000ffff3a7224 */ /* 0x000fe400078e0057 */
[----:B------:R-:W-:Y:S01]  /*12220*/  IMAD.MOV.U32 R87, RZ, RZ, R86 ;  /* 0x000000ffff577224 */ /* 0x000fe200078e0056 */
[----:B------:R-:W-:Y:S01]  /*12230*/  ISETP.GE.AND P3, PT, R59, RZ, PT ;  /* 0x000000ff3b00720c */ /* 0x000fe20003f66270 */
[----:B------:R-:W-:-:S02]  /*12240*/  IMAD.MOV.U32 R59, RZ, RZ, R90 ;  /* 0x000000ffff3b7224 */ /* 0x000fc400078e005a */
[----:B------:R-:W-:Y:S02]  /*12250*/  IMAD.MOV.U32 R54, RZ, RZ, R56 ;  /* 0x000000ffff367224 */ /* 0x000fe400078e0038 */
[----:B------:R-:W-:Y:S02]  /*12260*/  IMAD.MOV.U32 R56, RZ, RZ, R60 ;  /* 0x000000ffff387224 */ /* 0x000fe400078e003c */
[----:B------:R-:W-:Y:S02]  /*12270*/  IMAD.MOV.U32 R60, RZ, RZ, R92 ;  /* 0x000000ffff3c7224 */ /* 0x000fe400078e005c */
[----:B------:R-:W-:Y:S02]  /*12280*/  IMAD.MOV.U32 R55, RZ, RZ, R57 ;  /* 0x000000ffff377224 */ /* 0x000fe400078e0039 */
[----:B------:R-:W-:Y:S01]  /*12290*/  IMAD.MOV.U32 R57, RZ, RZ, R87 ;  /* 0x000000ffff397224 */ /* 0x000fe200078e0057 */
[----:B------:R-:W-:Y:S02]  /*122a0*/  PRMT R38, RZ, 0x7610, R38 ;  /* 0x00007610ff267816 */ /* 0x000fe40000000026 */
[----:B------:R-:W-:-:S02]  /*122b0*/  PRMT R37, RZ, 0x7610, R37 ;  /* 0x00007610ff257816 */ /* 0x000fc40000000025 */
[----:B---3--:R-:W-:Y:S01]  /*122c0*/  ISETP.GE.AND P4, PT, R69, RZ, PT ;  /* 0x000000ff4500720c */ /* 0x008fe20003f86270 */
[C---:B------:R-:W-:Y:S02]  /*122d0*/  IMAD R69, R12.reuse, R8, R5 ;  /* 0x000000080c457224 */ /* 0x040fe400078e0205 */
[----:B------:R-:W-:Y:S02]  /*122e0*/  IMAD.MOV R5, RZ, RZ, -R9 ;  /* 0x000000ffff057224 */ /* 0x000fe400078e0a09 */
[----:B------:R-:W-:Y:S02]  /*122f0*/  @!P6 IMAD.MOV.U32 R8, RZ, RZ, R49 ;  /* 0x000000ffff08e224 */ /* 0x000fe400078e0031 */
[----:B------:R-:W-:Y:S02]  /*12300*/  @!P6 IMAD.MOV.U32 R9, RZ, RZ, R50 ;  /* 0x000000ffff09e224 */ /* 0x000fe400078e0032 */
[----:B------:R-:W-:-:S03]  /*12310*/  IMAD R5, R12, R5, R7 ;  /* 0x000000050c057224 */ /* 0x000fc600078e0207 */
[----:B------:R0:W2:Y:S01]  /*12320*/  @!P6 LDG.E.U8 R42, desc[UR22][R8.64] ;  /* 0x00000016082ae981 */ /* 0x0000a2000c1e1100 */
[----:B------:R-:W-:Y:S01]  /*12330*/  IADD3 R49, P6, PT, R71, R3, RZ ;  /* 0x0000000347317210 */ /* 0x000fe20007fde0ff */
[----:B------:R-:W-:-:S03]  /*12340*/  VIADD R7, R0, 0x9e ;  /* 0x0000009e00077836 */ /* 0x000fc60000000000 */
[----:B------:R-:W-:Y:S01]  /*12350*/  LEA.HI.X.SX32 R50, R71, R4, 0x1, P6 ;  /* 0x0000000447327211 */ /* 0x000fe200030f0eff */
[----:B------:R3:W-:Y:S01]  /*12360*/  STL [R1+0xac], R5 ;  /* 0x0000ac0501007387 */ /* 0x0007e20000100800 */
[----:B0-----:R-:W-:-:S03]  /*12370*/  VIADD R8, R72, 0xffffff5b ;  /* 0xffffff5b48087836 */ /* 0x001fc60000000000 */
[----:B------:R-:W-:Y:S04]  /*12380*/  STL [R1+0x2fc4], R49 ;  /* 0x002fc43101007387 */ /* 0x000fe80000100800 */
[----:B------:R-:W-:Y:S01]  /*12390*/  STL [R1+0x2fc0], R50 ;  /* 0x002fc03201007387 */ /* 0x000fe20000100800 */
[----:B---3--:R-:W-:Y:S01]  /*123a0*/  VIADD R5, R0, 0xa0 ;  /* 0x000000a000057836 */ /* 0x008fe20000000000 */
[----:B------:R-:W-:Y:S02]  /*123b0*/  ISETP.GE.U32.AND P6, PT, R8, 0x7ffffe5c, PT ;  /* 0x7ffffe5c0800780c */ /* 0x000fe40003fc6070 */
[----:B------:R0:W-:Y:S01]  /*123c0*/  STL [R1+0x3964], R7 ;  /* 0x0039640701007387 */ /* 0x0001e20000100800 */
[----:B------:R-:W-:Y:S02]  /*123d0*/  IABS R8, R6 ;  /* 0x0000000600087213 */ /* 0x000fe40000000000 */
[----:B------:R-:W-:Y:S01]  /*123e0*/  IABS R9, R5 ;  /* 0x0000000500097213 */ /* 0x000fe20000000000 */
[----:B------:R3:W-:Y:S01]  /*123f0*/  STL [R1+0x3970], R6 ;  /* 0x0039700601007387 */ /* 0x0007e20000100800 */
[----:B0-----:R-:W-:-:S03]  /*12400*/  IABS R7, R7 ;  /* 0x0000000700077213 */ /* 0x001fc60000000000 */
[----:B------:R0:W-:Y:S01]  /*12410*/  STL [R1+0x3990], R5 ;  /* 0x0039900501007387 */ /* 0x0001e20000100800 */
[----:B------:R-:W-:-:S04]  /*12420*/  IMAD.HI.U32 R74, R11, R9, RZ ;  /* 0x000000090b4a7227 */ /* 0x000fc800078e00ff */
[----:B------:R-:W-:-:S04]  /*12430*/  IMAD.HI.U32 R10, R11, R7, RZ ;  /* 0x000000070b0a7227 */ /* 0x000fc800078e00ff */
[----:B---3--:R-:W-:-:S04]  /*12440*/  IMAD.HI.U32 R6, R11, R8, RZ ;  /* 0x000000080b067227 */ /* 0x008fc800078e00ff */
[----:B0-----:R-:W-:Y:S02]  /*12450*/  VIADD R5, R0, 0xa1 ;  /* 0x000000a100057836 */ /* 0x001fe40000000000 */
[----:B------:R-:W-:Y:S02]  /*12460*/  IMAD.MOV R73, RZ, RZ, -R10 ;  /* 0x000000ffff497224 */ /* 0x000fe400078e0a0a */
[----:B------:R-:W-:Y:S01]  /*12470*/  IMAD.MOV R72, RZ, RZ, -R6 ;  /* 0x000000ffff487224 */ /* 0x000fe200078e0a06 */
[----:B------:R0:W-:Y:S01]  /*12480*/  STL [R1+0x3998], R5 ;  /* 0x0039980501007387 */ /* 0x0001e20000100800 */
[----:B------:R-:W-:Y:S01]  /*12490*/  IMAD.MOV R10, RZ, RZ, -R74 ;  /* 0x000000ffff0a7224 */ /* 0x000fe200078e0a4a */
[----:B------:R-:W-:Y:S01]  /*124a0*/  IABS R71, R51 ;  /* 0x0000003300477213 */ /* 0x000fe20000000000 */
[C---:B------:R-:W-:Y:S01]  /*124b0*/  IMAD R91, R12.reuse, R73, R7 ;  /* 0x000000490c5b7224 */ /* 0x040fe200078e0207 */
[----:B------:R3:W-:Y:S01]  /*124c0*/  STL [R1+0x39b0], R51 ;  /* 0x0039b03301007387 */ /* 0x0007e20000100800 */
[----:B------:R-:W-:Y:S01]  /*124d0*/  IMAD R9, R12, R10, R9 ;  /* 0x0000000a0c097224 */ /* 0x000fe200078e0209 */
[----:B0-----:R-:W-:Y:S01]  /*124e0*/  IABS R5, R5 ;  /* 0x0000000500057213 */ /* 0x001fe20000000000 */
[----:B------:R-:W-:-:S02]  /*124f0*/  IMAD.MOV.U32 R6, RZ, RZ, R71 ;  /* 0x000000ffff067224 */ /* 0x000fc400078e0047 */
[----:B---3--:R-:W-:Y:S01]  /*12500*/  IMAD R51, R12, R72, R8 ;  /* 0x000000480c337224 */ /* 0x008fe200078e0208 */
[----:B------:R-:W-:Y:S01]  /*12510*/  STL [R1+0x4924], R91 ;  /* 0x0049245b01007387 */ /* 0x000fe20000100800 */
[----:B------:R-:W-:-:S03]  /*12520*/  IMAD.HI.U32 R8, R11, R5, RZ ;  /* 0x000000050b087227 */ /* 0x000fc600078e00ff */
[----:B------:R-:W-:Y:S01]  /*12530*/  STL [R1+0x4934], R91 ;  /* 0x0049345b01007387 */ /* 0x000fe20000100800 */
[----:B------:R-:W-:-:S03]  /*12540*/  IMAD.MOV R10, RZ, RZ, -R8 ;  /* 0x000000ffff0a7224 */ /* 0x000fc600078e0a08 */
[----:B------:R-:W-:Y:S01]  /*12550*/  STL [R1+0x8], R51 ;  /* 0x0000083301007387 */ /* 0x000fe20000100800 */
[----:B------:R-:W-:-:S03]  /*12560*/  IMAD.HI.U32 R7, R11, R6, RZ ;  /* 0x000000060b077227 */ /* 0x000fc600078e00ff */
[----:B------:R0:W-:Y:S01]  /*12570*/  STL [R1+0x10], R9 ;  /* 0x0000100901007387 */ /* 0x0001e20000100800 */
[----:B------:R-:W-:Y:S02]  /*12580*/  @!P6 IMAD.MOV.U32 R8, RZ, RZ, R49 ;  /* 0x000000ffff08e224 */ /* 0x000fe400078e0031 */
[----:B------:R-:W-:Y:S02]  /*12590*/  IMAD R71, R75, 0xac, RZ ;  /* 0x000000ac4b477824 */ /* 0x000fe400078e02ff */
[----:B------:R-:W-:Y:S01]  /*125a0*/  IMAD.MOV R7, RZ, RZ, -R7 ;  /* 0x000000ffff077224 */ /* 0x000fe200078e0a07 */
[----:B------:R-:W3:Y:S01]  /*125b0*/  LDC R75, c[0x0][0x3a8] ;  /* 0x0000ea00ff4b7b82 */ /* 0x000ee20000000800 */
[----:B0-----:R-:W-:-:S05]  /*125c0*/  @!P6 IMAD.MOV.U32 R9, RZ, RZ, R50 ;  /* 0x000000ffff09e224 */ /* 0x001fca00078e0032 */
[----:B------:R0:W4:Y:S01]  /*125d0*/  @!P6 LDG.E.U8 R41, desc[UR22][R8.64] ;  /* 0x000000160829e981 */ /* 0x000122000c1e1100 */
[----:B------:R-:W-:-:S04]  /*125e0*/  IADD3 R49, P6, PT, R71, R3, RZ ;  /* 0x0000000347317210 */ /* 0x000fc80007fde0ff */
[----:B------:R-:W-:Y:S01]  /*125f0*/  LEA.HI.X.SX32 R50, R71, R4, 0x1, P6 ;  /* 0x0000000447327211 */ /* 0x000fe200030f0eff */
[C---:B0-----:R-:W-:Y:S02]  /*12600*/  IMAD R9, R12.reuse, R10, R5 ;  /* 0x0000000a0c097224 */ /* 0x041fe400078e0205 */
[----:B------:R-:W-:Y:S02]  /*12610*/  IMAD R5, R12, R7, R6 ;  /* 0x000000070c057224 */ /* 0x000fe400078e0206 */
[----:B------:R-:W-:Y:S01]  /*12620*/  VIADD R7, R0, 0xa3 ;  /* 0x000000a300077836 */ /* 0x000fe20000000000 */
[----:B------:R-:W-:Y:S01]  /*12630*/  STL [R1+0x4], R9 ;  /* 0x0000040901007387 */ /* 0x000fe20000100800 */
[----:B------:R-:W-:Y:S02]  /*12640*/  VIADD R8, R76, 0xffffff53 ;  /* 0xffffff534c087836 */ /* 0x000fe40000000000 */
[C---:B------:R-:W-:Y:S01]  /*12650*/  VIADD R6, R0.reuse, 0xa4 ;  /* 0x000000a400067836 */ /* 0x040fe20000000000 */
[----:B------:R0:W-:Y:S01]  /*12660*/  STL [R1+0xc], R5 ;  /* 0x00000c0501007387 */ /* 0x0001e20000100800 */
[C---:B------:R-:W-:Y:S01]  /*12670*/  VIADD R51, R0.reuse, 0xa7 ;  /* 0x000000a700337836 */ /* 0x040fe20000000000 */
[----:B------:R-:W1:Y:S02]  /*12680*/  LDC R76, c[0x0][0x3a0] ;  /* 0x0000e800ff4c7b82 */ /* 0x000e640000000800 */
[----:B------:R-:W-:Y:S04]  /*12690*/  STL [R1+0x2fd4], R49 ;  /* 0x002fd43101007387 */ /* 0x000fe80000100800 */
[----:B------:R-:W-:Y:S01]  /*126a0*/  STL [R1+0x2fd0], R50 ;  /* 0x002fd03201007387 */ /* 0x000fe20000100800 */
[----:B0-----:R-:W-:-:S03]  /*126b0*/  VIADD R5, R0, 0xa5 ;  /* 0x000000a500057836 */ /* 0x001fc60000000000 */
[----:B------:R0:W-:Y:S01]  /*126c0*/  STL [R1+0x3968], R7 ;  /* 0x0039680701007387 */ /* 0x0001e20000100800 */
[----:B------:R-:W-:Y:S02]  /*126d0*/  ISETP.GE.U32.AND P6, PT, R8, 0x7ffffe54, PT ;  /* 0x7ffffe540800780c */ /* 0x000fe40003fc6070 */
[----:B------:R-:W-:Y:S01]  /*126e0*/  IABS R8, R6 ;  /* 0x0000000600087213 */ /* 0x000fe20000000000 */
[----:B------:R3:W-:Y:S01]  /*126f0*/  STL [R1+0x3980], R6 ;  /* 0x0039800601007387 */ /* 0x0007e20000100800 */
[----:B------:R-:W-:Y:S02]  /*12700*/  IABS R9, R5 ;  /* 0x0000000500097213 */ /* 0x000fe40000000000 */
[----:B0-----:R-:W-:Y:S01]  /*12710*/  IABS R7, R7 ;  /* 0x0000000700077213 */ /* 0x001fe20000000000 */
[----:B------:R0:W-:Y:S04]  /*12720*/  STL [R1+0x3994], R5 ;  /* 0x0039940501007387 */ /* 0x0001e80000100800 */
[----:B------:R-:W-:-:S04]  /*12730*/  IMAD.HI.U32 R10, R11, R7, RZ ;  /* 0x000000070b0a7227 */ /* 0x000fc800078e00ff */
[----:B---3--:R-:W-:-:S04]  /*12740*/  IMAD.HI.U32 R6, R11, R8, RZ ;  /* 0x000000080b067227 */ /* 0x008fc800078e00ff */
[----:B0-----:R-:W-:Y:S02]  /*12750*/  VIADD R5, R0, 0xa6 ;  /* 0x000000a600057836 */ /* 0x001fe40000000000 */
[----:B------:R-:W-:Y:S02]  /*12760*/  IMAD.MOV R73, RZ, RZ, -R10 ;  /* 0x000000ffff497224 */ /* 0x000fe400078e0a0a */
[----:B------:R-:W-:Y:S01]  /*12770*/  IMAD.HI.U32 R74, R11, R9, RZ ;  /* 0x000000090b4a7227 */ /* 0x000fe200078e00ff */
[----:B------:R0:W-:Y:S03]  /*12780*/  STL [R1+0x39a8], R5 ;  /* 0x0039a80501007387 */ /* 0x0001e60000100800 */
[----:B------:R-:W-:Y:S02]  /*12790*/  IMAD.MOV R72, RZ, RZ, -R6 ;  /* 0x000000ffff487224 */ /* 0x000fe400078e0a06 */
[----:B------:R-:W-:-:S02]  /*127a0*/  IMAD R86, R12, R73, R7 ;  /* 0x000000490c567224 */ /* 0x000fc400078e0207 */
[----:B------:R-:W-:Y:S01]  /*127b0*/  IMAD.MOV R10, RZ, RZ, -R74 ;  /* 0x000000ffff0a7224 */ /* 0x000fe200078e0a4a */
[----:B------:R-:W-:Y:S02]  /*127c0*/  IABS R71, R51 ;  /* 0x0000003300477213 */ /* 0x000fe40000000000 */
[----:B0-----:R-:W-:Y:S01]  /*127d0*/  IABS R5, R5 ;  /* 0x0000000500057213 */ /* 0x001fe20000000000 */
[----:B------:R-:W-:Y:S01]  /*127e0*/  STL [R1+0x39c4], R51 ;  /* 0x0039c43301007387 */ /* 0x000fe20000100800 */
[C---:B------:R-:W-:Y:S01]  /*127f0*/  IMAD R90, R12.reuse, R72, R8 ;  /* 0x000000480c5a7224 */ /* 0x040fe200078e0208 */
[----:B------:R-:W0:Y:S01]  /*12800*/  LDC R73, c[0x0][0x3a8] ;  /* 0x0000ea00ff497b82 */ /* 0x000e220000000800 */
[----:B------:R-:W-:Y:S01]  /*12810*/  IMAD R9, R12, R10, R9 ;  /* 0x0000000a0c097224 */ /* 0x000fe200078e0209 */
[----:B------:R-:W-:Y:S01]  /*12820*/  STL [R1+0x4910], R86 ;  /* 0x0049105601007387 */ /* 0x000fe20000100800 */
[----:B------:R-:W-:-:S03]  /*12830*/  IMAD.HI.U32 R8, R11, R5, RZ ;  /* 0x000000050b087227 */ /* 0x000fc600078e00ff */
[----:B------:R-:W-:Y:S01]  /*12840*/  STL [R1+0x4918], R86 ;  /* 0x0049185601007387 */ /* 0x000fe20000100800 */
[----:B------:R-:W-:Y:S01]  /*12850*/  IMAD.MOV.U32 R6, RZ, RZ, R71 ;  /* 0x000000ffff067224 */ /* 0x000fe200078e0047 */
[----:B------:R-:W3:Y:S02]  /*12860*/  LDC R74, c[0x0][0x3a0] ;  /* 0x0000e800ff4a7b82 */ /* 0x000ee40000000800 */
[----:B------:R-:W-:Y:S01]  /*12870*/  STL [R1+0x4920], R86 ;  /* 0x0049205601007387 */ /* 0x000fe20000100800 */
[----:B------:R-:W-:-:S03]  /*12880*/  IMAD.MOV R10, RZ, RZ, -R8 ;  /* 0x000000ffff0a7224 */ /* 0x000fc600078e0a08 */
[----:B------:R-:W-:Y:S01]  /*12890*/  STL [R1+0x4930], R86 ;  /* 0x0049305601007387 */ /* 0x000fe20000100800 */
[----:B------:R-:W-:-:S03]  /*128a0*/  @!P6 IMAD.MOV.U32 R8, RZ, RZ, R49 ;  /* 0x000000ffff08e224 */ /* 0x000fc600078e0031 */
[----:B------:R-:W-:Y:S01]  /*128b0*/  STL [R1+0x4914], R90 ;  /* 0x0049145a01007387 */ /* 0x000fe20000100800 */
[----:B------:R-:W-:-:S03]  /*128c0*/  IMAD.HI.U32 R7, R11, R6, RZ ;  /* 0x000000060b077227 */ /* 0x000fc600078e00ff */
[----:B------:R1:W-:Y:S01]  /*128d0*/  STL [R1], R9 ;  /* 0x0000000901007387 */ /* 0x0003e20000100800 */
[----:B------:R-:W-:Y:S02]  /*128e0*/  IMAD R71, R75, 0xb4, RZ ;  /* 0x000000b44b477824 */ /* 0x000fe400078e02ff */
[----:B------:R-:W-:Y:S01]  /*128f0*/  IMAD.MOV R7, RZ, RZ, -R7 ;  /* 0x000000ffff077224 */ /* 0x000fe200078e0a07 */
[----:B------:R-:W0:Y:S01]  /*12900*/  LDC R75, c[0x0][0x3a0] ;  /* 0x0000e800ff4b7b82 */ /* 0x000e220000000800 */
[----:B------:R-:W-:Y:S02]  /*12910*/  IMAD R89, R12, R10, R5 ;  /* 0x0000000a0c597224 */ /* 0x000fe400078e0205 */
[----:B-1----:R-:W-:-:S05]  /*12920*/  @!P6 IMAD.MOV.U32 R9, RZ, RZ, R50 ;  /* 0x000000ffff09e224 */ /* 0x002fca00078e0032 */
[----:B------:R1:W2:Y:S01]  /*12930*/  @!P6 LDG.E.U8 R40, desc[UR22][R8.64] ;  /* 0x000000160828e981 */ /* 0x0002a2000c1e1100 */
[C---:B------:R-:W-:Y:S01]  /*12940*/  IADD3 R49, P6, PT, R71.reuse, R3, RZ ;  /* 0x0000000347317210 */ /* 0x040fe20007fde0ff */
[----:B------:R-:W-:Y:S02]  /*12950*/  IMAD R93, R12, R7, R6 ;  /* 0x000000070c5d7224 */ /* 0x000fe400078e0206 */
[----:B------:R-:W-:Y:S01]  /*12960*/  STL [R1+0x4904], R89 ;  /* 0x0049045901007387 */ /* 0x000fe20000100800 */
[----:B------:R-:W-:Y:S01]  /*12970*/  LEA.HI.X.SX32 R50, R71, R4, 0x1, P6 ;  /* 0x0000000447327211 */ /* 0x000fe200030f0eff */
[----:B------:R-:W-:Y:S02]  /*12980*/  VIADD R51, R0, 0xaa ;  /* 0x000000aa00337836 */ /* 0x000fe40000000000 */
[----:B------:R-:W-:Y:S01]  /*12990*/  STL [R1+0x2fe4], R49 ;  /* 0x002fe43101007387 */ /* 0x000fe20000100800 */
[----:B-1----:R-:W-:-:S03]  /*129a0*/  VIADD R8, R76, 0xffffff4b ;  /* 0xffffff4b4c087836 */ /* 0x002fc60000000000 */
[----:B------:R-:W-:Y:S01]  /*129b0*/  STL [R1+0x4908], R89 ;  /* 0x0049085901007387 */ /* 0x000fe20000100800 */
[----:B------:R-:W-:Y:S01]  /*129c0*/  IABS R7, R53 ;  /* 0x0000003500077213 */ /* 0x000fe20000000000 */
[----:B------:R-:W-:Y:S01]  /*129d0*/  VIADD R5, R0, 0xab ;  /* 0x000000ab00057836 */ /* 0x000fe20000000000 */
[----:B------:R-:W-:Y:S01]  /*129e0*/  IABS R9, R51 ;  /* 0x0000003300097213 */ /* 0x000fe20000000000 */
[----:B------:R-:W-:Y:S01]  /*129f0*/  STL [R1+0x491c], R89 ;  /* 0x00491c5901007387 */ /* 0x000fe20000100800 */
[----:B------:R-:W-:Y:S01]  /*12a00*/  PRMT R36, RZ, 0x7610, R36 ;  /* 0x00007610ff247816 */ /* 0x000fe20000000024 */
[----:B------:R-:W1:Y:S02]  /*12a10*/  LDC R76, c[0x0][0x3a8] ;  /* 0x0000ea00ff4c7b82 */ /* 0x000e640000000800 */
[----:B------:R-:W-:Y:S01]  /*12a20*/  STL [R1+0x48f4], R93 ;  /* 0x0048f45d01007387 */ /* 0x000fe20000100800 */
[----:B------:R-:W-:-:S03]  /*12a30*/  ISETP.GE.U32.AND P6, PT, R8, 0x7ffffe4c, PT ;  /* 0x7ffffe4c0800780c */ /* 0x000fc60003fc6070 */
[----:B------:R-:W-:Y:S01]  /*12a40*/  STL [R1+0x2fe0], R50 ;  /* 0x002fe03201007387 */ /* 0x000fe20000100800 */
[----:B------:R-:W-:-:S03]  /*12a50*/  IABS R8, R52 ;  /* 0x0000003400087213 */ /* 0x000fc60000000000 */
[----:B------:R0:W-:Y:S04]  /*12a60*/  STL [R1+0x3974], R53 ;  /* 0x0039743501007387 */ /* 0x0001e80000100800 */
[----:B------:R-:W-:Y:S04]  /*12a70*/  STL [R1+0x3984], R52 ;  /* 0x0039843401007387 */ /* 0x000fe80000100800 */
[----:B------:R3:W-:Y:S01]  /*12a80*/  STL [R1+0x39a4], R51 ;  /* 0x0039a43301007387 */ /* 0x0007e20000100800 */
[C---:B------:R-:W-:Y:S01]  /*12a90*/  IMAD.HI.U32 R10, R11.reuse, R7, RZ ;  /* 0x000000070b0a7227 */ /* 0x040fe200078e00ff */
[----:B------:R-:W-:Y:S01]  /*12aa0*/  PRMT R35, RZ, 0x7610, R35 ;  /* 0x00007610ff237816 */ /* 0x000fe20000000023 */
[----:B0-----:R-:W0:Y:S02]  /*12ab0*/  LDC R53, c[0x0][0x3a8] ;  /* 0x0000ea00ff357b82 */ /* 0x001e240000000800 */
[----:B------:R-:W-:-:S04]  /*12ac0*/  IMAD.HI.U32 R6, R11, R8, RZ ;  /* 0x000000080b067227 */ /* 0x000fc800078e00ff */
[----:B---3--:R-:W-:Y:S01]  /*12ad0*/  VIADD R51, R0, 0xac ;  /* 0x000000ac00337836 */ /* 0x008fe20000000000 */
[----:B------:R-:W-:Y:S01]  /*12ae0*/  PRMT R34, RZ, 0x7610, R34 ;  /* 0x00007610ff227816 */ /* 0x000fe20000000022 */
[----:B------:R-:W-:Y:S01]  /*12af0*/  IMAD.HI.U32 R72, R11, R9, RZ ;  /* 0x000000090b487227 */ /* 0x000fe200078e00ff */
[----:B------:R-:W-:Y:S01]  /*12b00*/  PRMT R33, RZ, 0x7610, R33 ;  /* 0x00007610ff217816 */ /* 0x000fe20000000021 */
[----:B------:R-:W3:Y:S01]  /*12b10*/  LDC R52, c[0x0][0x3a0] ;  /* 0x0000e800ff347b82 */ /* 0x000ee20000000800 */
[----:B------:R-:W-:Y:S01]  /*12b20*/  IABS R71, R51 ;  /* 0x0000003300477213 */ /* 0x000fe20000000000 */
[----:B------:R-:W-:Y:S01]  /*12b30*/  IMAD.MOV R10, RZ, RZ, -R10 ;  /* 0x000000ffff0a7224 */ /* 0x000fe200078e0a0a */
[----:B------:R1:W-:Y:S01]  /*12b40*/  STL [R1+0x39b8], R5 ;  /* 0x0039b80501007387 */ /* 0x0003e20000100800 */
[----:B------:R-:W-:Y:S02]  /*12b50*/  IMAD.MOV R92, RZ, RZ, -R6 ;  /* 0x000000ffff5c7224 */ /* 0x000fe400078e0a06 */
[----:B------:R-:W-:-:S02]  /*12b60*/  IMAD.MOV.U32 R6, RZ, RZ, R71 ;  /* 0x000000ffff067224 */ /* 0x000fc400078e0047 */
[----:B------:R-:W-:Y:S02]  /*12b70*/  IMAD.MOV R71, RZ, RZ, -R72 ;  /* 0x000000ffff477224 */ /* 0x000fe400078e0a48 */
[C---:B------:R-:W-:Y:S01]  /*12b80*/  IMAD R87, R12.reuse, R10, R7 ;  /* 0x0000000a0c577224 */ /* 0x040fe200078e0207 */
[----:B-1----:R-:W-:Y:S01]  /*12b90*/  IABS R5, R5 ;  /* 0x0000000500057213 */ /* 0x002fe20000000000 */
[C---:B------:R-:W-:Y:S01]  /*12ba0*/  IMAD R92, R12.reuse, R92, R8 ;  /* 0x0000005c0c5c7224 */ /* 0x040fe200078e0208 */
[----:B------:R-:W-:Y:S01]  /*12bb0*/  STL [R1+0x39e8], R51 ;  /* 0x0039e83301007387 */ /* 0x000fe20000100800 */
[----:B------:R-:W-:Y:S02]  /*12bc0*/  IMAD R9, R12, R71, R9 ;  /* 0x000000470c097224 */ /* 0x000fe400078e0209 */
[----:B------:R-:W-:Y:S01]  /*12bd0*/  IMAD.HI.U32 R8, R11, R5, RZ ;  /* 0x000000050b087227 */ /* 0x000fe200078e00ff */
[----:B------:R-:W-:Y:S04]  /*12be0*/  STL [R1+0x48ec], R87 ;  /* 0x0048ec5701007387 */ /* 0x000fe80000100800 */
[----:B------:R-:W-:Y:S01]  /*12bf0*/  STL [R1+0x48f8], R87 ;  /* 0x0048f85701007387 */ /* 0x000fe20000100800 */
[----:B------:R-:W-:-:S03]  /*12c00*/  IMAD.MOV R10, RZ, RZ, -R8 ;  /* 0x000000ffff0a7224 */ /* 0x000fc600078e0a08 */
[----:B------:R-:W-:Y:S01]  /*12c10*/  STL [R1+0x490c], R87 ;  /* 0x00490c5701007387 */ /* 0x000fe20000100800 */
[----:B------:R-:W-:-:S03]  /*12c20*/  IMAD.HI.U32 R7, R11, R6, RZ ;  /* 0x000000060b077227 */ /* 0x000fc600078e00ff */
[----:B------:R-:W-:Y:S01]  /*12c30*/  STL [R1+0x48e8], R92 ;  /* 0x0048e85c01007387 */ /* 0x000fe20000100800 */
[----:B------:R-:W-:-:S03]  /*12c40*/  @!P6 IMAD.MOV.U32 R8, RZ, RZ, R49 ;  /* 0x000000ffff08e224 */ /* 0x000fc600078e0031 */
[----:B------:R1:W-:Y:S01]  /*12c50*/  STL [R1+0xa4], R9 ;  /* 0x0000a40901007387 */ /* 0x0003e20000100800 */
[----:B------:R-:W-:Y:S02]  /*12c60*/  IMAD R71, R73, 0xbc, RZ ;  /* 0x000000bc49477824 */ /* 0x000fe400078e02ff */
[----:B------:R-:W-:Y:S02]  /*12c70*/  IMAD.MOV R7, RZ, RZ, -R7 ;  /* 0x000000ffff077224 */ /* 0x000fe400078e0a07 */
[----:B-1----:R-:W-:-:S05]  /*12c80*/  @!P6 IMAD.MOV.U32 R9, RZ, RZ, R50 ;  /* 0x000000ffff09e224 */ /* 0x002fca00078e0032 */
[----:B------:R1:W2:Y:S01]  /*12c90*/  @!P6 LDG.E.U8 R39, desc[UR22][R8.64] ;  /* 0x000000160827e981 */ /* 0x0002a2000c1e1100 */
[----:B------:R-:W-:-:S04]  /*12ca0*/  IADD3 R49, P6, PT, R71, R3, RZ ;  /* 0x0000000347317210 */ /* 0x000fc80007fde0ff */
[----:B------:R-:W-:Y:S01]  /*12cb0*/  LEA.HI.X.SX32 R50, R71, R4, 0x1, P6 ;  /* 0x0000000447327211 */ /* 0x000fe200030f0eff */
[C---:B-1----:R-:W-:Y:S02]  /*12cc0*/  IMAD R9, R12.reuse, R10, R5 ;  /* 0x0000000a0c097224 */ /* 0x042fe400078e0205 */
[----:B------:R-:W-:Y:S02]  /*12cd0*/  IMAD R5, R12, R7, R6 ;  /* 0x000000070c057224 */ /* 0x000fe400078e0206 */
[----:B------:R-:W-:Y:S01]  /*12ce0*/  VIADD R7, R0, 0xad ;  /* 0x000000ad00077836 */ /* 0x000fe20000000000 */
[----:B------:R-:W-:Y:S01]  /*12cf0*/  STL [R1+0xa8], R9 ;  /* 0x0000a80901007387 */ /* 0x000fe20000100800 */
[----:B------:R-:W-:Y:S02]  /*12d00*/  VIADD R8, R74, 0xffffff43 ;  /* 0xffffff434a087836 */ /* 0x000fe40000000000 */
[----:B------:R-:W-:Y:S01]  /*12d10*/  VIADD R6, R0, 0xae ;  /* 0x000000ae00067836 */ /* 0x000fe20000000000 */
[----:B------:R1:W-:Y:S01]  /*12d20*/  STL [R1+0xb4], R5 ;  /* 0x0000b40501007387 */ /* 0x0003e20000100800 */
[----:B------:R-:W0:Y:S03]  /*12d30*/  LDC R74, c[0x0][0x3a8] ;  /* 0x0000ea00ff4a7b82 */ /* 0x000e260000000800 */
[----:B------:R-:W-:Y:S01]  /*12d40*/  STL [R1+0x2ff4], R49 ;  /* 0x002ff43101007387 */ /* 0x000fe20000100800 */
[----:B------:R-:W-:-:S03]  /*12d50*/  ISETP.GE.U32.AND P6, PT, R8, 0x7ffffe44, PT ;  /* 0x7ffffe440800780c */ /* 0x000fc60003fc6070 */
[----:B------:R-:W-:Y:S01]  /*12d60*/  STL [R1+0x2ff0], R50 ;  /* 0x002ff03201007387 */ /* 0x000fe20000100800 */
[----:B-1----:R-:W-:-:S03]  /*12d70*/  VIADD R5, R0, 0xaf ;  /* 0x000000af00057836 */ /* 0x002fc60000000000 */
[----:B------:R1:W-:Y:S01]  /*12d80*/  STL [R1+0x397c], R7 ;  /* 0x00397c0701007387 */ /* 0x0003e20000100800 */
[----:B------:R-:W-:Y:S01]  /*12d90*/  IABS R8, R6 ;  /* 0x0000000600087213 */ /* 0x000fe20000000000 */
[----:B------:R-:W-:Y:S01]  /*12da0*/  VIADD R51, R0, 0xb1 ;  /* 0x000000b100337836 */ /* 0x000fe20000000000 */
[----:B------:R-:W-:Y:S01]  /*12db0*/  IABS R9, R5 ;  /* 0x0000000500097213 */ /* 0x000fe20000000000 */
[----:B------:R3:W-:Y:S01]  /*12dc0*/  STL [R1+0x399c], R6 ;  /* 0x00399c0601007387 */ /* 0x0007e20000100800 */
[----:B-1----:R-:W-:-:S03]  /*12dd0*/  IABS R7, R7 ;  /* 0x0000000700077213 */ /* 0x002fc60000000000 */
[----:B------:R1:W-:Y:S01]  /*12de0*/  STL [R1+0x39b4], R5 ;  /* 0x0039b40501007387 */ /* 0x0003e20000100800 */
[----:B------:R-:W-:Y:S01]  /*12df0*/  IABS R71, R51 ;  /* 0x0000003300477213 */ /* 0x000fe20000000000 */
[----:B---3--:R-:W-:-:S04]  /*12e00*/  IMAD.HI.U32 R6, R11, R8, RZ ;  /* 0x000000080b067227 */ /* 0x008fc800078e00ff */
[----:B------:R-:W-:-:S04]  /*12e10*/  IMAD.HI.U32 R10, R11, R7, RZ ;  /* 0x000000070b0a7227 */ /* 0x000fc800078e00ff */
[----:B-1----:R-:W-:Y:S02]  /*12e20*/  VIADD R5, R0, 0xb0 ;  /* 0x000000b000057836 */ /* 0x002fe40000000000 */
[----:B------:R-:W-:-:S04]  /*12e30*/  IMAD.HI.U32 R73, R11, R9, RZ ;  /* 0x000000090b497227 */ /* 0x000fc800078e00ff */
[----:B------:R-:W-:Y:S01]  /*12e40*/  IMAD.MOV R72, RZ, RZ, -R10 ;  /* 0x000000ffff487224 */ /* 0x000fe200078e0a0a */
[----:B------:R1:W-:Y:S01]  /*12e50*/  STL [R1+0x39d8], R5 ;  /* 0x0039d80501007387 */ /* 0x0003e20000100800 */
[----:B------:R-:W-:Y:S02]  /*12e60*/  IMAD.MOV R10, RZ, RZ, -R6 ;  /* 0x000000ffff0a7224 */ /* 0x000fe400078e0a06 */
[----:B------:R-:W-:Y:S02]  /*12e70*/  IMAD.MOV.U32 R6, RZ, RZ, R71 ;  /* 0x000000ffff067224 */ /* 0x000fe400078e0047 */
[----:B------:R-:W-:Y:S02]  /*12e80*/  IMAD.MOV R71, RZ, RZ, -R73 ;  /* 0x000000ffff477224 */ /* 0x000fe400078e0a49 */
[C---:B------:R-:W-:Y:S01]  /*12e90*/  IMAD R7, R12.reuse, R72, R7 ;  /* 0x000000480c077224 */ /* 0x040fe200078e0207 */
[----:B-1----:R-:W-:Y:S01]  /*12ea0*/  IABS R5, R5 ;  /* 0x0000000500057213 */ /* 0x002fe20000000000 */
[----:B------:R-:W-:-:S02]  /*12eb0*/  IMAD R10, R12, R10, R8 ;  /* 0x0000000a0c0a7224 */ /* 0x000fc400078e0208 */
[----:B------:R-:W-:Y:S01]  /*12ec0*/  IMAD R9, R12, R71, R9 ;  /* 0x000000470c097224 */ /* 0x000fe200078e0209 */
[----:B------:R-:W-:Y:S01]  /*12ed0*/  STL [R1+0x39f0], R51 ;  /* 0x0039f03301007387 */ /* 0x000fe20000100800 */
[----:B------:R-:W-:-:S03]  /*12ee0*/  IMAD.HI.U32 R8, R11, R5, RZ ;  /* 0x000000050b087227 */ /* 0x000fc600078e00ff */
[----:B------:R1:W-:Y:S01]  /*12ef0*/  STL [R1+0xb8], R7 ;  /* 0x0000b80701007387 */ /* 0x0003e20000100800 */
[----:B0-----:R-:W-:Y:S02]  /*12f00*/  IMAD R71, R74, 0xc4, RZ ;  /* 0x000000c44a477824 */ /* 0x001fe400078e02ff */
[----:B------:R-:W0:Y:S01]  /*12f10*/  LDC R74, c[0x0][0x3a8] ;  /* 0x0000ea00ff4a7b82 */ /* 0x000e220000000800 */
[----:B------:R3:W-:Y:S04]  /*12f20*/  STL [R1+0xbc], R10 ;  /* 0x0000bc0a01007387 */ /* 0x0007e80000100800 */
[----:B------:R4:W-:Y:S01]  /*12f30*/  STL [R1+0xc0], R9 ;  /* 0x0000c00901007387 */ /* 0x0009e20000100800 */
[----:B-1----:R-:W-:-:S04]  /*12f40*/  IMAD.HI.U32 R7, R11, R6, RZ ;  /* 0x000000060b077227 */ /* 0x002fc800078e00ff */
[----:B---3--:R-:W-:Y:S02]  /*12f50*/  IMAD.MOV R10, RZ, RZ, -R8 ;  /* 0x000000ffff0a7224 */ /* 0x008fe400078e0a08 */
[----:B------:R-:W-:Y:S02]  /*12f60*/  @!P6 IMAD.MOV.U32 R8, RZ, RZ, R49 ;  /* 0x000000ffff08e224 */ /* 0x000fe400078e0031 */
[----:B----4-:R-:W-:Y:S02]  /*12f70*/  @!P6 IMAD.MOV.U32 R9, RZ, RZ, R50 ;  /* 0x000000ffff09e224 */ /* 0x010fe400078e0032 */
[----:B------:R-:W-:-:S03]  /*12f80*/  IMAD.MOV R7, RZ, RZ, -R7 ;  /* 0x000000ffff077224 */ /* 0x000fc600078e0a07 */
[----:B------:R1:W3:Y:S01]  /*12f90*/  @!P6 LDG.E.U8 R38, desc[UR22][R8.64] ;  /* 0x000000160826e981 */ /* 0x0002e2000c1e1100 */
[----:B------:R-:W-:-:S04]  /*12fa0*/  IADD3 R49, P6, PT, R71, R3, RZ ;  /* 0x0000000347317210 */ /* 0x000fc80007fde0ff */
[----:B------:R-:W-:Y:S01]  /*12fb0*/  LEA.HI.X.SX32 R50, R71, R4, 0x1, P6 ;  /* 0x0000000447327211 */ /* 0x000fe200030f0eff */
[----:B------:R-:W-:Y:S01]  /*12fc0*/  STL [R1+0x3004], R49 ;  /* 0x0030043101007387 */ /* 0x000fe20000100800 */
[C---:B-1----:R-:W-:Y:S02]  /*12fd0*/  IMAD R9, R12.reuse, R10, R5 ;  /* 0x0000000a0c097224 */ /* 0x042fe400078e0205 */
[----:B------:R-:W-:Y:S02]  /*12fe0*/  IMAD R5, R12, R7, R6 ;  /* 0x000000070c057224 */ /* 0x000fe400078e0206 */
[----:B------:R-:W-:Y:S01]  /*12ff0*/  VIADD R8, R75, 0xffffff3b ;  /* 0xffffff3b4b087836 */ /* 0x000fe20000000000 */
[----:B------:R1:W-:Y:S01]  /*13000*/  STL [R1+0xc4], R9 ;  /* 0x0000c40901007387 */ /* 0x0003e20000100800 */
[----:B------:R-:W-:Y:S01]  /*13010*/  VIADD R10, R0, 0xb2 ;  /* 0x000000b2000a7836 */ /* 0x000fe20000000000 */
[----:B------:R-:W4:Y:S02]  /*13020*/  LDC R75, c[0x0][0x3a0] ;  /* 0x0000e800ff4b7b82 */ /* 0x000f240000000800 */
[----:B------:R0:W-:Y:S01]  /*13030*/  STL [R1+0xc8], R5 ;  /* 0x0000c80501007387 */ /* 0x0001e20000100800 */
[----:B------:R-:W-:Y:S01]  /*13040*/  ISETP.GE.U32.AND P6, PT, R8, 0x7ffffe3c, PT ;  /* 0x7ffffe3c0800780c */ /* 0x000fe20003fc6070 */
[----:B-1----:R-:W-:-:S02]  /*13050*/  VIADD R9, R0, 0xb3 ;  /* 0x000000b300097836 */ /* 0x002fc40000000000 */
[----:B------:R-:W-:Y:S01]  /*13060*/  STL [R1+0x3000], R50 ;  /* 0x0030003201007387 */ /* 0x000fe20000100800 */
[----:B------:R-:W-:Y:S01]  /*13070*/  IABS R7, R10 ;  /* 0x0000000a00077213 */ /* 0x000fe20000000000 */
[C---:B0-----:R-:W-:Y:S02]  /*13080*/  VIADD R5, R0.reuse, 0xb4 ;  /* 0x000000b400057836 */ /* 0x041fe40000000000 */
[----:B------:R0:W-:Y:S01]  /*13090*/  STL [R1+0x398c], R10 ;  /* 0x00398c0a01007387 */ /* 0x0001e20000100800 */
[----:B------:R-:W-:Y:S01]  /*130a0*/  IABS R8, R9 ;  /* 0x0000000900087213 */ /* 0x000fe20000000000 */
[----:B------:R-:W-:Y:S02]  /*130b0*/  VIADD R51, R0, 0xb6 ;  /* 0x000000b600337836 */ /* 0x000fe40000000000 */
[----:B------:R1:W-:Y:S02]  /*130c0*/  STL [R1+0x39ac], R9 ;  /* 0x0039ac0901007387 */ /* 0x0003e40000100800 */
[C---:B------:R-:W-:Y:S01]  /*130d0*/  IMAD.HI.U32 R6, R11.reuse, R8, RZ ;  /* 0x000000080b067227 */ /* 0x040fe200078e00ff */
[----:B------:R-:W-:Y:S01]  /*130e0*/  IABS R71, R51 ;  /* 0x0000003300477213 */ /* 0x000fe20000000000 */
[----:B------:R1:W-:Y:S02]  /*130f0*/  STL [R1+0x39d4], R5 ;  /* 0x0039d40501007387 */ /* 0x0003e40000100800 */
[----:B0-----:R-:W-:Y:S01]  /*13100*/  IMAD.HI.U32 R10, R11, R7, RZ ;  /* 0x000000070b0a7227 */ /* 0x001fe200078e00ff */
[----:B-1----:R-:W-:-:S03]  /*13110*/  IABS R9, R5 ;  /* 0x0000000500097213 */ /* 0x002fc60000000000 */
[----:B------:R-:W-:Y:S02]  /*13120*/  IMAD.MOV R72, RZ, RZ, -R10 ;  /* 0x000000ffff487224 */ /* 0x000fe400078e0a0a */
[----:B------:R-:W-:Y:S02]  /*13130*/  VIADD R5, R0, 0xb5 ;  /* 0x000000b500057836 */ /* 0x000fe40000000000 */
[----:B------:R-:W-:-:S03]  /*13140*/  IMAD.HI.U32 R73, R11, R9, RZ ;  /* 0x000000090b497227 */ /* 0x000fc600078e00ff */
[----:B------:R0:W-:Y:S01]  /*13150*/  STL [R1+0x39e0], R5 ;  /* 0x0039e00501007387 */ /* 0x0001e20000100800 */
[----:B------:R-:W-:Y:S02]  /*13160*/  IMAD.MOV R10, RZ, RZ, -R6 ;  /* 0x000000ffff0a7224 */ /* 0x000fe400078e0a06 */
[----:B------:R-:W-:Y:S02]  /*13170*/  IMAD.MOV.U32 R6, RZ, RZ, R71 ;  /* 0x000000ffff067224 */ /* 0x000fe400078e0047 */
[----:B------:R-:W-:Y:S02]  /*13180*/  IMAD.MOV R71, RZ, RZ, -R73 ;  /* 0x000000ffff477224 */ /* 0x000fe400078e0a49 */
[C---:B------:R-:W-:Y:S01]  /*13190*/  IMAD R7, R12.reuse, R72, R7 ;  /* 0x000000480c077224 */ /* 0x040fe200078e0207 */
[----:B0-----:R-:W-:Y:S01]  /*131a0*/  IABS R5, R5 ;  /* 0x0000000500057213 */ /* 0x001fe20000000000 */
[C---:B------:R-:W-:Y:S02]  /*131b0*/  IMAD R10, R12.reuse, R10, R8 ;  /* 0x0000000a0c0a7224 */ /* 0x040fe400078e0208 */
[----:B------:R-:W-:Y:S01]  /*131c0*/  IMAD R9, R12, R71, R9 ;  /* 0x000000470c097224 */ /* 0x000fe200078e0209 */
[----:B------:R-:W-:Y:S01]  /*131d0*/  STL [R1+0x3a00], R51 ;  /* 0x003a003301007387 */ /* 0x000fe20000100800 */
[----:B------:R-:W-:-:S03]  /*131e0*/  IMAD.HI.U32 R8, R11, R5, RZ ;  /* 0x000000050b087227 */ /* 0x000fc600078e00ff */
[----:B------:R0:W-:Y:S01]  /*131f0*/  STL [R1+0xcc], R7 ;  /* 0x0000cc0701007387 */ /* 0x0001e20000100800 */
[----:B------:R-:W-:Y:S02]  /*13200*/  IMAD R71, R74, 0xcc, RZ ;  /* 0x000000cc4a477824 */ /* 0x000fe400078e02ff */
[----:B------:R-:W1:Y:S01]  /*13210*/  LDC R74, c[0x0][0x3a8] ;  /* 0x0000ea00ff4a7b82 */ /* 0x000e620000000800 */
[----:B------:R4:W-:Y:S04]  /*13220*/  STL [R1+0xd0], R10 ;  /* 0x0000d00a01007387 */ /* 0x0009e80000100800 */
[----:B------:R4:W-:Y:S01]  /*13230*/  STL [R1+0xd4], R9 ;  /* 0x0000d40901007387 */ /* 0x0009e20000100800 */
[----:B0-----:R-:W-:-:S04]  /*13240*/  IMAD.HI.U32 R7, R11, R6, RZ ;  /* 0x000000060b077227 */ /* 0x001fc800078e00ff */
[----:B----4-:R-:W-:Y:S02]  /*13250*/  IMAD.MOV R10, RZ, RZ, -R8 ;  /* 0x000000ffff0a7224 */ /* 0x010fe400078e0a08 */
[----:B------:R-:W-:Y:S02]  /*13260*/  @!P6 IMAD.MOV.U32 R8, RZ, RZ, R49 ;  /* 0x000000ffff08e224 */ /* 0x000fe400078e0031 */
[----:B------:R-:W-:Y:S02]  /*13270*/  @!P6 IMAD.MOV.U32 R9, RZ, RZ, R50 ;  /* 0x000000ffff09e224 */ /* 0x000fe400078e0032 */
[----:B------:R-:W-:-:S03]  /*13280*/  IMAD.MOV R7, RZ, RZ, -R7 ;  /* 0x000000ffff077224 */ /* 0x000fc600078e0a07 */
[----:B------:R0:W4:Y:S01]  /*13290*/  @!P6 LDG.E.U8 R37, desc[UR22][R8.64] ;  /* 0x000000160825e981 */ /* 0x000122000c1e1100 */
[----:B------:R-:W-:-:S04]  /*132a0*/  IADD3 R49, P6, PT, R71, R3, RZ ;  /* 0x0000000347317210 */ /* 0x000fc80007fde0ff */
[----:B------:R-:W-:Y:S01]  /*132b0*/  LEA.HI.X.SX32 R50, R71, R4, 0x1, P6 ;  /* 0x0000000447327211 */ /* 0x000fe200030f0eff */
[C---:B0-----:R-:W-:Y:S02]  /*132c0*/  IMAD R9, R12.reuse, R10, R5 ;  /* 0x0000000a0c097224 */ /* 0x041fe400078e0205 */
[----:B------:R-:W-:Y:S02]  /*132d0*/  IMAD R5, R12, R7, R6 ;  /* 0x000000070c057224 */ /* 0x000fe400078e0206 */
[C---:B------:R-:W-:Y:S01]  /*132e0*/  VIADD R7, R0.reuse, 0xb7 ;  /* 0x000000b700077836 */ /* 0x040fe20000000000 */
[----:B------:R-:W-:Y:S01]  /*132f0*/  STL [R1+0xd8], R9 ;  /* 0x0000d80901007387 */ /* 0x000fe20000100800 */
[----:B------:R-:W-:Y:S02]  /*13300*/  VIADD R8, R75, 0xffffff33 ;  /* 0xffffff334b087836 */ /* 0x000fe40000000000 */
[C---:B------:R-:W-:Y:S01]  /*13310*/  VIADD R6, R0.reuse, 0xb8 ;  /* 0x000000b800067836 */ /* 0x040fe20000000000 */
[----:B------:R0:W-:Y:S01]  /*13320*/  STL [R1+0xdc], R5 ;  /* 0x0000dc0501007387 */ /* 0x0001e20000100800 */
[----:B------:R-:W-:Y:S01]  /*13330*/  VIADD R51, R0, 0xbb ;  /* 0x000000bb00337836 */ /* 0x000fe20000000000 */
[----:B------:R-:W1:Y:S02]  /*13340*/  LDC R75, c[0x0][0x3a0] ;  /* 0x0000e800ff4b7b82 */ /* 0x000e640000000800 */
[----:B------:R-:W-:Y:S01]  /*13350*/  STL [R1+0x3084], R49 ;  /* 0x0030843101007387 */ /* 0x000fe20000100800 */
[----:B------:R-:W-:-:S03]  /*13360*/  ISETP.GE.U32.AND P6, PT, R8, 0x7ffffe34, PT ;  /* 0x7ffffe340800780c */ /* 0x000fc60003fc6070 */
[----:B------:R-:W-:Y:S01]  /*13370*/  STL [R1+0x3080], R50 ;  /* 0x0030803201007387 */ /* 0x000fe20000100800 */
[----:B0-----:R-:W-:-:S03]  /*13380*/  VIADD R5, R0, 0xb9 ;  /* 0x000000b900057836 */ /* 0x001fc60000000000 */
[----:B------:R0:W-:Y:S01]  /*13390*/  STL [R1+0x39a0], R7 ;  /* 0x0039a00701007387 */ /* 0x0001e20000100800 */
[----:B------:R-:W-:Y:S02]  /*133a0*/  IABS R8, R6 ;  /* 0x0000000600087213 */ /* 0x000fe40000000000 */
[----:B------:R-:W-:Y:S01]  /*133b0*/  IABS R9, R5 ;  /* 0x0000000500097213 */ /* 0x000fe20000000000 */
[----:B------:R0:W-:Y:S02]  /*133c0*/  STL [R1+0x39c8], R6 ;  /* 0x0039c80601007387 */ /* 0x0001e40000100800 */
[----:B0-----:R-:W-:Y:S02]  /*133d0*/  IABS R7, R7 ;  /* 0x0000000700077213 */ /* 0x001fe40000000000 */
[----:B------:R0:W-:Y:S01]  /*133e0*/  STL [R1+0x39dc], R5 ;  /* 0x0039dc0501007387 */ /* 0x0001e20000100800 */
[----:B------:R-:W-:Y:S01]  /*133f0*/  IABS R71, R51 ;  /* 0x0000003300477213 */ /* 0x000fe20000000000 */
[----:B------:R-:W-:-:S04]  /*13400*/  IMAD.HI.U32 R6, R11, R8, RZ ;  /* 0x000000080b067227 */ /* 0x000fc800078e00ff */
[----:B------:R-:W-:-:S04]  /*13410*/  IMAD.HI.U32 R10, R11, R7, RZ ;  /* 0x000000070b0a7227 */ /* 0x000fc800078e00ff */
[----:B0-----:R-:W-:Y:S02]  /*13420*/  VIADD R5, R0, 0xba ;  /* 0x000000ba00057836 */ /* 0x001fe40000000000 */
[----:B------:R-:W-:-:S04]  /*13430*/  IMAD.HI.U32 R73, R11, R9, RZ ;  /* 0x000000090b497227 */ /* 0x000fc800078e00ff */
[----:B------:R-:W-:Y:S01]  /*13440*/  IMAD.MOV R72, RZ, RZ, -R10 ;  /* 0x000000ffff487224 */ /* 0x000fe200078e0a0a */
[----:B------:R0:W-:Y:S01]  /*13450*/  STL [R1+0x39f8], R5 ;  /* 0x0039f80501007387 */ /* 0x0001e20000100800 */
[----:B------:R-:W-:Y:S02]  /*13460*/  IMAD.MOV R10, RZ, RZ, -R6 ;  /* 0x000000ffff0a7224 */ /* 0x000fe400078e0a06 */
[----:B------:R-:W-:Y:S02]  /*13470*/  IMAD.MOV.U32 R6, RZ, RZ, R71 ;  /* 0x000000ffff067224 */ /* 0x000fe400078e0047 */
[----:B------:R-:W-:Y:S02]  /*13480*/  IMAD.MOV R71, RZ, RZ, -R73 ;  /* 0x000000ffff477224 */ /* 0x000fe400078e0a49 */
[C---:B------:R-:W-:Y:S01]  /*13490*/  IMAD R7, R12.reuse, R72, R7 ;  /* 0x000000480c077224 */ /* 0x040fe200078e0207 */
[----:B0-----:R-:W-:Y:S01]  /*134a0*/  IABS R5, R5 ;  /* 0x0000000500057213 */ /* 0x001fe20000000000 */
[----:B------:R-:W-:-:S02]  /*134b0*/  IMAD R10, R12, R10, R8 ;  /* 0x0000000a0c0a7224 */ /* 0x000fc400078e0208 */
[----:B------:R-:W-:Y:S01]  /*134c0*/  IMAD R9, R12, R71, R9 ;  /* 0x000000470c097224 */ /* 0x000fe200078e0209 */
[----:B------:R-:W-:Y:S01]  /*134d0*/  STL [R1+0x3a10], R51 ;  /* 0x003a103301007387 */ /* 0x000fe20000100800 */
[----:B------:R-:W-:-:S03]  /*134e0*/  IMAD.HI.U32 R8, R11, R5, RZ ;  /* 0x000000050b087227 */ /* 0x000fc600078e00ff */
[----:B------:R0:W-:Y:S01]  /*134f0*/  STL [R1+0xe0], R7 ;  /* 0x0000e00701007387 */ /* 0x0001e20000100800 */
[----:B-1----:R-:W-:Y:S02]  /*13500*/  IMAD R71, R74, 0xd4, RZ ;  /* 0x000000d44a477824 */ /* 0x002fe400078e02ff */
[----:B------:R-:W1:Y:S01]  /*13510*/  LDC R74, c[0x0][0x3a8] ;  /* 0x0000ea00ff4a7b82 */ /* 0x000e620000000800 */
[----:B------:R0:W-:Y:S04]  /*13520*/  STL [R1+0xe4], R10 ;  /* 0x0000e40a01007387 */ /* 0x0001e80000100800 */
[----:B------:R2:W-:Y:S01]  /*13530*/  STL [R1+0xe8], R9 ;  /* 0x0000e80901007387 */ /* 0x0005e20000100800 */
[----:B0-----:R-:W-:-:S04]  /*13540*/  IMAD.HI.U32 R7, R11, R6, RZ ;  /* 0x000000060b077227 */ /* 0x001fc800078e00ff */
[----:B------:R-:W-:Y:S02]  /*13550*/  IMAD.MOV R10, RZ, RZ, -R8 ;  /* 0x000000ffff0a7224 */ /* 0x000fe400078e0a08 */
[----:B------:R-:W-:Y:S02]  /*13560*/  @!P6 IMAD.MOV.U32 R8, RZ, RZ, R49 ;  /* 0x000000ffff08e224 */ /* 0x000fe400078e0031 */
[----:B--2---:R-:W-:Y:S02]  /*13570*/  @!P6 IMAD.MOV.U32 R9, RZ, RZ, R50 ;  /* 0x000000ffff09e224 */ /* 0x004fe400078e0032 */
[----:B------:R-:W-:-:S03]  /*13580*/  IMAD.MOV R7, RZ, RZ, -R7 ;  /* 0x000000ffff077224 */ /* 0x000fc600078e0a07 */
[----:B------:R0:W2:Y:S01]  /*13590*/  @!P6 LDG.E.U8 R36, desc[UR22][R8.64] ;  /* 0x000000160824e981 */ /* 0x0000a2000c1e1100 */
[----:B------:R-:W-:-:S04]  /*135a0*/  IADD3 R49, P6, PT, R71, R3, RZ ;  /* 0x0000000347317210 */ /* 0x000fc80007fde0ff */
[----:B------:R-:W-:Y:S01]  /*135b0*/  LEA.HI.X.SX32 R50, R71, R4, 0x1, P6 ;  /* 0x0000000447327211 */ /* 0x000fe200030f0eff */
[----:B------:R-:W-:Y:S01]  /*135c0*/  STL [R1+0x308c], R49 ;  /* 0x00308c3101007387 */ /* 0x000fe20000100800 */
[C---:B0-----:R-:W-:Y:S02]  /*135d0*/  IMAD R9, R12.reuse, R10, R5 ;  /* 0x0000000a0c097224 */ /* 0x041fe400078e0205 */
[----:B------:R-:W-:Y:S02]  /*135e0*/  IMAD R5, R12, R7, R6 ;  /* 0x000000070c057224 */ /* 0x000fe400078e0206 */
[----:B------:R-:W-:Y:S01]  /*135f0*/  VIADD R8, R75, 0xffffff2b ;  /* 0xffffff2b4b087836 */ /* 0x000fe20000000000 */
[----:B------:R0:W-:Y:S01]  /*13600*/  STL [R1+0xec], R9 ;  /* 0x0000ec0901007387 */ /* 0x0001e20000100800 */
[----:B------:R-:W-:Y:S01]  /*13610*/  VIADD R10, R0, 0xbc ;  /* 0x000000bc000a7836 */ /* 0x000fe20000000000 */
[----:B------:R-:W1:Y:S02]  /*13620*/  LDC R75, c[0x0][0x3a0] ;  /* 0x0000e800ff4b7b82 */ /* 0x000e640000000800 */
[----:B------:R0:W-:Y:S01]  /*13630*/  STL [R1+0xf0], R5 ;  /* 0x0000f00501007387 */ /* 0x0001e20000100800 */
[----:B------:R-:W-:Y:S01]  /*13640*/  ISETP.GE.U32.AND P6, PT, R8, 0x7ffffe2c, PT ;  /* 0x7ffffe2c0800780c */ /* 0x000fe20003fc6070 */
[----:B0-----:R-:W-:-:S02]  /*13650*/  VIADD R9, R0, 0xbd ;  /* 0x000000bd00097836 */ /* 0x001fc40000000000 */
[----:B------:R-:W-:Y:S01]  /*13660*/  STL [R1+0x3088], R50 ;  /* 0x0030883201007387 */ /* 0x000fe20000100800 */
[----:B------:R-:W-:Y:S01]  /*13670*/  IABS R7, R10 ;  /* 0x0000000a00077213 */ /* 0x000fe20000000000 */
[C---:B------:R-:W-:Y:S02]  /*13680*/  VIADD R5, R0.reuse, 0xbe ;  /* 0x000000be00057836 */ /* 0x040fe40000000000 */
        /* <DEDUP_REMOVED lines=8> */
[----:B------:R-:W-:-:S03]  /*13710*/  IABS R9, R5 ;  /* 0x0000000500097213 */ /* 0x000fc60000000000 */
        /* <DEDUP_REMOVED lines=14> */
[----:B-1----:R-:W-:Y:S02]  /*13800*/  IMAD R71, R74, 0xdc, RZ ;  /* 0x000000dc4a477824 */ /* 0x002fe400078e02ff */
[----:B------:R-:W1:Y:S01]  /*13810*/  LDC R74, c[0x0][0x3a8] ;  /* 0x0000ea00ff4a7b82 */ /* 0x000e620000000800 */
[----:B------:R0:W-:Y:S04]  /*13820*/  STL [R1+0xf8], R10 ;  /* 0x0000f80a01007387 */ /* 0x0001e80000100800 */
[----:B------:R0:W-:Y:S02]  /*13830*/  STL [R1+0xfc], R9 ;  /* 0x0000fc0901007387 */ /* 0x0001e40000100800 */
[----:B0-----:R-:W-:-:S04]  /*13840*/  IMAD.HI.U32 R7, R11, R6, RZ ;  /* 0x000000060b077227 */ /* 0x001fc800078e00ff */
[----:B------:R-:W-:Y:S02]  /*13850*/  IMAD.MOV R10, RZ, RZ, -R8 ;  /* 0x000000ffff0a7224 */ /* 0x000fe400078e0a08 */
[----:B------:R-:W-:Y:S02]  /*13860*/  @!P6 IMAD.MOV.U32 R8, RZ, RZ, R49 ;  /* 0x000000ffff08e224 */ /* 0x000fe400078e0031 */
[----:B------:R-:W-:Y:S02]  /*13870*/  @!P6 IMAD.MOV.U32 R9, RZ, RZ, R50 ;  /* 0x000000ffff09e224 */ /* 0x000fe400078e0032 */
[----:B------:R-:W-:-:S03]  /*13880*/  IMAD.MOV R7, RZ, RZ, -R7 ;  /* 0x000000ffff077224 */ /* 0x000fc600078e0a07 */
[----:B------:R0:W2:Y:S01]  /*13890*/  @!P6 LDG.E.U8 R35, desc[UR22][R8.64] ;  /* 0x000000160823e981 */ /* 0x0000a2000c1e1100 */
        /* <DEDUP_REMOVED lines=18> */
[----:B------:R3:W-:Y:S01]  /*139c0*/  STL [R1+0x39e4], R6 ;  /* 0x0039e40601007387 */ /* 0x0007e20000100800 */
[----:B0-----:R-:W-:-:S03]  /*139d0*/  IABS R7, R7 ;  /* 0x0000000700077213 */ /* 0x001fc60000000000 */
[----:B------:R0:W-:Y:S01]  /*139e0*/  STL [R1+0x3a08], R5 ;  /* 0x003a080501007387 */ /* 0x0001e20000100800 */
[----:B------:R-:W-:Y:S01]  /*139f0*/  IABS R71, R51 ;  /* 0x0000003300477213 */ /* 0x000fe20000000000 */
[----:B---3--:R-:W-:-:S04]  /*13a00*/  IMAD.HI.U32 R6, R11, R8, RZ ;  /* 0x000000080b067227 */ /* 0x008fc800078e00ff */
        /* <DEDUP_REMOVED lines=33> */
[----:B------:R-:W4:Y:S02]  /*13c20*/  LDC R75, c[0x0][0x3a0] ;  /* 0x0000e800ff4b7b82 */ /* 0x000f240000000800 */
[----:B------:R1:W-:Y:S01]  /*13c30*/  STL [R1+0x118], R5 ;  /* 0x0001180501007387 */ /* 0x0003e20000100800 */
[----:B------:R-:W-:Y:S01]  /*13c40*/  ISETP.GE.U32.AND P6, PT, R8, 0x7ffffe1c, PT ;  /* 0x7ffffe1c0800780c */ /* 0x000fe20003fc6070 */
[----:B0-----:R-:W-:-:S02]  /*13c50*/  VIADD R9, R0, 0xc7 ;  /* 0x000000c700097836 */ /* 0x001fc40000000000 */
[----:B------:R-:W-:Y:S01]  /*13c60*/  STL [R1+0x3098], R50 ;  /* 0x0030983201007387 */ /* 0x000fe20000100800 */
[----:B------:R-:W-:Y:S01]  /*13c70*/  IABS R7, R10 ;  /* 0x0000000a00077213 */ /* 0x000fe20000000000 */
[C---:B-1----:R-:W-:Y:S02]  /*13c80*/  VIADD R5, R0.reuse, 0xc8 ;  /* 0x000000c800057836 */ /* 0x042fe40000000000 */
        /* <DEDUP_REMOVED lines=69> */
[C---:B------:R-:W-:Y:S01]  /*140e0*/  IMAD.HI.U32 R8, R11.reuse, R5, RZ ;  /* 0x000000050b087227 */ /* 0x040fe200078e00ff */
[----:B------:R-:W-:Y:S02]  /*140f0*/  PRMT R32, RZ, 0x7610, R32 ;  /* 0x00007610ff207816 */ /* 0x000fe40000000020 */
        /* <DEDUP_REMOVED lines=47> */
[----:B------:R-:W-:Y:S01]  /*143f0*/  IMAD.HI.U32 R8, R11, R5, RZ ;  /* 0x000000050b087227 */ /* 0x000fe200078e00ff */
[----:B------:R-:W-:-:S02]  /*14400*/  PRMT R31, RZ, 0x7610, R31 ;  /* 0x00007610ff1f7816 */ /* 0x000fc4000000001f */
[----:B------:R0:W-:Y:S04]  /*14410*/  STL [R1+0x144], R7 ;  /* 0x0001440701007387 */ /* 0x0001e80000100800 */
[----:B------:R1:W-:Y:S04]  /*14420*/  STL [R1+0x148], R10 ;  /* 0x0001480a01007387 */ /* 0x0003e80000100800 */
[----:B------:R1:W-:Y:S01]  /*14430*/  STL [R1+0x14c], R9 ;  /* 0x00014c0901007387 */ /* 0x0003e20000100800 */
[----:B0-----:R-:W-:-:S04]  /*14440*/  IMAD.HI.U32 R7, R11, R6, RZ ;  /* 0x000000060b077227 */ /* 0x001fc800078e00ff */
[----:B-1----:R-:W-:Y:S02]  /*14450*/  IMAD.MOV R10, RZ, RZ, -R8 ;  /* 0x000000ffff0a7224 */ /* 0x002fe400078e0a08 */
[----:B------:R-:W-:Y:S02]  /*14460*/  @!P6 IMAD.MOV.U32 R8, RZ, RZ, R49 ;  /* 0x000000ffff08e224 */ /* 0x000fe400078e0031 */
[----:B------:R-:W-:Y:S02]  /*14470*/  @!P6 IMAD.MOV.U32 R9, RZ, RZ, R50 ;  /* 0x000000ffff09e224 */ /* 0x000fe400078e0032 */
[----:B------:R-:W-:Y:S02]  /*14480*/  IMAD R71, R74, 0xfc, RZ ;  /* 0x000000fc4a477824 */ /* 0x000fe400078e02ff */
[----:B------:R-:W-:Y:S01]  /*14490*/  IMAD.MOV R7, RZ, RZ, -R7 ;  /* 0x000000ffff077224 */ /* 0x000fe200078e0a07 */
[----:B------:R0:W2:Y:S02]  /*144a0*/  @!P6 LDG.E.U8 R31, desc[UR22][R8.64] ;  /* 0x00000016081fe981 */ /* 0x0000a4000c1e1100 */
[----:B------:R-:W-:Y:S01]  /*144b0*/  IADD3 R49, P6, PT, R71, R3, RZ ;  /* 0x0000000347317210 */ /* 0x000fe20007fde0ff */
[----:B0-----:R-:W-:-:S02]  /*144c0*/  IMAD R9, R12, R10, R5 ;  /* 0x0000000a0c097224 */ /* 0x001fc400078e0205 */
[----:B------:R-:W-:Y:S01]  /*144d0*/  IMAD R5, R12, R7, R6 ;  /* 0x000000070c057224 */ /* 0x000fe200078e0206 */
[----:B------:R-:W-:Y:S02]  /*144e0*/  LEA.HI.X.SX32 R50, R71, R4, 0x1, P6 ;  /* 0x0000000447327211 */ /* 0x000fe400030f0eff */
[----:B------:R-:W-:Y:S04]  /*144f0*/  STL [R1+0x150], R9 ;  /* 0x0001500901007387 */ /* 0x000fe80000100800 */
[----:B------:R0:W-:Y:S01]  /*14500*/  STL [R1+0x154], R5 ;  /* 0x0001540501007387 */ /* 0x0001e20000100800 */
[C---:B------:R-:W-:Y:S02]  /*14510*/  VIADD R6, R0.reuse, 0xd6 ;  /* 0x000000d600067836 */ /* 0x040fe40000000000 */
[----:B------:R-:W-:Y:S01]  /*14520*/  VIADD R8, R75, 0xffffff03 ;  /* 0xffffff034b087836 */ /* 0x000fe20000000000 */
[----:B------:R-:W-:Y:S01]  /*14530*/  STL [R1+0x30b0], R49 ;  /* 0x0030b03101007387 */ /* 0x000fe20000100800 */
[----:B------:R-:W-:-:S02]  /*14540*/  VIADD R7, R0, 0xd7 ;  /* 0x000000d700077836 */ /* 0x000fc40000000000 */
[C---:B0-----:R-:W-:Y:S01]  /*14550*/  VIADD R5, R0.reuse, 0xd5 ;  /* 0x000000d500057836 */ /* 0x041fe20000000000 */
[----:B------:R-:W-:Y:S01]  /*14560*/  STL [R1+0x30ac], R50 ;  /* 0x0030ac3201007387 */ /* 0x000fe20000100800 */
[----:B------:R-:W-:-:S03]  /*14570*/  VIADD R10, R0, 0xd8 ;  /* 0x000000d8000a7836 */ /* 0x000fc60000000000 */
[----:B------:R0:W-:Y:S01]  /*14580*/  STL [R1+0x3a1c], R5 ;  /* 0x003a1c0501007387 */ /* 0x0001e20000100800 */
[----:B------:R-:W-:-:S03]  /*14590*/  ISETP.GE.U32.AND P6, PT, R8, 0x7ffffe04, PT ;  /* 0x7ffffe040800780c */ /* 0x000fc60003fc6070 */
[----:B------:R1:W-:Y:S01]  /*145a0*/  STL [R1+0x3a40], R6 ;  /* 0x003a400601007387 */ /* 0x0003e20000100800 */
[----:B------:R-:W-:Y:S02]  /*145b0*/  IABS R8, R10 ;  /* 0x0000000a00087213 */ /* 0x000fe40000000000 */
[----:B0-----:R-:W-:Y:S01]  /*145c0*/  IABS R5, R5 ;  /* 0x0000000500057213 */ /* 0x001fe20000000000 */
[----:B------:R0:W-:Y:S04]  /*145d0*/  STL [R1+0x3a50], R7 ;  /* 0x003a500701007387 */ /* 0x0001e80000100800 */
[----:B------:R3:W-:Y:S01]  /*145e0*/  STL [R1+0x3a5c], R10 ;  /* 0x003a5c0a01007387 */ /* 0x0007e20000100800 */
[----:B-1----:R-:W-:Y:S02]  /*145f0*/  IABS R6, R6 ;  /* 0x0000000600067213 */ /* 0x002fe40000000000 */
[----:B0-----:R-:W-:Y:S01]  /*14600*/  IABS R7, R7 ;  /* 0x0000000700077213 */ /* 0x001fe20000000000 */
[----:B---3--:R-:W-:-:S04]  /*14610*/  IMAD.HI.U32 R10, R11, R5, RZ ;  /* 0x000000050b0a7227 */ /* 0x008fc800078e00ff */
[----:B------:R-:W-:Y:S02]  /*14620*/  IMAD.MOV R10, RZ, RZ, -R10 ;  /* 0x000000ffff0a7224 */ /* 0x000fe400078e0a0a */
[----:B------:R-:W-:-:S04]  /*14630*/  IMAD.HI.U32 R72, R11, R6, RZ ;  /* 0x000000060b487227 */ /* 0x000fc800078e00ff */
[----:B------:R-:W-:Y:S02]  /*14640*/  VIADD R9, R0, 0xd9 ;  /* 0x000000d900097836 */ /* 0x000fe40000000000 */
[----:B------:R-:W-:-:S04]  /*14650*/  IMAD.HI.U32 R71, R11, R7, RZ ;  /* 0x000000070b477227 */ /* 0x000fc800078e00ff */
[----:B------:R-:W-:Y:S02]  /*14660*/  IMAD R51, R12, R10, R5 ;  /* 0x0000000a0c337224 */ /* 0x000fe400078e0205 */
[----:B------:R-:W-:Y:S01]  /*14670*/  IMAD.MOV R72, RZ, RZ, -R72 ;  /* 0x000000ffff487224 */ /* 0x000fe200078e0a48 */
[----:B------:R-:W-:Y:S01]  /*14680*/  STL [R1+0x3aa0], R9 ;  /* 0x003aa00901007387 */ /* 0x000fe20000100800 */
[----:B------:R-:W-:Y:S02]  /*14690*/  IMAD.MOV R71, RZ, RZ, -R71 ;  /* 0x000000ffff477224 */ /* 0x000fe400078e0a47 */
[----:B------:R-:W-:Y:S01]  /*146a0*/  IMAD.HI.U32 R73, R11, R8, RZ ;  /* 0x000000080b497227 */ /* 0x000fe200078e00ff */
[----:B------:R0:W-:Y:S03]  /*146b0*/  STL [R1+0x158], R51 ;  /* 0x0001583301007387 */ /* 0x0001e60000100800 */
[----:B------:R-:W-:-:S02]  /*146c0*/  IMAD.MOV R5, RZ, RZ, -R73 ;  /* 0x000000ffff057224 */ /* 0x000fc400078e0a49 */
[C---:B0-----:R-:W-:Y:S02]  /*146d0*/  IMAD R51, R12.reuse, R72, R6 ;  /* 0x000000480c337224 */ /* 0x041fe400078e0206 */
[----:B------:R-:W-:-:S03]  /*146e0*/  IMAD R6, R12, R71, R7 ;  /* 0x000000470c067224 */ /* 0x000fc600078e0207 */
[----:B------:R-:W-:Y:S04]  /*146f0*/  STL [R1+0x15c], R51 ;  /* 0x00015c3301007387 */ /* 0x000fe80000100800 */
[----:B------:R0:W-:Y:S01]  /*14700*/  STL [R1+0x160], R6 ;  /* 0x0001600601007387 */ /* 0x0001e20000100800 */
[----:B------:R-:W-:Y:S01]  /*14710*/  PRMT R48, RZ, 0x7610, R48 ;  /* 0x00007610ff307816 */ /* 0x000fe20000000030 */
[----:B------:R-:W-:Y:S02]  /*14720*/  @!P6 IMAD.MOV.U32 R7, RZ, RZ, R50 ;  /* 0x000000ffff07e224 */ /* 0x000fe400078e0032 */
[----:B0-----:R-:W-:-:S05]  /*14730*/  IMAD R6, R12, R5, R8 ;  /* 0x000000050c067224 */ /* 0x001fca00078e0208 */
[----:B------:R0:W-:Y:S02]  /*14740*/  STL [R1+0x168], R6 ;  /* 0x0001680601007387 */ /* 0x0001e40000100800 */
[----:B0-----:R-:W-:-:S05]  /*14750*/  @!P6 IMAD.MOV.U32 R6, RZ, RZ, R49 ;  /* 0x000000ffff06e224 */ /* 0x001fca00078e0031 */
[----:B------:R0:W3:Y:S01]  /*14760*/  @!P6 LDG.E.U8 R48, desc[UR22][R6.64] ;  /* 0x000000160630e981 */ /* 0x0000e2000c1e1100 */
[----:B------:R-:W-:-:S05]  /*14770*/  IABS R9, R9 ;  /* 0x0000000900097213 */ /* 0x000fca0000000000 */
[----:B------:R-:W-:-:S04]  /*14780*/  IMAD.HI.U32 R74, R11, R9, RZ ;  /* 0x000000090b4a7227 */ /* 0x000fc800078e00ff */
[----:B------:R-:W-:-:S04]  /*14790*/  IMAD.MOV R10, RZ, RZ, -R74 ;  /* 0x000000ffff0a7224 */ /* 0x000fc800078e0a4a */
[----:B------:R-:W-:-:S05]  /*147a0*/  IMAD R5, R12, R10, R9 ;  /* 0x0000000a0c057224 */ /* 0x000fca00078e0209 */
[----:B------:R1:W-:Y:S01]  /*147b0*/  STL [R1+0x164], R5 ;  /* 0x0001640501007387 */ /* 0x0003e20000100800 */
[C---:B------:R-:W-:Y:S02]  /*147c0*/  VIADD R10, R0.reuse, 0xda ;  /* 0x000000da000a7836 */ /* 0x040fe40000000000 */
[C---:B------:R-:W-:Y:S02]  /*147d0*/  VIADD R8, R0.reuse, 0xdb ;  /* 0x000000db00087836 */ /* 0x040fe40000000000 */
[----:B-1----:R-:W-:Y:S02]  /*147e0*/  IMAD R5, R53, 0x5, RZ ;  /* 0x0000000535057824 */ /* 0x002fe400078e02ff */
[----:B------:R-:W-:Y:S01]  /*147f0*/  VIADD R9, R0, 0xdc ;  /* 0x000000dc00097836 */ /* 0x000fe20000000000 */
[----:B0-----:R-:W-:Y:S01]  /*14800*/  IABS R7, R10 ;  /* 0x0000000a00077213 */ /* 0x001fe20000000000 */
[----:B------:R-:W-:Y:S02]  /*14810*/  VIADD R6, R52, 0xfffffffa ;  /* 0xfffffffa34067836 */ /* 0x000fe40000000000 */
[----:B------:R-:W-:-:S05]  /*14820*/  VIADD R50, R0, 0xde ;  /* 0x000000de00327836 */ /* 0x000fca0000000000 */
[----:B------:R-:W-:Y:S02]  /*14830*/  IABS R71, R50 ;  /* 0x0000003200477213 */ /* 0x000fe40000000000 */
[----:B------:R-:W-:Y:S02]  /*14840*/  PRMT R30, RZ, 0x7610, R30 ;  /* 0x00007610ff1e7816 */ /* 0x000fe4000000001e */
[----:B------:R-:W-:Y:S02]  /*14850*/  PRMT R29, RZ, 0x7610, R29 ;  /* 0x00007610ff1d7816 */ /* 0x000fe4000000001d */
[----:B------:R-:W-:Y:S02]  /*14860*/  PRMT R28, RZ, 0x7610, R28 ;  /* 0x00007610ff1c7816 */ /* 0x000fe4000000001c */
[----:B------:R-:W-:Y:S02]  /*14870*/  PRMT R27, RZ, 0x7610, R27 ;  /* 0x00007610ff1b7816 */ /* 0x000fe4000000001b */
[----:B------:R-:W-:-:S02]  /*14880*/  PRMT R26, RZ, 0x7610, R26 ;  /* 0x00007610ff1a7816 */ /* 0x000fc4000000001a */
[----:B------:R-:W-:Y:S01]  /*14890*/  PRMT R25, RZ, 0x7610, R25 ;  /* 0x00007610ff197816 */ /* 0x000fe20000000019 */
[----:B---3--:R0:W-:Y:S04]  /*148a0*/  STL [R1+0x524], R48 ;  /* 0x0005243001007387 */ /* 0x0081e80000100800 */
[----:B------:R-:W-:Y:S01]  /*148b0*/  STL [R1+0x3a24], R10 ;  /* 0x003a240a01007387 */ /* 0x000fe20000100800 */
[----:B0-----:R-:W-:-:S03]  /*148c0*/  IADD3 R48, P6, PT, R5, R3, RZ ;  /* 0x0000000305307210 */ /* 0x001fc60007fde0ff */
[----:B------:R0:W-:Y:S04]  /*148d0*/  STL [R1+0x3a58], R8 ;  /* 0x003a580801007387 */ /* 0x0001e80000100800 */
[----:B------:R-:W-:Y:S01]  /*148e0*/  STL [R1+0x2ee4], R48 ;  /* 0x002ee43001007387 */ /* 0x000fe20000100800 */
[----:B------:R-:W-:-:S03]  /*148f0*/  LEA.HI.X.SX32 R49, R5, R4, 0x1, P6 ;  /* 0x0000000405317211 */ /* 0x000fc600030f0eff */
[----:B------:R1:W-:Y:S01]  /*14900*/  STL [R1+0x3a74], R9 ;  /* 0x003a740901007387 */ /* 0x0003e20000100800 */
[----:B0-----:R-:W-:Y:S01]  /*14910*/  IABS R8, R8 ;  /* 0x0000000800087213 */ /* 0x001fe20000000000 */
[----:B------:R-:W-:Y:S01]  /*14920*/  IMAD.HI.U32 R10, R11, R7, RZ ;  /* 0x000000070b0a7227 */ /* 0x000fe200078e00ff */
[----:B------:R-:W-:-:S03]  /*14930*/  ISETP.GE.U32.AND P6, PT, R6, 0x7ffffefb, PT ;  /* 0x7ffffefb0600780c */ /* 0x000fc60003fc6070 */
[----:B------:R-:W-:Y:S01]  /*14940*/  VIADD R5, R0, 0xdd ;  /* 0x000000dd00057836 */ /* 0x000fe20000000000 */
[----:B-1----:R-:W-:Y:S01]  /*14950*/  IABS R9, R9 ;  /* 0x0000000900097213 */ /* 0x002fe20000000000 */
[C---:B------:R-:W-:Y:S01]  /*14960*/  IMAD.HI.U32 R6, R11.reuse, R8, RZ ;  /* 0x000000080b067227 */ /* 0x040fe200078e00ff */
[----:B------:R-:W-:Y:S03]  /*14970*/  STL [R1+0x2ee0], R49 ;  /* 0x002ee03101007387 */ /* 0x000fe60000100800 */
[----:B------:R-:W-:Y:S01]  /*14980*/  IMAD.HI.U32 R73, R11, R9, RZ ;  /* 0x000000090b497227 */ /* 0x000fe200078e00ff */
[----:B------:R0:W-:Y:S03]  /*14990*/  STL [R1+0x3a7c], R5 ;  /* 0x003a7c0501007387 */ /* 0x0001e60000100800 */
[----:B------:R-:W-:-:S02]  /*149a0*/  IMAD.MOV R72, RZ, RZ, -R10 ;  /* 0x000000ffff487224 */ /* 0x000fc400078e0a0a */
[----:B------:R-:W-:Y:S02]  /*149b0*/  IMAD.MOV R10, RZ, RZ, -R6 ;  /* 0x000000ffff0a7224 */ /* 0x000fe400078e0a06 */
[----:B------:R-:W-:Y:S02]  /*149c0*/  IMAD.MOV.U32 R6, RZ, RZ, R71 ;  /* 0x000000ffff067224 */ /* 0x000fe400078e0047 */
[----:B------:R-:W-:Y:S01]  /*149d0*/  IMAD.MOV R71, RZ, RZ, -R73 ;  /* 0x000000ffff477224 */ /* 0x000fe200078e0a49 */
[----:B0-----:R-:W-:Y:S01]  /*149e0*/  IABS R5, R5 ;  /* 0x0000000500057213 */ /* 0x001fe20000000000 */
[C---:B------:R-:W-:Y:S02]  /*149f0*/  IMAD R7, R12.reuse, R72, R7 ;  /* 0x000000480c077224 */ /* 0x040fe400078e0207 */
[C---:B------:R-:W-:Y:S02]  /*14a00*/  IMAD R10, R12.reuse, R10, R8 ;  /* 0x0000000a0c0a7224 */ /* 0x040fe400078e0208 */
[----:B------:R-:W-:Y:S01]  /*14a10*/  IMAD R9, R12, R71, R9 ;  /* 0x000000470c097224 */ /* 0x000fe200078e0209 */
[----:B------:R-:W-:Y:S01]  /*14a20*/  STL [R1+0x3a88], R50 ;  /* 0x003a883201007387 */ /* 0x000fe20000100800 */
[----:B------:R-:W-:-:S03]  /*14a30*/  IMAD.HI.U32 R8, R11, R5, RZ ;  /* 0x000000050b087227 */ /* 0x000fc600078e00ff */
[----:B------:R0:W-:Y:S04]  /*14a40*/  STL [R1+0x170], R7 ;  /* 0x0001700701007387 */ /* 0x0001e80000100800 */
[----:B------:R1:W-:Y:S04]  /*14a50*/  STL [R1+0x16c], R10 ;  /* 0x00016c0a01007387 */ /* 0x0003e80000100800 */
[----:B------:R3:W-:Y:S01]  /*14a60*/  STL [R1+0x174], R9 ;  /* 0x0001740901007387 */ /* 0x0007e20000100800 */
[----:B0-----:R-:W-:-:S04]  /*14a70*/  IMAD.HI.U32 R7, R11, R6, RZ ;  /* 0x000000060b077227 */ /* 0x001fc800078e00ff */
[----:B-1----:R-:W-:Y:S02]  /*14a80*/  IMAD.MOV R10, RZ, RZ, -R8 ;  /* 0x000000ffff0a7224 */ /* 0x002fe400078e0a08 */
[----:B------:R-:W-:Y:S02]  /*14a90*/  @!P6 IMAD.MOV.U32 R8, RZ, RZ, R48 ;  /* 0x000000ffff08e224 */ /* 0x000fe400078e0030 */
[----:B---3--:R-:W-:Y:S02]  /*14aa0*/  @!P6 IMAD.MOV.U32 R9, RZ, RZ, R49 ;  /* 0x000000ffff09e224 */ /* 0x008fe400078e0031 */
[----:B------:R-:W-:Y:S02]  /*14ab0*/  IMAD R71, R53, 0xd, RZ ;  /* 0x0000000d35477824 */ /* 0x000fe400078e02ff */
[----:B------:R-:W-:Y:S01]  /*14ac0*/  IMAD.MOV R7, RZ, RZ, -R7 ;  /* 0x000000ffff077224 */ /* 0x000fe200078e0a07 */
[----:B------:R0:W3:Y:S02]  /*14ad0*/  @!P6 LDG.E.U8 R30, desc[UR22][R8.64] ;  /* 0x00000016081ee981 */ /* 0x0000e4000c1e1100 */
[----:B------:R-:W-:Y:S01]  /*14ae0*/  IADD3 R48, P6, PT, R71, R3, RZ ;  /* 0x0000000347307210 */ /* 0x000fe20007fde0ff */
[----:B0-----:R-:W-:-:S02]  /*14af0*/  IMAD R9, R12, R10, R5 ;  /* 0x0000000a0c097224 */ /* 0x001fc400078e0205 */
[----:B------:R-:W-:Y:S01]  /*14b00*/  IMAD R5, R12, R7, R6 ;  /* 0x000000070c057224 */ /* 0x000fe200078e0206 */
[----:B------:R-:W-:Y:S02]  /*14b10*/  LEA.HI.X.SX32 R49, R71, R4, 0x1, P6 ;  /* 0x0000000447317211 */ /* 0x000fe400030f0eff */
[----:B------:R-:W-:Y:S01]  /*14b20*/  STL [R1+0x178], R9 ;  /* 0x0001780901007387 */ /* 0x000fe20000100800 */
[----:B------:R-:W-:-:S03]  /*14b30*/  VIADD R6, R0, 0xe0 ;  /* 0x000000e000067836 */ /* 0x000fc60000000000 */
[----:B------:R0:W-:Y:S01]  /*14b40*/  STL [R1+0x17c], R5 ;  /* 0x00017c0501007387 */ /* 0x0001e20000100800 */
[----:B------:R-:W-:Y:S02]  /*14b50*/  VIADD R8, R52, 0xfffffff2 ;  /* 0xfffffff234087836 */ /* 0x000fe40000000000 */
[C---:B------:R-:W-:Y:S01]  /*14b60*/  VIADD R7, R0.reuse, 0xe1 ;  /* 0x000000e100077836 */ /* 0x040fe20000000000 */
[----:B------:R-:W-:Y:S01]  /*14b70*/  STL [R1+0x2ef4], R48 ;  /* 0x002ef43001007387 */ /* 0x000fe20000100800 */
[C---:B------:R-:W-:Y:S02]  /*14b80*/  VIADD R10, R0.reuse, 0xe2 ;  /* 0x000000e2000a7836 */ /* 0x040fe40000000000 */
        /* <DEDUP_REMOVED lines=8> */
[----:B------:R0:W-:Y:S01]  /*14c10*/  STL [R1+0x3a8c], R7 ;  /* 0x003a8c0701007387 */ /* 0x0001e20000100800 */
[----:B-1----:R-:W-:-:S03]  /*14c20*/  IABS R6, R6 ;  /* 0x0000000600067213 */ /* 0x002fc60000000000 */
[----:B------:R1:W-:Y:S02]  /*14c30*/  STL [R1+0x3ab0], R10 ;  /* 0x003ab00a01007387 */ /* 0x0003e40000100800 */
[C---:B------:R-:W-:Y:S02]  /*14c40*/  IMAD.HI.U32 R72, R11.reuse, R6, RZ ;  /* 0x000000060b487227 */ /* 0x040fe400078e00ff */
[----:B------:R2:W-:Y:S01]  /*14c50*/  STL [R1+0x3ac0], R9 ;  /* 0x003ac00901007387 */ /* 0x0005e20000100800 */
[----:B0-----:R-:W-:Y:S01]  /*14c60*/  IABS R7, R7 ;  /* 0x0000000700077213 */ /* 0x001fe20000000000 */
[----:B-1----:R-:W-:-:S04]  /*14c70*/  IMAD.HI.U32 R10, R11, R5, RZ ;  /* 0x000000050b0a7227 */ /* 0x002fc800078e00ff */
[----:B------:R-:W-:Y:S01]  /*14c80*/  IMAD.MOV R10, RZ, RZ, -R10 ;  /* 0x000000ffff0a7224 */ /* 0x000fe200078e0a0a */
[----:B--2---:R-:W-:Y:S01]  /*14c90*/  IABS R9, R9 ;  /* 0x0000000900097213 */ /* 0x004fe20000000000 */
[----:B------:R-:W-:Y:S02]  /*14ca0*/  IMAD.MOV R72, RZ, RZ, -R72 ;  /* 0x000000ffff487224 */ /* 0x000fe400078e0a48 */
[----:B------:R-:W-:-:S04]  /*14cb0*/  IMAD.HI.U32 R71, R11, R7, RZ ;  /* 0x000000070b477227 */ /* 0x000fc800078e00ff */
[----:B------:R-:W-:-:S04]  /*14cc0*/  IMAD.HI.U32 R73, R11, R8, RZ ;  /* 0x000000080b497227 */ /* 0x000fc800078e00ff */
[----:B------:R-:W-:-:S04]  /*14cd0*/  IMAD.HI.U32 R74, R11, R9, RZ ;  /* 0x000000090b4a7227 */ /* 0x000fc800078e00ff */
[C---:B------:R-:W-:Y:S02]  /*14ce0*/  IMAD R50, R12.reuse, R10, R5 ;  /* 0x0000000a0c327224 */ /* 0x040fe400078e0205 */
[C---:B------:R-:W-:Y:S02]  /*14cf0*/  IMAD R6, R12.reuse, R72, R6 ;  /* 0x000000480c067224 */ /* 0x040fe400078e0206 */
[----:B------:R-:W-:Y:S02]  /*14d00*/  IMAD.MOV R71, RZ, RZ, -R71 ;  /* 0x000000ffff477224 */ /* 0x000fe400078e0a47 */
[----:B------:R-:W-:Y:S01]  /*14d10*/  IMAD.MOV R5, RZ, RZ, -R73 ;  /* 0x000000ffff057224 */ /* 0x000fe200078e0a49 */
[----:B------:R-:W-:Y:S01]  /*14d20*/  STL [R1+0x180], R50 ;  /* 0x0001803201007387 */ /* 0x000fe20000100800 */
[----:B------:R-:W-:Y:S02]  /*14d30*/  IMAD.MOV R10, RZ, RZ, -R74 ;  /* 0x000000ffff0a7224 */ /* 0x000fe400078e0a4a */
[C---:B------:R-:W-:Y:S01]  /*14d40*/  IMAD R7, R12.reuse, R71, R7 ;  /* 0x000000470c077224 */ /* 0x040fe200078e0207 */
[----:B------:R0:W-:Y:S04]  /*14d50*/  STL [R1+0x188], R6 ;  /* 0x0001880601007387 */ /* 0x0001e80000100800 */
[----:B------:R1:W-:Y:S01]  /*14d60*/  STL [R1+0x184], R7 ;  /* 0x0001840701007387 */ /* 0x0003e20000100800 */
[----:B0-----:R-:W-:-:S02]  /*14d70*/  IMAD R6, R12, R5, R8 ;  /* 0x000000050c067224 */ /* 0x001fc400078e0208 */
[----:B------:R-:W-:Y:S02]  /*14d80*/  IMAD R5, R12, R10, R9 ;  /* 0x0000000a0c057224 */ /* 0x000fe400078e0209 */
[----:B-1----:R-:W-:Y:S01]  /*14d90*/  @!P6 IMAD.MOV.U32 R7, RZ, RZ, R49 ;  /* 0x000000ffff07e224 */ /* 0x002fe200078e0031 */
[----:B------:R0:W-:Y:S04]  /*14da0*/  STL [R1+0x190], R6 ;  /* 0x0001900601007387 */ /* 0x0001e80000100800 */
[----:B------:R1:W-:Y:S01]  /*14db0*/  STL [R1+0x18c], R5 ;  /* 0x00018c0501007387 */ /* 0x0003e20000100800 */
[----:B------:R-:W-:Y:S02]  /*14dc0*/  VIADD R10, R0, 0xe4 ;  /* 0x000000e4000a7836 */ /* 0x000fe40000000000 */
[----:B0-----:R-:W-:-:S02]  /*14dd0*/  @!P6 IMAD.MOV.U32 R6, RZ, RZ, R48 ;  /* 0x000000ffff06e224 */ /* 0x001fc400078e0030 */
[----:B-1----:R-:W-:-:S03]  /*14de0*/  IMAD R5, R53, 0x15, RZ ;  /* 0x0000001535057824 */ /* 0x002fc600078e02ff */
[----:B------:R0:W2:Y:S01]  /*14df0*/  @!P6 LDG.E.U8 R29, desc[UR22][R6.64] ;  /* 0x00000016061de981 */ /* 0x0000a2000c1e1100 */
[C---:B------:R-:W-:Y:S02]  /*14e00*/  VIADD R8, R0.reuse, 0xe5 ;  /* 0x000000e500087836 */ /* 0x040fe40000000000 */
[C---:B------:R-:W-:Y:S01]  /*14e10*/  VIADD R9, R0.reuse, 0xe6 ;  /* 0x000000e600097836 */ /* 0x040fe20000000000 */
[----:B------:R-:W-:Y:S01]  /*14e20*/  IADD3 R48, P6, PT, R5, R3, RZ ;  /* 0x0000000305307210 */ /* 0x000fe20007fde0ff */
[----:B------:R-:W-:Y:S01]  /*14e30*/  STL [R1+0x3a30], R10 ;  /* 0x003a300a01007387 */ /* 0x000fe20000100800 */
[----:B------:R-:W-:-:S03]  /*14e40*/  VIADD R50, R0, 0xe8 ;  /* 0x000000e800327836 */ /* 0x000fc60000000000 */
[----:B------:R1:W-:Y:S01]  /*14e50*/  STL [R1+0x3a70], R8 ;  /* 0x003a700801007387 */ /* 0x0003e20000100800 */
[----:B0-----:R-:W-:Y:S01]  /*14e60*/  VIADD R6, R52, 0xffffffea ;  /* 0xffffffea34067836 */ /* 0x001fe20000000000 */
[----:B------:R-:W-:Y:S02]  /*14e70*/  IABS R7, R10 ;  /* 0x0000000a00077213 */ /* 0x000fe40000000000 */
[----:B------:R-:W-:Y:S01]  /*14e80*/  STL [R1+0x2f04], R48 ;  /* 0x002f043001007387 */ /* 0x000fe20000100800 */
[----:B------:R-:W-:-:S03]  /*14e90*/  LEA.HI.X.SX32 R49, R5, R4, 0x1, P6 ;  /* 0x0000000405317211 */ /* 0x000fc600030f0eff */
[----:B------:R0:W-:Y:S01]  /*14ea0*/  STL [R1+0x3a94], R9 ;  /* 0x003a940901007387 */ /* 0x0001e20000100800 */
[----:B-1----:R-:W-:Y:S01]  /*14eb0*/  IABS R8, R8 ;  /* 0x0000000800087213 */ /* 0x002fe20000000000 */
[C---:B------:R-:W-:Y:S01]  /*14ec0*/  IMAD.HI.U32 R10, R11.reuse, R7, RZ ;  /* 0x000000070b0a7227 */ /* 0x040fe200078e00ff */
[----:B------:R-:W-:Y:S02]  /*14ed0*/  ISETP.GE.U32.AND P6, PT, R6, 0x7ffffeeb, PT ;  /* 0x7ffffeeb0600780c */ /* 0x000fe40003fc6070 */
[----:B------:R-:W-:Y:S01]  /*14ee0*/  IABS R71, R50 ;  /* 0x0000003200477213 */ /* 0x000fe20000000000 */
[----:B------:R-:W-:Y:S01]  /*14ef0*/  VIADD R5, R0, 0xe7 ;  /* 0x000000e700057836 */ /* 0x000fe20000000000 */
[----:B0-----:R-:W-:Y:S01]  /*14f00*/  IABS R9, R9 ;  /* 0x0000000900097213 */ /* 0x001fe20000000000 */
        /* <DEDUP_REMOVED lines=20> */
[----:B----4-:R-:W-:Y:S02]  /*15050*/  @!P6 IMAD.MOV.U32 R9, RZ, RZ, R49 ;  /* 0x000000ffff09e224 */ /* 0x010fe400078e0031 */
[----:B------:R-:W-:Y:S02]  /*15060*/  IMAD R71, R53, 0x1d, RZ ;  /* 0x0000001d35477824 */ /* 0x000fe400078e02ff */
[----:B------:R-:W-:Y:S01]  /*15070*/  IMAD.MOV R7, RZ, RZ, -R7 ;  /* 0x000000ffff077224 */ /* 0x000fe200078e0a07 */
[----:B------:R0:W4:Y:S02]  /*15080*/  @!P6 LDG.E.U8 R28, desc[UR22][R8.64] ;  /* 0x00000016081ce981 */ /* 0x000124000c1e1100 */
        /* <DEDUP_REMOVED lines=8> */
[----:B------:R-:W-:Y:S01]  /*15110*/  VIADD R8, R52, 0xffffffe2 ;  /* 0xffffffe234087836 */ /* 0x000fe20000000000 */
        /* <DEDUP_REMOVED lines=8> */
[----:B------:R-:W-:-:S03]  /*151a0*/  IABS R8, R10 ;  /* 0x0000000a00087213 */ /* 0x000fc60000000000 */
[----:B------:R1:W-:Y:S01]  /*151b0*/  STL [R1+0x3aac], R7 ;  /* 0x003aac0701007387 */ /* 0x0003e20000100800 */
[----:B0-----:R-:W-:Y:S02]  /*151c0*/  IABS R5, R5 ;  /* 0x0000000500057213 */ /* 0x001fe40000000000 */
[----:B-1----:R-:W-:Y:S01]  /*151d0*/  IABS R6, R6 ;  /* 0x0000000600067213 */ /* 0x002fe20000000000 */
[----:B------:R0:W-:Y:S01]  /*151e0*/  STL [R1+0x3ac8], R10 ;  /* 0x003ac80a01007387 */ /* 0x0001e20000100800 */
[----:B------:R-:W-:-:S03]  /*151f0*/  IABS R7, R7 ;  /* 0x0000000700077213 */ /* 0x000fc60000000000 */
[----:B------:R1:W-:Y:S01]  /*15200*/  STL [R1+0x3b00], R9 ;  /* 0x003b000901007387 */ /* 0x0003e20000100800 */
[----:B------:R-:W-:-:S04]  /*15210*/  IMAD.HI.U32 R72, R11, R6, RZ ;  /* 0x000000060b487227 */ /* 0x000fc800078e00ff */
[----:B0-----:R-:W-:Y:S01]  /*15220*/  IMAD.HI.U32 R10, R11, R5, RZ ;  /* 0x000000050b0a7227 */ /* 0x001fe200078e00ff */
[----:B-1----:R-:W-:-:S03]  /*15230*/  IABS R9, R9 ;  /* 0x0000000900097213 */ /* 0x002fc60000000000 */
[----:B------:R-:W-:-:S04]  /*15240*/  IMAD.HI.U32 R71, R11, R7, RZ ;  /* 0x000000070b477227 */ /* 0x000fc800078e00ff */
[----:B------:R-:W-:Y:S02]  /*15250*/  IMAD.MOV R10, RZ, RZ, -R10 ;  /* 0x000000ffff0a7224 */ /* 0x000fe400078e0a0a */
[----:B------:R-:W-:Y:S02]  /*15260*/  IMAD.MOV R72, RZ, RZ, -R72 ;  /* 0x000000ffff487224 */ /* 0x000fe400078e0a48 */
[----:B------:R-:W-:-:S04]  /*15270*/  IMAD.HI.U32 R73, R11, R8, RZ ;  /* 0x000000080b497227 */ /* 0x000fc800078e00ff */
[----:B------:R-:W-:Y:S02]  /*15280*/  IMAD.MOV R71, RZ, RZ, -R71 ;  /* 0x000000ffff477224 */ /* 0x000fe400078e0a47 */
[----:B------:R-:W-:-:S04]  /*15290*/  IMAD.HI.U32 R74, R11, R9, RZ ;  /* 0x000000090b4a7227 */ /* 0x000fc800078e00ff */
[C---:B------:R-:W-:Y:S02]  /*152a0*/  IMAD R50, R12.reuse, R10, R5 ;  /* 0x0000000a0c327224 */ /* 0x040fe400078e0205 */
[C---:B------:R-:W-:Y:S02]  /*152b0*/  IMAD R10, R12.reuse, R72, R6 ;  /* 0x000000480c0a7224 */ /* 0x040fe400078e0206 */
[----:B------:R-:W-:Y:S02]  /*152c0*/  IMAD.MOV R5, RZ, RZ, -R73 ;  /* 0x000000ffff057224 */ /* 0x000fe400078e0a49 */
[C---:B------:R-:W-:Y:S02]  /*152d0*/  IMAD R7, R12.reuse, R71, R7 ;  /* 0x000000470c077224 */ /* 0x040fe400078e0207 */
[----:B------:R-:W-:Y:S01]  /*152e0*/  IMAD.MOV R6, RZ, RZ, -R74 ;  /* 0x000000ffff067224 */ /* 0x000fe200078e0a4a */
[----:B------:R-:W-:Y:S01]  /*152f0*/  STL [R1+0x1ac], R50 ;  /* 0x0001ac3201007387 */ /* 0x000fe20000100800 */
[----:B------:R-:W-:-:S02]  /*15300*/  IMAD R8, R12, R5, R8 ;  /* 0x000000050c087224 */ /* 0x000fc400078e0208 */
[----:B------:R-:W-:Y:S01]  /*15310*/  IMAD R5, R12, R6, R9 ;  /* 0x000000060c057224 */ /* 0x000fe200078e0209 */
[----:B------:R0:W-:Y:S01]  /*15320*/  STL [R1+0x1a8], R10 ;  /* 0x0001a80a01007387 */ /* 0x0001e20000100800 */
[----:B------:R-:W-:-:S03]  /*15330*/  @!P6 IMAD.MOV.U32 R6, RZ, RZ, R48 ;  /* 0x000000ffff06e224 */ /* 0x000fc600078e0030 */
[----:B------:R1:W-:Y:S01]  /*15340*/  STL [R1+0x1b0], R7 ;  /* 0x0001b00701007387 */ /* 0x0003e20000100800 */
[----:B0-----:R-:W-:Y:S02]  /*15350*/  IMAD R10, R53, 0x25, RZ ;  /* 0x00000025350a7824 */ /* 0x001fe400078e02ff */
[----:B-1----:R-:W-:Y:S02]  /*15360*/  @!P6 IMAD.MOV.U32 R7, RZ, RZ, R49 ;  /* 0x000000ffff07e224 */ /* 0x002fe400078e0031 */
[----:B------:R-:W-:-:S03]  /*15370*/  VIADD R50, R0, 0xee ;  /* 0x000000ee00327836 */ /* 0x000fc60000000000 */
[----:B------:R0:W2:Y:S01]  /*15380*/  @!P6 LDG.E.U8 R27, desc[UR22][R6.64] ;  /* 0x00000016061be981 */ /* 0x0000a2000c1e1100 */
[----:B------:R-:W-:Y:S01]  /*15390*/  IADD3 R48, P6, PT, R10, R3, RZ ;  /* 0x000000030a307210 */ /* 0x000fe20007fde0ff */
[----:B------:R-:W-:Y:S02]  /*153a0*/  VIADD R9, R0, 0xef ;  /* 0x000000ef00097836 */ /* 0x000fe40000000000 */
[----:B------:R1:W-:Y:S01]  /*153b0*/  STL [R1+0x1b4], R8 ;  /* 0x0001b40801007387 */ /* 0x0003e20000100800 */
[----:B------:R-:W-:-:S03]  /*153c0*/  LEA.HI.X.SX32 R49, R10, R4, 0x1, P6 ;  /* 0x000000040a317211 */ /* 0x000fc600030f0eff */
[----:B------:R0:W-:Y:S04]  /*153d0*/  STL [R1+0x1bc], R5 ;  /* 0x0001bc0501007387 */ /* 0x0001e80000100800 */
[----:B------:R-:W-:Y:S01]  /*153e0*/  STL [R1+0x2f24], R48 ;  /* 0x002f243001007387 */ /* 0x000fe20000100800 */
[----:B-1----:R-:W-:-:S03]  /*153f0*/  VIADD R8, R0, 0xf0 ;  /* 0x000000f000087836 */ /* 0x002fc60000000000 */
[----:B------:R-:W-:Y:S01]  /*15400*/  STL [R1+0x3a84], R50 ;  /* 0x003a843201007387 */ /* 0x000fe20000100800 */
[----:B0-----:R-:W-:Y:S01]  /*15410*/  IABS R6, R50 ;  /* 0x0000003200067213 */ /* 0x001fe20000000000 */
[----:B------:R-:W-:Y:S02]  /*15420*/  VIADD R5, R52, 0xffffffda ;  /* 0xffffffda34057836 */ /* 0x000fe40000000000 */
[----:B------:R0:W-:Y:S01]  /*15430*/  STL [R1+0x3a90], R9 ;  /* 0x003a900901007387 */ /* 0x0001e20000100800 */
[----:B------:R-:W-:-:S03]  /*15440*/  IABS R7, R9 ;  /* 0x0000000900077213 */ /* 0x000fc60000000000 */
[----:B------:R-:W-:Y:S04]  /*15450*/  STL [R1+0x2f20], R49 ;  /* 0x002f203101007387 */ /* 0x000fe80000100800 */
[----:B------:R1:W-:Y:S01]  /*15460*/  STL [R1+0x3a9c], R8 ;  /* 0x003a9c0801007387 */ /* 0x0003e20000100800 */
[----:B0-----:R-:W-:Y:S01]  /*15470*/  VIADD R9, R0, 0xf1 ;  /* 0x000000f100097836 */ /* 0x001fe20000000000 */
[----:B------:R-:W-:Y:S01]  /*15480*/  ISETP.GE.U32.AND P6, PT, R5, 0x7ffffedb, PT ;  /* 0x7ffffedb0500780c */ /* 0x000fe20003fc6070 */
[----:B------:R-:W-:Y:S01]  /*15490*/  IMAD.HI.U32 R10, R11, R6, RZ ;  /* 0x000000060b0a7227 */ /* 0x000fe200078e00ff */
[----:B-1----:R-:W-:-:S03]  /*154a0*/  IABS R8, R8 ;  /* 0x0000000800087213 */ /* 0x002fc60000000000 */
[----:B------:R-:W-:Y:S01]  /*154b0*/  VIADD R5, R0, 0xf2 ;  /* 0x000000f200057836 */ /* 0x000fe20000000000 */
[----:B------:R0:W-:Y:S01]  /*154c0*/  STL [R1+0x3ae4], R9 ;  /* 0x003ae40901007387 */ /* 0x0001e20000100800 */
[----:B------:R-:W-:-:S04]  /*154d0*/  IMAD.HI.U32 R71, R11, R7, RZ ;  /* 0x000000070b477227 */ /* 0x000fc800078e00ff */
[C---:B------:R-:W-:Y:S01]  /*154e0*/  IMAD.HI.U32 R72, R11.reuse, R8, RZ ;  /* 0x000000080b487227 */ /* 0x040fe200078e00ff */
[----:B------:R1:W-:Y:S03]  /*154f0*/  STL [R1+0x3af4], R5 ;  /* 0x003af40501007387 */ /* 0x0003e60000100800 */
[----:B------:R-:W-:Y:S01]  /*15500*/  IMAD.MOV R10, RZ, RZ, -R10 ;  /* 0x000000ffff0a7224 */ /* 0x000fe200078e0a0a */
[----:B0-----:R-:W-:Y:S01]  /*15510*/  IABS R9, R9 ;  /* 0x0000000900097213 */ /* 0x001fe20000000000 */
[----:B------:R-:W-:Y:S02]  /*15520*/  IMAD.MOV R71, RZ, RZ, -R71 ;  /* 0x000000ffff477224 */ /* 0x000fe400078e0a47 */
[----:B------:R-:W-:Y:S02]  /*15530*/  IMAD.MOV R72, RZ, RZ, -R72 ;  /* 0x000000ffff487224 */ /* 0x000fe400078e0a48 */
[----:B------:R-:W-:Y:S01]  /*15540*/  IMAD.HI.U32 R73, R11, R9, RZ ;  /* 0x000000090b497227 */ /* 0x000fe200078e00ff */
[----:B-1----:R-:W-:-:S03]  /*15550*/  IABS R5, R5 ;  /* 0x0000000500057213 */ /* 0x002fc60000000000 */
        /* <DEDUP_REMOVED lines=9> */
[----:B------:R-:W-:-:S02]  /*155f0*/  @!P6 IMAD.MOV.U32 R6, RZ, RZ, R48 ;  /* 0x000000ffff06e224 */ /* 0x000fc400078e0030 */
[----:B0-----:R-:W-:Y:S02]  /*15600*/  IMAD R10, R53, 0x2d, RZ ;  /* 0x0000002d350a7824 */ /* 0x001fe400078e02ff */
[----:B-1----:R-:W-:Y:S02]  /*15610*/  IMAD.MOV R8, RZ, RZ, -R7 ;  /* 0x000000ffff087224 */ /* 0x002fe400078e0a07 */
[----:B------:R-:W-:Y:S02]  /*15620*/  @!P6 IMAD.MOV.U32 R7, RZ, RZ, R49 ;  /* 0x000000ffff07e224 */ /* 0x000fe400078e0031 */
[----:B------:R-:W-:-:S03]  /*15630*/  IMAD R5, R12, R8, R5 ;  /* 0x000000080c057224 */ /* 0x000fc600078e0205 */
[----:B------:R0:W2:Y:S01]  /*15640*/  @!P6 LDG.E.U8 R26, desc[UR22][R6.64] ;  /* 0x00000016061ae981 */ /* 0x0000a2000c1e1100 */
[----:B------:R-:W-:-:S03]  /*15650*/  IADD3 R48, P6, PT, R10, R3, RZ ;  /* 0x000000030a307210 */ /* 0x000fc60007fde0ff */
[----:B------:R-:W-:Y:S01]  /*15660*/  STL [R1+0x1c8], R9 ;  /* 0x0001c80901007387 */ /* 0x000fe20000100800 */
[----:B------:R-:W-:-:S03]  /*15670*/  LEA.HI.X.SX32 R49, R10, R4, 0x1, P6 ;  /* 0x000000040a317211 */ /* 0x000fc600030f0eff */
[----:B------:R1:W-:Y:S01]  /*15680*/  STL [R1+0x1cc], R5 ;  /* 0x0001cc0501007387 */ /* 0x0003e20000100800 */
[----:B0-----:R-:W-:-:S03]  /*15690*/  VIADD R7, R0, 0xf3 ;  /* 0x000000f300077836 */ /* 0x001fc60000000000 */
[----:B------:R-:W-:Y:S01]  /*156a0*/  STL [R1+0x2f34], R48 ;  /* 0x002f343001007387 */ /* 0x000fe20000100800 */
[C---:B------:R-:W-:Y:S02]  /*156b0*/  VIADD R50, R0.reuse, 0xf5 ;  /* 0x000000f500327836 */ /* 0x040fe40000000000 */
[----:B-1----:R-:W-:Y:S01]  /*156c0*/  VIADD R5, R0, 0xf4 ;  /* 0x000000f400057836 */ /* 0x002fe20000000000 */
[----:B------:R0:W-:Y:S01]  /*156d0*/  STL [R1+0x3a98], R7 ;  /* 0x003a980701007387 */ /* 0x0001e20000100800 */
[----:B------:R-:W-:Y:S01]  /*156e0*/  IABS R9, R7 ;  /* 0x0000000700097213 */ /* 0x000fe20000000000 */
[----:B------:R-:W-:Y:S02]  /*156f0*/  VIADD R6, R52, 0xffffffd2 ;  /* 0xffffffd234067836 */ /* 0x000fe40000000000 */
[----:B------:R-:W-:Y:S04]  /*15700*/  STL [R1+0x2f30], R49 ;  /* 0x002f303101007387 */ /* 0x000fe80000100800 */
[----:B------:R1:W-:Y:S01]  /*15710*/  STL [R1+0x3ab8], R5 ;  /* 0x003ab80501007387 */ /* 0x0003e20000100800 */
[----:B0-----:R-:W-:Y:S01]  /*15720*/  VIADD R7, R0, 0xf6 ;  /* 0x000000f600077836 */ /* 0x001fe20000000000 */
[----:B------:R-:W-:-:S02]  /*15730*/  ISETP.GE.U32.AND P6, PT, R6, 0x7ffffed3, PT ;  /* 0x7ffffed30600780c */ /* 0x000fc40003fc6070 */
[----:B------:R-:W-:Y:S01]  /*15740*/  STL [R1+0x3ac4], R50 ;  /* 0x003ac43201007387 */ /* 0x000fe20000100800 */
[C---:B------:R-:W-:Y:S01]  /*15750*/  IMAD.HI.U32 R10, R11.reuse, R9, RZ ;  /* 0x000000090b0a7227 */ /* 0x040fe200078e00ff */
[----:B-1----:R-:W-:Y:S02]  /*15760*/  IABS R5, R5 ;  /* 0x0000000500057213 */ /* 0x002fe40000000000 */
[----:B------:R0:W-:Y:S01]  /*15770*/  STL [R1+0x3ad0], R7 ;  /* 0x003ad00701007387 */ /* 0x0001e20000100800 */
[----:B------:R-:W-:Y:S02]  /*15780*/  IABS R6, R50 ;  /* 0x0000003200067213 */ /* 0x000fe40000000000 */
[----:B------:R-:W-:-:S04]  /*15790*/  IMAD.HI.U32 R71, R11, R5, RZ ;  /* 0x000000050b477227 */ /* 0x000fc800078e00ff */
[----:B------:R-:W-:Y:S01]  /*157a0*/  IMAD.MOV R10, RZ, RZ, -R10 ;  /* 0x000000ffff0a7224 */ /* 0x000fe200078e0a0a */
[----:B0-----:R-:W-:Y:S01]  /*157b0*/  IABS R7, R7 ;  /* 0x0000000700077213 */ /* 0x001fe20000000000 */
[----:B------:R-:W-:Y:S02]  /*157c0*/  IMAD.MOV R74, RZ, RZ, -R71 ;  /* 0x000000ffff4a7224 */ /* 0x000fe400078e0a47 */
[----:B------:R-:W-:Y:S02]  /*157d0*/  VIADD R8, R0, 0xf7 ;  /* 0x000000f700087836 */ /* 0x000fe40000000000 */
[----:B------:R-:W-:-:S04]  /*157e0*/  IMAD.HI.U32 R72, R11, R6, RZ ;  /* 0x000000060b487227 */ /* 0x000fc800078e00ff */
[----:B------:R-:W-:-:S04]  /*157f0*/  IMAD.HI.U32 R73, R11, R7, RZ ;  /* 0x000000070b497227 */ /* 0x000fc800078e00ff */
[C---:B------:R-:W-:Y:S02]  /*15800*/  IMAD R50, R12.reuse, R10, R9 ;  /* 0x0000000a0c327224 */ /* 0x040fe400078e0209 */
[C---:B------:R-:W-:Y:S01]  /*15810*/  IMAD R5, R12.reuse, R74, R5 ;  /* 0x0000004a0c057224 */ /* 0x040fe200078e0205 */
[----:B------:R0:W-:Y:S01]  /*15820*/  STL [R1+0x3b18], R8 ;  /* 0x003b180801007387 */ /* 0x0001e20000100800 */
[----:B------:R-:W-:Y:S01]  /*15830*/  IMAD.MOV R9, RZ, RZ, -R72 ;  /* 0x000000ffff097224 */ /* 0x000fe200078e0a48 */
[----:B------:R-:W1:Y:S01]  /*15840*/  LDC R74, c[0x0][0x3a8] ;  /* 0x0000ea00ff4a7b82 */ /* 0x000e620000000800 */
[----:B------:R-:W-:Y:S01]  /*15850*/  IMAD.MOV R10, RZ, RZ, -R73 ;  /* 0x000000ffff0a7224 */ /* 0x000fe200078e0a49 */
[----:B------:R-:W-:Y:S01]  /*15860*/  STL [R1+0x1d0], R50 ;  /* 0x0001d03201007387 */ /* 0x000fe20000100800 */
[----:B------:R-:W-:-:S03]  /*15870*/  IMAD R93, R12, R9, R6 ;  /* 0x000000090c5d7224 */ /* 0x000fc600078e0206 */
[----:B------:R3:W-:Y:S01]  /*15880*/  STL [R1+0x1d4], R5 ;  /* 0x0001d40501007387 */ /* 0x0007e20000100800 */
[----:B------:R-:W-:Y:S01]  /*15890*/  @!P6 IMAD.MOV.U32 R6, RZ, RZ, R48 ;  /* 0x000000ffff06e224 */ /* 0x000fe200078e0030 */
[----:B0-----:R-:W-:Y:S01]  /*158a0*/  IABS R8, R8 ;  /* 0x0000000800087213 */ /* 0x001fe20000000000 */
[----:B---3--:R-:W-:Y:S02]  /*158b0*/  IMAD R5, R12, R10, R7 ;  /* 0x0000000a0c057224 */ /* 0x008fe400078e0207 */
[----:B------:R-:W-:Y:S02]  /*158c0*/  @!P6 IMAD.MOV.U32 R7, RZ, RZ, R49 ;  /* 0x000000ffff07e224 */ /* 0x000fe400078e0031 */
[----:B------:R-:W-:Y:S01]  /*158d0*/  IMAD.HI.U32 R75, R11, R8, RZ ;  /* 0x000000080b4b7227 */ /* 0x000fe200078e00ff */
[----:B------:R-:W-:Y:S03]  /*158e0*/  STL [R1+0x4928], R93 ;  /* 0x0049285d01007387 */ /* 0x000fe60000100800 */
[----:B------:R-:W-:Y:S01]  /*158f0*/  VIADD R10, R0, 0xf8 ;  /* 0x000000f8000a7836 */ /* 0x000fe20000000000 */
[----:B------:R0:W3:Y:S01]  /*15900*/  @!P6 LDG.E.U8 R25, desc[UR22][R6.64] ;  /* 0x000000160619e981 */ /* 0x0000e2000c1e1100 */
[----:B------:R-:W-:-:S03]  /*15910*/  IMAD.MOV R71, RZ, RZ, -R75 ;  /* 0x000000ffff477224 */ /* 0x000fc600078e0a4b */
[----:B------:R4:W-:Y:S01]  /*15920*/  STL [R1+0x1dc], R5 ;  /* 0x0001dc0501007387 */ /* 0x0009e20000100800 */
[C---:B------:R-:W-:Y:S02]  /*15930*/  VIADD R9, R0.reuse, 0xfa ;  /* 0x000000fa00097836 */ /* 0x040fe40000000000 */
[----:B0-----:R-:W-:Y:S01]  /*15940*/  IMAD R6, R53, 0x35, RZ ;  /* 0x0000003535067824 */ /* 0x001fe200078e02ff */
[----:B------:R-:W-:Y:S01]  /*15950*/  IABS R7, R10 ;  /* 0x0000000a00077213 */ /* 0x000fe20000000000 */
[----:B----4-:R-:W-:-:S03]  /*15960*/  VIADD R5, R0, 0xf9 ;  /* 0x000000f900057836 */ /* 0x010fc60000000000 */
[----:B------:R-:W-:Y:S01]  /*15970*/  IADD3 R48, P6, PT, R6, R3, RZ ;  /* 0x0000000306307210 */ /* 0x000fe20007fde0ff */
[----:B------:R-:W-:Y:S01]  /*15980*/  IMAD R91, R12, R71, R8 ;  /* 0x000000470c5b7224 */ /* 0x000fe200078e0208 */
[----:B------:R0:W-:Y:S01]  /*15990*/  STL [R1+0x3aa4], R10 ;  /* 0x003aa40a01007387 */ /* 0x0001e20000100800 */
[----:B------:R-:W-:Y:S01]  /*159a0*/  VIADD R8, R52, 0xffffffca ;  /* 0xffffffca34087836 */ /* 0x000fe20000000000 */
[----:B------:R-:W-:Y:S01]  /*159b0*/  LEA.HI.X.SX32 R49, R6, R4, 0x1, P6 ;  /* 0x0000000406317211 */ /* 0x000fe200030f0eff */
[----:B------:R-:W-:Y:S01]  /*159c0*/  VIADD R50, R0, 0xfc ;  /* 0x000000fc00327836 */ /* 0x000fe20000000000 */
[----:B------:R4:W-:Y:S01]  /*159d0*/  STL [R1+0x3acc], R5 ;  /* 0x003acc0501007387 */ /* 0x0009e20000100800 */
[----:B------:R-:W-:Y:S02]  /*159e0*/  IABS R6, R9 ;  /* 0x0000000900067213 */ /* 0x000fe40000000000 */
[----:B------:R-:W-:Y:S01]  /*159f0*/  ISETP.GE.U32.AND P6, PT, R8, 0x7ffffecb, PT ;  /* 0x7ffffecb0800780c */ /* 0x000fe20003fc6070 */
[----:B------:R-:W-:Y:S01]  /*15a00*/  STL [R1+0x2f44], R48 ;  /* 0x002f443001007387 */ /* 0x000fe20000100800 */
[----:B0-----:R-:W-:Y:S01]  /*15a10*/  IMAD.HI.U32 R10, R11, R7, RZ ;  /* 0x000000070b0a7227 */ /* 0x001fe200078e00ff */
[----:B----4-:R-:W-:-:S02]  /*15a20*/  IABS R5, R5 ;  /* 0x0000000500057213 */ /* 0x010fc40000000000 */
[----:B------:R0:W-:Y:S01]  /*15a30*/  STL [R1+0x3aec], R9 ;  /* 0x003aec0901007387 */ /* 0x0001e20000100800 */
[----:B------:R-:W-:Y:S01]  /*15a40*/  IABS R71, R50 ;  /* 0x0000003200477213 */ /* 0x000fe20000000000 */
[----:B------:R-:W-:Y:S02]  /*15a50*/  IMAD.MOV R72, RZ, RZ, -R10 ;  /* 0x000000ffff487224 */ /* 0x000fe400078e0a0a */
[C---:B------:R-:W-:Y:S01]  /*15a60*/  IMAD.HI.U32 R8, R11.reuse, R5, RZ ;  /* 0x000000050b087227 */ /* 0x040fe200078e00ff */
[----:B------:R-:W-:Y:S03]  /*15a70*/  STL [R1+0x2f40], R49 ;  /* 0x002f403101007387 */ /* 0x000fe60000100800 */
[----:B------:R-:W-:-:S04]  /*15a80*/  IMAD.HI.U32 R73, R11, R6, RZ ;  /* 0x000000060b497227 */ /* 0x000fc800078e00ff */
[----:B0-----:R-:W-:Y:S02]  /*15a90*/  VIADD R9, R0, 0xfb ;  /* 0x000000fb00097836 */ /* 0x001fe40000000000 */
[----:B------:R-:W-:Y:S02]  /*15aa0*/  IMAD.MOV R10, RZ, RZ, -R8 ;  /* 0x000000ffff0a7224 */ /* 0x000fe400078e0a08 */
[----:B------:R-:W-:Y:S01]  /*15ab0*/  IMAD.MOV.U32 R8, RZ, RZ, R71 ;  /* 0x000000ffff087224 */ /* 0x000fe200078e0047 */
[----:B------:R0:W-:Y:S01]  /*15ac0*/  STL [R1+0x3af0], R9 ;  /* 0x003af00901007387 */ /* 0x0001e20000100800 */
[C---:B------:R-:W-:Y:S02]  /*15ad0*/  IMAD R7, R12.reuse, R72, R7 ;  /* 0x000000480c077224 */ /* 0x040fe400078e0207 */
[----:B------:R-:W-:Y:S01]  /*15ae0*/  IMAD.MOV R71, RZ, RZ, -R73 ;  /* 0x000000ffff477224 */ /* 0x000fe200078e0a49 */
[----:B------:R-:W-:Y:S01]  /*15af0*/  STL [R1+0x3afc], R50 ;  /* 0x003afc3201007387 */ /* 0x000fe20000100800 */
[----:B------:R-:W-:Y:S01]  /*15b00*/  IMAD R90, R12, R10, R5 ;  /* 0x0000000a0c5a7224 */ /* 0x000fe200078e0205 */
[----:B0-----:R-:W-:-:S02]  /*15b10*/  IABS R9, R9 ;  /* 0x0000000900097213 */ /* 0x001fc40000000000 */
[----:B------:R0:W-:Y:S01]  /*15b20*/  STL [R1+0x1e4], R7 ;  /* 0x0001e40701007387 */ /* 0x0001e20000100800 */
[----:B------:R-:W-:Y:S02]  /*15b30*/  IMAD R6, R12, R71, R6 ;  /* 0x000000470c067224 */ /* 0x000fe400078e0206 */
[C---:B------:R-:W-:Y:S01]  /*15b40*/  IMAD.HI.U32 R5, R11.reuse, R8, RZ ;  /* 0x000000080b057227 */ /* 0x040fe200078e00ff */
[----:B------:R-:W-:Y:S01]  /*15b50*/  STL [R1+0x492c], R90 ;  /* 0x00492c5a01007387 */ /* 0x000fe20000100800 */
[----:B------:R-:W-:Y:S02]  /*15b60*/  PRMT R24, RZ, 0x7610, R24 ;  /* 0x00007610ff187816 */ /* 0x000fe40000000018 */
[----:B0-----:R-:W-:Y:S01]  /*15b70*/  IMAD.HI.U32 R7, R11, R9, RZ ;  /* 0x000000090b077227 */ /* 0x001fe200078e00ff */
[----:B------:R0:W-:Y:S03]  /*15b80*/  STL [R1+0x1ec], R6 ;  /* 0x0001ec0601007387 */ /* 0x0001e60000100800 */
[----:B------:R-:W-:-:S02]  /*15b90*/  IMAD.MOV R10, RZ, RZ, -R7 ;  /* 0x000000ffff0a7224 */ /* 0x000fc400078e0a07 */
[----:B------:R-:W-:Y:S02]  /*15ba0*/  @!P6 IMAD.MOV.U32 R7, RZ, RZ, R49 ;  /* 0x000000ffff07e224 */ /* 0x000fe400078e0031 */
[----:B-1----:R-:W-:Y:S02]  /*15bb0*/  IMAD R71, R74, 0x3d, RZ ;  /* 0x0000003d4a477824 */ /* 0x002fe400078e02ff */
[----:B------:R-:W-:Y:S02]  /*15bc0*/  IMAD.MOV R5, RZ, RZ, -R5 ;  /* 0x000000ffff057224 */ /* 0x000fe400078e0a05 */
[----:B0-----:R-:W-:Y:S02]  /*15bd0*/  @!P6 IMAD.MOV.U32 R6, RZ, RZ, R48 ;  /* 0x000000ffff06e224 */ /* 0x001fe400078e0030 */
[----:B------:R-:W-:-:S03]  /*15be0*/  IMAD R5, R12, R5, R8 ;  /* 0x000000050c057224 */ /* 0x000fc600078e0208 */
[----:B------:R0:W4:Y:S01]  /*15bf0*/  @!P6 LDG.E.U8 R24, desc[UR22][R6.64] ;  /* 0x000000160618e981 */ /* 0x000122000c1e1100 */
[----:B------:R-:W-:-:S03]  /*15c00*/  IADD3 R48, P6, PT, R71, R3, RZ ;  /* 0x0000000347307210 */ /* 0x000fc60007fde0ff */
[----:B------:R1:W-:Y:S01]  /*15c10*/  STL [R1+0x1f4], R5 ;  /* 0x0001f40501007387 */ /* 0x0003e20000100800 */
[----:B------:R-:W-:Y:S01]  /*15c20*/  LEA.HI.X.SX32 R49, R71, R4, 0x1, P6 ;  /* 0x0000000447317211 */ /* 0x000fe200030f0eff */
[----:B------:R-:W-:Y:S02]  /*15c30*/  VIADD R8, R0, 0xfe ;  /* 0x000000fe00087836 */ /* 0x000fe40000000000 */
[----:B0-----:R-:W-:Y:S01]  /*15c40*/  VIADD R6, R52, 0xffffffc2 ;  /* 0xffffffc234067836 */ /* 0x001fe20000000000 */
[----:B------:R-:W-:Y:S01]  /*15c50*/  STL [R1+0x2f54], R48 ;  /* 0x002f543001007387 */ /* 0x000fe20000100800 */
[----:B-1----:R-:W-:-:S03]  /*15c60*/  VIADD R5, R0, 0xfd ;  /* 0x000000fd00057836 */ /* 0x002fc60000000000 */
[----:B------:R-:W-:Y:S01]  /*15c70*/  ISETP.GE.U32.AND P6, PT, R6, 0x7ffffec3, PT ;  /* 0x7ffffec30600780c */ /* 0x000fe20003fc6070 */
[----:B------:R-:W-:Y:S01]  /*15c80*/  IMAD R93, R12, R10, R9 ;  /* 0x0000000a0c5d7224 */ /* 0x000fe200078e0209 */
[----:B------:R-:W-:Y:S01]  /*15c90*/  STL [R1+0x2f50], R49 ;  /* 0x002f503101007387 */ /* 0x000fe20000100800 */
[C---:B------:R-:W-:Y:S01]  /*15ca0*/  VIADD R7, R0.reuse, 0xff ;  /* 0x000000ff00077836 */ /* 0x040fe20000000000 */
[----:B------:R-:W-:Y:S01]  /*15cb0*/  IABS R9, R5 ;  /* 0x0000000500097213 */ /* 0x000fe20000000000 */
[----:B------:R-:W-:Y:S01]  /*15cc0*/  VIADD R6, R0, 0x100 ;  /* 0x0000010000067836 */ /* 0x000fe20000000000 */
[----:B------:R0:W-:Y:S04]  /*15cd0*/  STL [R1+0x3ab4], R5 ;  /* 0x003ab40501007387 */ /* 0x0001e80000100800 */
[----:B------:R1:W-:Y:S01]  /*15ce0*/  STL [R1+0x3adc], R8 ;  /* 0x003adc0801007387 */ /* 0x0003e20000100800 */
[----:B------:R-:W-:-:S04]  /*15cf0*/  IMAD.HI.U32 R10, R11, R9, RZ ;  /* 0x000000090b0a7227 */ /* 0x000fc800078e00ff */
[----:B0-----:R-:W-:Y:S01]  /*15d00*/  VIADD R5, R0, 0x101 ;  /* 0x0000010100057836 */ /* 0x001fe20000000000 */
[----:B------:R0:W-:Y:S01]  /*15d10*/  STL [R1+0x3b04], R7 ;  /* 0x003b040701007387 */ /* 0x0001e20000100800 */
[----:B-1----:R-:W-:-:S03]  /*15d20*/  IABS R8, R8 ;  /* 0x0000000800087213 */ /* 0x002fc60000000000 */
[----:B------:R1:W-:Y:S04]  /*15d30*/  STL [R1+0x3b28], R6 ;  /* 0x003b280601007387 */ /* 0x0003e80000100800 */
[----:B------:R1:W-:Y:S01]  /*15d40*/  STL [R1+0x3b3c], R5 ;  /* 0x003b3c0501007387 */ /* 0x0003e20000100800 */
[----:B0-----:R-:W-:Y:S01]  /*15d50*/  IABS R7, R7 ;  /* 0x0000000700077213 */ /* 0x001fe20000000000 */
[----:B------:R-:W-:Y:S01]  /*15d60*/  IMAD.HI.U32 R71, R11, R8, RZ ;  /* 0x000000080b477227 */ /* 0x000fe200078e00ff */
[----:B-1----:R-:W-:-:S03]  /*15d70*/  IABS R6, R6 ;  /* 0x0000000600067213 */ /* 0x002fc60000000000 */
[----:B------:R-:W-:Y:S01]  /*15d80*/  IMAD.MOV R10, RZ, RZ, -R10 ;  /* 0x000000ffff0a7224 */ /* 0x000fe200078e0a0a */
[----:B------:R-:W-:Y:S01]  /*15d90*/  IABS R5, R5 ;  /* 0x0000000500057213 */ /* 0x000fe20000000000 */
[----:B------:R-:W-:-:S04]  /*15da0*/  IMAD.HI.U32 R72, R11, R7, RZ ;  /* 0x000000070b487227 */ /* 0x000fc800078e00ff */
[----:B------:R-:W-:-:S04]  /*15db0*/  IMAD.HI.U32 R75, R11, R5, RZ ;  /* 0x000000050b4b7227 */ /* 0x000fc800078e00ff */
[----:B------:R-:W-:-:S04]  /*15dc0*/  IMAD.HI.U32 R73, R11, R6, RZ ;  /* 0x000000060b497227 */ /* 0x000fc800078e00ff */
[----:B------:R-:W-:Y:S02]  /*15dd0*/  IMAD.MOV R74, RZ, RZ, -R71 ;  /* 0x000000ffff4a7224 */ /* 0x000fe400078e0a47 */
[C---:B------:R-:W-:Y:S02]  /*15de0*/  IMAD R92, R12.reuse, R10, R9 ;  /* 0x0000000a0c5c7224 */ /* 0x040fe400078e0209 */
[----:B------:R-:W-:Y:S02]  /*15df0*/  IMAD.MOV R9, RZ, RZ, -R72 ;  /* 0x000000ffff097224 */ /* 0x000fe400078e0a48 */
[----:B------:R-:W-:Y:S02]  /*15e00*/  IMAD.MOV R71, RZ, RZ, -R75 ;  /* 0x000000ffff477224 */ /* 0x000fe400078e0a4b */
[----:B------:R-:W-:Y:S02]  /*15e10*/  IMAD.MOV R10, RZ, RZ, -R73 ;  /* 0x000000ffff0a7224 */ /* 0x000fe400078e0a49 */
[----:B------:R-:W-:-:S02]  /*15e20*/  IMAD R8, R12, R74, R8 ;  /* 0x0000004a0c087224 */ /* 0x000fc400078e0208 */
[C---:B------:R-:W-:Y:S01]  /*15e30*/  IMAD R7, R12.reuse, R9, R7 ;  /* 0x000000090c077224 */ /* 0x040fe200078e0207 */
[----:B------:R-:W-:Y:S01]  /*15e40*/  STL [R1+0x48f0], R92 ;  /* 0x0048f05c01007387 */ /* 0x000fe20000100800 */
[C---:B------:R-:W-:Y:S01]  /*15e50*/  IMAD R87, R12.reuse, R71, R5 ;  /* 0x000000470c577224 */ /* 0x040fe200078e0205 */
[----:B------:R-:W-:Y:S01]  /*15e60*/  PRMT R23, RZ, 0x7610, R23 ;  /* 0x00007610ff177816 */ /* 0x000fe20000000017 */
[----:B------:R-:W-:Y:S01]  /*15e70*/  IMAD R6, R12, R10, R6 ;  /* 0x0000000a0c067224 */ /* 0x000fe200078e0206 */
[----:B------:R0:W-:Y:S01]  /*15e80*/  STL [R1+0x1fc], R8 ;  /* 0x0001fc0801007387 */ /* 0x0001e20000100800 */
[----:B------:R-:W-:Y:S01]  /*15e90*/  VIADD R50, R0, 0x106 ;  /* 0x0000010600327836 */ /* 0x000fe20000000000 */
[----:B------:R-:W1:Y:S02]  /*15ea0*/  LDC R74, c[0x0][0x3a8] ;  /* 0x0000ea00ff4a7b82 */ /* 0x000e640000000800 */
[----:B------:R0:W-:Y:S01]  /*15eb0*/  STL [R1+0x200], R7 ;  /* 0x0002000701007387 */ /* 0x0001e20000100800 */
[----:B------:R-:W-:-:S03]  /*15ec0*/  IMAD R5, R76, 0x45, RZ ;  /* 0x000000454c057824 */ /* 0x000fc600078e02ff */
[----:B------:R-:W-:Y:S01]  /*15ed0*/  STL [R1+0x4938], R87 ;  /* 0x0049385701007387 */ /* 0x000fe20000100800 */
[C---:B------:R-:W-:Y:S02]  /*15ee0*/  VIADD R10, R0.reuse, 0x103 ;  /* 0x00000103000a7836 */ /* 0x040fe40000000000 */
[----:B------:R-:W-:Y:S01]  /*15ef0*/  VIADD R9, R0, 0x104 ;  /* 0x0000010400097836 */ /* 0x000fe20000000000 */
[----:B------:R0:W-:Y:S02]  /*15f00*/  STL [R1+0x204], R6 ;  /* 0x0002040601007387 */ /* 0x0001e40000100800 */
[----:B0-----:R-:W-:Y:S01]  /*15f10*/  VIADD R8, R52, 0xffffffba ;  /* 0xffffffba34087836 */ /* 0x001fe20000000000 */
[----:B------:R-:W-:Y:S01]  /*15f20*/  IABS R71, R50 ;  /* 0x0000003200477213 */ /* 0x000fe20000000000 */
[----:B------:R-:W-:Y:S01]  /*15f30*/  @!P6 IMAD.MOV.U32 R7, RZ, RZ, R49 ;  /* 0x000000ffff07e224 */ /* 0x000fe200078e0031 */
[----:B------:R-:W-:Y:S01]  /*15f40*/  PRMT R22, RZ, 0x7610, R22 ;  /* 0x00007610ff167816 */ /* 0x000fe20000000016 */
[----:B------:R-:W-:Y:S01]  /*15f50*/  VIADD R49, R0, 0x102 ;  /* 0x0000010200317836 */ /* 0x000fe20000000000 */
[----:B------:R-:W0:Y:S01]  /*15f60*/  LDC R76, c[0x0][0x3a8] ;  /* 0x0000ea00ff4c7b82 */ /* 0x000e220000000800 */
[----:B------:R-:W-:-:S03]  /*15f70*/  @!P6 IMAD.MOV.U32 R6, RZ, RZ, R48 ;  /* 0x000000ffff06e224 */ /* 0x000fc600078e0030 */
[----:B------:R2:W-:Y:S04]  /*15f80*/  STL [R1+0x3aa8], R49 ;  /* 0x003aa83101007387 */ /* 0x0005e80000100800 */
[----:B------:R2:W3:Y:S01]  /*15f90*/  @!P6 LDG.E.U8 R23, desc[UR22][R6.64] ;  /* 0x000000160617e981 */ /* 0x0004e2000c1e1100 */
[----:B------:R-:W-:-:S03]  /*15fa0*/  IADD3 R48, P6, PT, R5, R3, RZ ;  /* 0x0000000305307210 */ /* 0x000fc60007fde0ff */
[----:B------:R2:W-:Y:S02]  /*15fb0*/  STL [R1+0x3ae8], R10 ;  /* 0x003ae80a01007387 */ /* 0x0005e40000100800 */
[----:B--2---:R-:W-:Y:S02]  /*15fc0*/  IABS R7, R49 ;  /* 0x0000003100077213 */ /* 0x004fe40000000000 */
[----:B------:R-:W-:Y:S02]  /*15fd0*/  IABS R6, R10 ;  /* 0x0000000a00067213 */ /* 0x000fe40000000000 */
[----:B------:R-:W-:Y:S01]  /*15fe0*/  LEA.HI.X.SX32 R49, R5, R4, 0x1, P6 ;  /* 0x0000000405317211 */ /* 0x000fe200030f0eff */
[C---:B------:R-:W-:Y:S01]  /*15ff0*/  IMAD.HI.U32 R10, R11.reuse, R7, RZ ;  /* 0x000000070b0a7227 */ /* 0x040fe200078e00ff */
[----:B------:R-:W-:Y:S01]  /*16000*/  IABS R5, R9 ;  /* 0x0000000900057213 */ /* 0x000fe20000000000 */
[----:B------:R-:W-:Y:S01]  /*16010*/  STL [R1+0x2f5c], R48 ;  /* 0x002f5c3001007387 */ /* 0x000fe20000100800 */
[----:B------:R-:W-:Y:S01]  /*16020*/  ISETP.GE.U32.AND P6, PT, R8, 0x7ffffebb, PT ;  /* 0x7ffffebb0800780c */ /* 0x000fe20003fc6070 */
[----:B------:R-:W-:-:S02]  /*16030*/  IMAD.HI.U32 R8, R11, R6, RZ ;  /* 0x000000060b087227 */ /* 0x000fc400078e00ff */
[----:B------:R2:W-:Y:S02]  /*16040*/  STL [R1+0x3b0c], R9 ;  /* 0x003b0c0901007387 */ /* 0x0005e40000100800 */
[----:B------:R-:W-:-:S04]  /*16050*/  IMAD.HI.U32 R73, R11, R5, RZ ;  /* 0x000000050b497227 */ /* 0x000fc800078e00ff */
[----:B------:R-:W-:Y:S02]  /*16060*/  IMAD.MOV R72, RZ, RZ, -R10 ;  /* 0x000000ffff487224 */ /* 0x000fe400078e0a0a */
[----:B--2---:R-:W-:Y:S01]  /*16070*/  VIADD R9, R0, 0x105 ;  /* 0x0000010500097836 */ /* 0x004fe20000000000 */
[----:B------:R-:W-:Y:S01]  /*16080*/  STL [R1+0x2f58], R49 ;  /* 0x002f583101007387 */ /* 0x000fe20000100800 */
[----:B------:R-:W-:Y:S02]  /*16090*/  IMAD.MOV R10, RZ, RZ, -R8 ;  /* 0x000000ffff0a7224 */ /* 0x000fe400078e0a08 */
[----:B------:R-:W-:Y:S01]  /*160a0*/  IMAD.MOV.U32 R8, RZ, RZ, R71 ;  /* 0x000000ffff087224 */ /* 0x000fe200078e0047 */
[----:B------:R2:W-:Y:S01]  /*160b0*/  STL [R1+0x3b34], R9 ;  /* 0x003b340901007387 */ /* 0x0005e20000100800 */
[----:B------:R-:W-:Y:S02]  /*160c0*/  IMAD.MOV R71, RZ, RZ, -R73 ;  /* 0x000000ffff477224 */ /* 0x000fe400078e0a49 */
[C---:B------:R-:W-:Y:S01]  /*160d0*/  IMAD R7, R12.reuse, R72, R7 ;  /* 0x000000480c077224 */ /* 0x040fe200078e0207 */
[----:B------:R-:W-:Y:S01]  /*160e0*/  STL [R1+0x3b58], R50 ;  /* 0x003b583201007387 */ /* 0x000fe20000100800 */
[----:B------:R-:W-:Y:S01]  /*160f0*/  IMAD R5, R12, R71, R5 ;  /* 0x000000470c057224 */ /* 0x000fe200078e0205 */
[----:B--2---:R-:W-:-:S02]  /*16100*/  IABS R9, R9 ;  /* 0x0000000900097213 */ /* 0x004fc40000000000 */
[----:B------:R2:W-:Y:S01]  /*16110*/  STL [R1+0x20c], R7 ;  /* 0x00020c0701007387 */ /* 0x0005e20000100800 */
[----:B------:R-:W-:Y:S02]  /*16120*/  IMAD R92, R12, R10, R6 ;  /* 0x0000000a0c5c7224 */ /* 0x000fe400078e0206 */
[C---:B------:R-:W-:Y:S01]  /*16130*/  IMAD.HI.U32 R6, R11.reuse, R8, RZ ;  /* 0x000000080b067227 */ /* 0x040fe200078e00ff */
[----:B------:R0:W-:Y:S03]  /*16140*/  STL [R1+0x214], R5 ;  /* 0x0002140501007387 */ /* 0x0001e60000100800 */
[----:B--2---:R-:W-:-:S04]  /*16150*/  IMAD.HI.U32 R7, R11, R9, RZ ;  /* 0x000000090b077227 */ /* 0x004fc800078e00ff */
[----:B------:R-:W-:Y:S02]  /*16160*/  IMAD.MOV R10, RZ, RZ, -R7 ;  /* 0x000000ffff0a7224 */ /* 0x000fe400078e0a07 */
[----:B0-----:R-:W-:Y:S02]  /*16170*/  IMAD.MOV R5, RZ, RZ, -R6 ;  /* 0x000000ffff057224 */ /* 0x001fe400078e0a06 */
[----:B------:R-:W-:Y:S02]  /*16180*/  @!P6 IMAD.MOV.U32 R6, RZ, RZ, R48 ;  /* 0x000000ffff06e224 */ /* 0x000fe400078e0030 */
[----:B------:R-:W-:Y:S02]  /*16190*/  @!P6 IMAD.MOV.U32 R7, RZ, RZ, R49 ;  /* 0x000000ffff07e224 */ /* 0x000fe400078e0031 */
[----:B-1----:R-:W-:-:S03]  /*161a0*/  IMAD R71, R74, 0x4d, RZ ;  /* 0x0000004d4a477824 */ /* 0x002fc600078e02ff */
[----:B------:R0:W2:Y:S01]  /*161b0*/  @!P6 LDG.E.U8 R22, desc[UR22][R6.64] ;  /* 0x000000160616e981 */ /* 0x0000a2000c1e1100 */
[C---:B------:R-:W-:Y:S01]  /*161c0*/  IMAD R5, R12.reuse, R5, R8 ;  /* 0x000000050c057224 */ /* 0x040fe200078e0208 */
[----:B------:R-:W-:Y:S01]  /*161d0*/  IADD3 R48, P6, PT, R71, R3, RZ ;  /* 0x0000000347307210 */ /* 0x000fe20007fde0ff */
[----:B0-----:R-:W-:-:S03]  /*161e0*/  IMAD R7, R12, R10, R9 ;  /* 0x0000000a0c077224 */ /* 0x001fc600078e0209 */
[----:B------:R-:W-:Y:S01]  /*161f0*/  LEA.HI.X.SX32 R49, R71, R4, 0x1, P6 ;  /* 0x0000000447317211 */ /* 0x000fe200030f0eff */
[----:B------:R-:W-:Y:S01]  /*16200*/  VIADD R6, R52, 0xffffffb2 ;  /* 0xffffffb234067836 */ /* 0x000fe20000000000 */
[----:B------:R-:W-:Y:S01]  /*16210*/  STL [R1+0x218], R7 ;  /* 0x0002180701007387 */ /* 0x000fe20000100800 */
[----:B------:R-:W-:-:S03]  /*16220*/  VIADD R8, R0, 0x108 ;  /* 0x0000010800087836 */ /* 0x000fc60000000000 */
[----:B------:R0:W-:Y:S01]  /*16230*/  STL [R1+0x21c], R5 ;  /* 0x00021c0501007387 */ /* 0x0001e20000100800 */
[----:B------:R-:W-:-:S03]  /*16240*/  ISETP.GE.U32.AND P6, PT, R6, 0x7ffffeb3, PT ;  /* 0x7ffffeb30600780c */ /* 0x000fc60003fc6070 */
[----:B------:R-:W-:Y:S01]  /*16250*/  STL [R1+0x2f64], R48 ;  /* 0x002f643001007387 */ /* 0x000fe20000100800 */
[----:B0-----:R-:W-:-:S03]  /*16260*/  VIADD R5, R0, 0x107 ;  /* 0x0000010700057836 */ /* 0x001fc60000000000 */
[----:B------:R-:W-:Y:S01]  /*16270*/  STL [R1+0x2f60], R49 ;  /* 0x002f603101007387 */ /* 0x000fe20000100800 */
[----:B------:R-:W-:-:S03]  /*16280*/  VIADD R7, R0, 0x109 ;  /* 0x0000010900077836 */ /* 0x000fc60000000000 */
[----:B------:R0:W-:Y:S01]  /*16290*/  STL [R1+0x3ad8], R5 ;  /* 0x003ad80501007387 */ /* 0x0001e20000100800 */
[----:B------:R-:W-:Y:S01]  /*162a0*/  IABS R9, R5 ;  /* 0x0000000500097213 */ /* 0x000fe20000000000 */
[----:B------:R-:W-:Y:S02]  /*162b0*/  VIADD R6, R0, 0x10a ;  /* 0x0000010a00067836 */ /* 0x000fe40000000000 */
[----:B------:R1:W-:Y:S02]  /*162c0*/  STL [R1+0x3ae0], R8 ;  /* 0x003ae00801007387 */ /* 0x0003e40000100800 */
[----:B------:R-:W-:-:S04]  /*162d0*/  IMAD.HI.U32 R10, R11, R9, RZ ;  /* 0x000000090b0a7227 */ /* 0x000fc800078e00ff */
[----:B0-----:R-:W-:Y:S01]  /*162e0*/  VIADD R5, R0, 0x10b ;  /* 0x0000010b00057836 */ /* 0x001fe20000000000 */
[----:B-1----:R-:W-:Y:S01]  /*162f0*/  IABS R8, R8 ;  /* 0x0000000800087213 */ /* 0x002fe20000000000 */
[----:B------:R0:W-:Y:S01]  /*16300*/  STL [R1+0x3b24], R7 ;  /* 0x003b240701007387 */ /* 0x0001e20000100800 */
[----:B------:R-:W-:-:S03]  /*16310*/  IMAD.MOV R10, RZ, RZ, -R10 ;  /* 0x000000ffff0a7224 */ /* 0x000fc600078e0a0a */
[----:B------:R1:W-:Y:S01]  /*16320*/  STL [R1+0x3b48], R6 ;  /* 0x003b480601007387 */ /* 0x0003e20000100800 */
[----:B------:R-:W-:-:S03]  /*16330*/  IMAD.HI.U32 R71, R11, R8, RZ ;  /* 0x000000080b477227 */ /* 0x000fc600078e00ff */
[----:B------:R1:W-:Y:S01]  /*16340*/  STL [R1+0x3b80], R5 ;  /* 0x003b800501007387 */ /* 0x0003e20000100800 */
[----:B0-----:R-:W-:Y:S01]  /*16350*/  IABS R7, R7 ;  /* 0x0000000700077213 */ /* 0x001fe20000000000 */
[----:B------:R-:W-:Y:S01]  /*16360*/  IMAD.MOV R74, RZ, RZ, -R71 ;  /* 0x000000ffff4a7224 */ /* 0x000fe200078e0a47 */
[----:B-1----:R-:W-:-:S03]  /*16370*/  IABS R6, R6 ;  /* 0x0000000600067213 */ /* 0x002fc60000000000 */
[----:B------:R-:W-:Y:S01]  /*16380*/  IMAD.HI.U32 R72, R11, R7, RZ ;  /* 0x000000070b487227 */ /* 0x000fe200078e00ff */
[----:B------:R-:W-:-:S03]  /*16390*/  IABS R5, R5 ;  /* 0x0000000500057213 */ /* 0x000fc60000000000 */
[----:B------:R-:W-:-:S04]  /*163a0*/  IMAD.HI.U32 R73, R11, R6, RZ ;  /* 0x000000060b497227 */ /* 0x000fc800078e00ff */
[----:B------:R-:W-:-:S04]  /*163b0*/  IMAD.HI.U32 R75, R11, R5, RZ ;  /* 0x000000050b4b7227 */ /* 0x000fc800078e00ff */
[C---:B------:R-:W-:Y:S02]  /*163c0*/  IMAD R50, R12.reuse, R10, R9 ;  /* 0x0000000a0c327224 */ /* 0x040fe400078e0209 */
[C---:B------:R-:W-:Y:S02]  /*163d0*/  IMAD R8, R12.reuse, R74, R8 ;  /* 0x0000004a0c087224 */ /* 0x040fe400078e0208 */
[----:B------:R-:W-:Y:S02]  /*163e0*/  IMAD.MOV R9, RZ, RZ, -R72 ;  /* 0x000000ffff097224 */ /* 0x000fe400078e0a48 */
[----:B------:R-:W-:Y:S01]  /*163f0*/  IMAD.MOV R10, RZ, RZ, -R73 ;  /* 0x000000ffff0a7224 */ /* 0x000fe200078e0a49 */
[----:B------:R-:W-:Y:S01]  /*16400*/  STL [R1+0x220], R50 ;  /* 0x0002203201007387 */ /* 0x000fe20000100800 */
[----:B------:R-:W-:Y:S01]  /*16410*/  IMAD.MOV R71, RZ, RZ, -R75 ;  /* 0x000000ffff477224 */ /* 0x000fe200078e0a4b */
[----:B------:R-:W-:Y:S01]  /*16420*/  PRMT R21, RZ, 0x7610, R21 ;  /* 0x00007610ff157816 */ /* 0x000fe20000000015 */
[C---:B------:R-:W-:Y:S01]  /*16430*/  IMAD R7, R12.reuse, R9, R7 ;  /* 0x000000090c077224 */ /* 0x040fe200078e0207 */
[----:B------:R0:W-:Y:S01]  /*16440*/  STL [R1+0x224], R8 ;  /* 0x0002240801007387 */ /* 0x0001e20000100800 */
[C---:B------:R-:W-:Y:S01]  /*16450*/  IMAD R5, R12.reuse, R71, R5 ;  /* 0x000000470c057224 */ /* 0x040fe200078e0205 */
[----:B------:R-:W1:Y:S02]  /*16460*/  LDC R74, c[0x0][0x3a8] ;  /* 0x0000ea00ff4a7b82 */ /* 0x000e640000000800 */
[----:B------:R0:W-:Y:S02]  /*16470*/  STL [R1+0x228], R7 ;  /* 0x0002280701007387 */ /* 0x0001e40000100800 */
[----:B0-----:R-:W-:-:S02]  /*16480*/  IMAD R8, R12, R10, R6 ;  /* 0x0000000a0c087224 */ /* 0x001fc400078e0206 */
[----:B------:R-:W-:Y:S02]  /*16490*/  @!P6 IMAD.MOV.U32 R6, RZ, RZ, R48 ;  /* 0x000000ffff06e224 */ /* 0x000fe400078e0030 */
[----:B------:R-:W-:Y:S01]  /*164a0*/  @!P6 IMAD.MOV.U32 R7, RZ, RZ, R49 ;  /* 0x000000ffff07e224 */ /* 0x000fe200078e0031 */
[----:B------:R-:W-:Y:S01]  /*164b0*/  STL [R1+0x22c], R8 ;  /* 0x00022c0801007387 */ /* 0x000fe20000100800 */
[----:B------:R-:W-:-:S03]  /*164c0*/  VIADD R49, R0, 0x10c ;  /* 0x0000010c00317836 */ /* 0x000fc60000000000 */
[----:B------:R0:W-:Y:S01]  /*164d0*/  STL [R1+0x230], R5 ;  /* 0x0002300501007387 */ /* 0x0001e20000100800 */
[C---:B------:R-:W-:Y:S02]  /*164e0*/  VIADD R10, R0.reuse, 0x10d ;  /* 0x0000010d000a7836 */ /* 0x040fe40000000000 */
[----:B------:R-:W-:Y:S01]  /*164f0*/  VIADD R9, R0, 0x10e ;  /* 0x0000010e00097836 */ /* 0x000fe20000000000 */
[----:B------:R4:W2:Y:S01]  /*16500*/  @!P6 LDG.E.U8 R21, desc[UR22][R6.64] ;  /* 0x000000160615e981 */ /* 0x0008a2000c1e1100 */
[----:B0-----:R-:W-:Y:S02]  /*16510*/  IMAD R5, R76, 0x55, RZ ;  /* 0x000000554c057824 */ /* 0x001fe400078e02ff */
[----:B------:R-:W-:Y:S01]  /*16520*/  VIADD R8, R52, 0xffffffaa ;  /* 0xffffffaa34087836 */ /* 0x000fe20000000000 */
[----:B------:R0:W-:Y:S01]  /*16530*/  STL [R1+0x3af8], R49 ;  /* 0x003af83101007387 */ /* 0x0001e20000100800 */
[----:B----4-:R-:W-:Y:S01]  /*16540*/  IABS R7, R49 ;  /* 0x0000003100077213 */ /* 0x010fe20000000000 */
[----:B------:R-:W-:Y:S01]  /*16550*/  VIADD R50, R0, 0x110 ;  /* 0x0000011000327836 */ /* 0x000fe20000000000 */
[----:B------:R-:W-:-:S02]  /*16560*/  IADD3 R48, P6, PT, R5, R3, RZ ;  /* 0x0000000305307210 */ /* 0x000fc40007fde0ff */
[----:B------:R-:W-:Y:S01]  /*16570*/  IABS R6, R10 ;  /* 0x0000000a00067213 */ /* 0x000fe20000000000 */
[----:B------:R4:W-:Y:S01]  /*16580*/  STL [R1+0x3b08], R10 ;  /* 0x003b080a01007387 */ /* 0x0009e20000100800 */
[----:B------:R-:W-:Y:S01]  /*16590*/  PRMT R20, RZ, 0x7610, R20 ;  /* 0x00007610ff147816 */ /* 0x000fe20000000014 */
[----:B------:R-:W1:Y:S01]  /*165a0*/  LDC R76, c[0x0][0x3a8] ;  /* 0x0000ea00ff4c7b82 */ /* 0x000e620000000800 */
[----:B0-----:R-:W-:Y:S02]  /*165b0*/  LEA.HI.X.SX32 R49, R5, R4, 0x1, P6 ;  /* 0x0000000405317211 */ /* 0x001fe400030f0eff */
[----:B------:R-:W-:Y:S01]  /*165c0*/  ISETP.GE.U32.AND P6, PT, R8, 0x7ffffeab, PT ;  /* 0x7ffffeab0800780c */ /* 0x000fe20003fc6070 */
[C---:B------:R-:W-:Y:S01]  /*165d0*/  IMAD.HI.U32 R8, R11.reuse, R6, RZ ;  /* 0x000000060b087227 */ /* 0x040fe200078e00ff */
[----:B------:R-:W-:Y:S01]  /*165e0*/  IABS R5, R9 ;  /* 0x0000000900057213 */ /* 0x000fe20000000000 */
[----:B------:R-:W-:Y:S02]  /*165f0*/  STL [R1+0x2f6c], R48 ;  /* 0x002f6c3001007387 */ /* 0x000fe40000100800 */
[----:B----4-:R-:W-:Y:S01]  /*16600*/  IMAD.HI.U32 R10, R11, R7, RZ ;  /* 0x000000070b0a7227 */ /* 0x010fe200078e00ff */
[----:B------:R-:W-:Y:S01]  /*16610*/  IABS R71, R50 ;  /* 0x0000003200477213 */ /* 0x000fe20000000000 */
[----:B------:R0:W-:Y:S02]  /*16620*/  STL [R1+0x3b14], R9 ;  /* 0x003b140901007387 */ /* 0x0001e40000100800 */
[----:B------:R-:W-:-:S02]  /*16630*/  IMAD.MOV R72, RZ, RZ, -R10 ;  /* 0x000000ffff487224 */ /* 0x000fc400078e0a0a */
[----:B------:R-:W-:Y:S01]  /*16640*/  IMAD.HI.U32 R73, R11, R5, RZ ;  /* 0x000000050b497227 */ /* 0x000fe200078e00ff */
[----:B------:R-:W-:Y:S03]  /*16650*/  STL [R1+0x2f68], R49 ;  /* 0x002f683101007387 */ /* 0x000fe60000100800 */
[----:B------:R-:W-:Y:S02]  /*16660*/  IMAD.MOV R10, RZ, RZ, -R8 ;  /* 0x000000ffff0a7224 */ /* 0x000fe400078e0a08 */
[----:B0-----:R-:W-:Y:S02]  /*16670*/  VIADD R9, R0, 0x10f ;  /* 0x0000010f00097836 */ /* 0x001fe40000000000 */
[----:B------:R-:W-:Y:S02]  /*16680*/  IMAD.MOV.U32 R8, RZ, RZ, R71 ;  /* 0x000000ffff087224 */ /* 0x000fe400078e0047 */
[----:B------:R-:W-:Y:S01]  /*16690*/  IMAD R7, R12, R72, R7 ;  /* 0x000000480c077224 */ /* 0x000fe200078e0207 */
[----:B------:R0:W-:Y:S01]  /*166a0*/  STL [R1+0x3b54], R9 ;  /* 0x003b540901007387 */ /* 0x0001e20000100800 */
[----:B------:R-:W-:-:S02]  /*166b0*/  IMAD.MOV R71, RZ, RZ, -R73 ;  /* 0x000000ffff477224 */ /* 0x000fc400078e0a49 */
[C---:B------:R-:W-:Y:S01]  /*166c0*/  IMAD R6, R12.reuse, R10, R6 ;  /* 0x0000000a0c067224 */ /* 0x040fe200078e0206 */
[----:B------:R-:W-:Y:S01]  /*166d0*/  STL [R1+0x3b74], R50 ;  /* 0x003b743201007387 */ /* 0x000fe20000100800 */
[----:B------:R-:W-:Y:S01]  /*166e0*/  IMAD R5, R12, R71, R5 ;  /* 0x000000470c057224 */ /* 0x000fe200078e0205 */
[----:B0-----:R-:W-:Y:S02]  /*166f0*/  IABS R9, R9 ;  /* 0x0000000900097213 */ /* 0x001fe40000000000 */
[----:B------:R0:W-:Y:S04]  /*16700*/  STL [R1+0x234], R7 ;  /* 0x0002340701007387 */ /* 0x0001e80000100800 */
[----:B------:R4:W-:Y:S01]  /*16710*/  STL [R1+0x238], R6 ;  /* 0x0002380601007387 */ /* 0x0009e20000100800 */
[----:B0-----:R-:W-:-:S03]  /*16720*/  IMAD.HI.U32 R7, R11, R9, RZ ;  /* 0x000000090b077227 */ /* 0x001fc600078e00ff */
[----:B------:R0:W-:Y:S01]  /*16730*/  STL [R1+0x23c], R5 ;  /* 0x00023c0501007387 */ /* 0x0001e20000100800 */
[----:B----4-:R-:W-:-:S04]  /*16740*/  IMAD.HI.U32 R6, R11, R8, RZ ;  /* 0x000000080b067227 */ /* 0x010fc800078e00ff */
[----:B------:R-:W-:Y:S02]  /*16750*/  IMAD.MOV R10, RZ, RZ, -R7 ;  /* 0x000000ffff0a7224 */ /* 0x000fe400078e0a07 */
[----:B------:R-:W-:Y:S02]  /*16760*/  @!P6 IMAD.MOV.U32 R7, RZ, RZ, R49 ;  /* 0x000000ffff07e224 */ /* 0x000fe400078e0031 */
[----:B0-----:R-:W-:Y:S02]  /*16770*/  IMAD.MOV R5, RZ, RZ, -R6 ;  /* 0x000000ffff057224 */ /* 0x001fe400078e0a06 */
[----:B------:R-:W-:Y:S02]  /*16780*/  @!P6 IMAD.MOV.U32 R6, RZ, RZ, R48 ;  /* 0x000000ffff06e224 */ /* 0x000fe400078e0030 */
[----:B-1----:R-:W-:Y:S02]  /*16790*/  IMAD R71, R74, 0x5d, RZ ;  /* 0x0000005d4a477824 */ /* 0x002fe400078e02ff */
[C---:B------:R-:W-:Y:S01]  /*167a0*/  IMAD R89, R12.reuse, R10, R9 ;  /* 0x0000000a0c597224 */ /* 0x040fe200078e0209 */
[----:B------:R0:W4:Y:S01]  /*167b0*/  @!P6 LDG.E.U8 R20, desc[UR22][R6.64] ;  /* 0x000000160614e981 */ /* 0x000122000c1e1100 */
[----:B------:R-:W-:Y:S01]  /*167c0*/  IMAD R5, R12, R5, R8 ;  /* 0x000000050c057224 */ /* 0x000fe200078e0208 */
[----:B------:R-:W-:-:S02]  /*167d0*/  IADD3 R48, P6, PT, R71, R3, RZ ;  /* 0x0000000347307210 */ /* 0x000fc40007fde0ff */
[----:B------:R-:W-:Y:S02]  /*167e0*/  STL [R1+0x493c], R89 ;  /* 0x00493c5901007387 */ /* 0x000fe40000100800 */
[----:B------:R-:W-:Y:S02]  /*167f0*/  LEA.HI.X.SX32 R49, R71, R4, 0x1, P6 ;  /* 0x0000000447317211 */ /* 0x000fe400030f0eff */
[----:B------:R-:W-:Y:S01]  /*16800*/  STL [R1+0x2f74], R48 ;  /* 0x002f743001007387 */ /* 0x000fe20000100800 */
[----:B------:R-:W-:-:S03]  /*16810*/  VIADD R8, R0, 0x112 ;  /* 0x0000011200087836 */ /* 0x000fc60000000000 */
[----:B------:R1:W-:Y:S01]  /*16820*/  STL [R1+0x244], R5 ;  /* 0x0002440501007387 */ /* 0x0003e20000100800 */
[----:B0-----:R-:W-:-:S03]  /*16830*/  VIADD R6, R52, 0xffffffa2 ;  /* 0xffffffa234067836 */ /* 0x001fc60000000000 */
[----:B------:R-:W-:Y:S01]  /*16840*/  STL [R1+0x2f70], R49 ;  /* 0x002f703101007387 */ /* 0x000fe20000100800 */
[----:B-1----:R-:W-:Y:S01]  /*16850*/  VIADD R5, R0, 0x111 ;  /* 0x0000011100057836 */ /* 0x002fe20000000000 */
[----:B------:R-:W-:Y:S01]  /*16860*/  ISETP.GE.U32.AND P6, PT, R6, 0x7ffffea3, PT ;  /* 0x7ffffea30600780c */ /* 0x000fe20003fc6070 */
        /* <DEDUP_REMOVED lines=17> */
[----:B---3--:R-:W-:-:S03]  /*16980*/  IABS R5, R5 ;  /* 0x0000000500057213 */ /* 0x008fc60000000000 */
        /* <DEDUP_REMOVED lines=13> */
[----:B------:R3:W-:Y:S01]  /*16a60*/  STL [R1+0x250], R7 ;  /* 0x0002500701007387 */ /* 0x0007e20000100800 */
[----:B0-----:R-:W-:-:S02]  /*16a70*/  IMAD R8, R12, R10, R6 ;  /* 0x0000000a0c087224 */ /* 0x001fc400078e0206 */
[----:B------:R-:W-:Y:S02]  /*16a80*/  @!P6 IMAD.MOV.U32 R6, RZ, RZ, R48 ;  /* 0x000000ffff06e224 */ /* 0x000fe400078e0030 */
[----:B---3--:R-:W-:Y:S01]  /*16a90*/  @!P6 IMAD.MOV.U32 R7, RZ, RZ, R49 ;  /* 0x000000ffff07e224 */ /* 0x008fe200078e0031 */
[----:B------:R-:W-:Y:S01]  /*16aa0*/  STL [R1+0x254], R8 ;  /* 0x0002540801007387 */ /* 0x000fe20000100800 */
[----:B------:R-:W-:-:S03]  /*16ab0*/  VIADD R49, R0, 0x116 ;  /* 0x0000011600317836 */ /* 0x000fc60000000000 */
[----:B------:R0:W-:Y:S01]  /*16ac0*/  STL [R1+0x258], R5 ;  /* 0x0002580501007387 */ /* 0x0001e20000100800 */
[C---:B------:R-:W-:Y:S02]  /*16ad0*/  VIADD R10, R0.reuse, 0x117 ;  /* 0x00000117000a7836 */ /* 0x040fe40000000000 */
[----:B------:R-:W-:Y:S01]  /*16ae0*/  VIADD R9, R0, 0x118 ;  /* 0x0000011800097836 */ /* 0x000fe20000000000 */
[----:B------:R3:W2:Y:S01]  /*16af0*/  @!P6 LDG.E.U8 R19, desc[UR22][R6.64] ;  /* 0x000000160613e981 */ /* 0x0006a2000c1e1100 */
[----:B0-----:R-:W-:-:S03]  /*16b00*/  IMAD R5, R76, 0x65, RZ ;  /* 0x000000654c057824 */ /* 0x001fc600078e02ff */
[----:B------:R0:W-:Y:S01]  /*16b10*/  STL [R1+0x3b1c], R49 ;  /* 0x003b1c3101007387 */ /* 0x0001e20000100800 */
[----:B------:R-:W-:Y:S01]  /*16b20*/  VIADD R8, R52, 0xffffff9a ;  /* 0xffffff9a34087836 */ /* 0x000fe20000000000 */
[----:B------:R-:W-:Y:S01]  /*16b30*/  PRMT R18, RZ, 0x7610, R18 ;  /* 0x00007610ff127816 */ /* 0x000fe20000000012 */
[----:B------:R-:W-:Y:S01]  /*16b40*/  VIADD R50, R0, 0x11a ;  /* 0x0000011a00327836 */ /* 0x000fe20000000000 */
[C---:B------:R-:W-:Y:S02]  /*16b50*/  IADD3 R48, P6, PT, R5.reuse, R3, RZ ;  /* 0x0000000305307210 */ /* 0x040fe40007fde0ff */
[----:B---3--:R-:W-:Y:S02]  /*16b60*/  IABS R7, R49 ;  /* 0x0000003100077213 */ /* 0x008fe40000000000 */
[----:B------:R-:W-:Y:S01]  /*16b70*/  IABS R6, R10 ;  /* 0x0000000a00067213 */ /* 0x000fe20000000000 */
[----:B------:R3:W-:Y:S01]  /*16b80*/  STL [R1+0x3b4c], R10 ;  /* 0x003b4c0a01007387 */ /* 0x0007e20000100800 */
[----:B0-----:R-:W-:Y:S01]  /*16b90*/  LEA.HI.X.SX32 R49, R5, R4, 0x1, P6 ;  /* 0x0000000405317211 */ /* 0x001fe200030f0eff */
[----:B------:R-:W0:Y:S01]  /*16ba0*/  LDC R76, c[0x0][0x3a8] ;  /* 0x0000ea00ff4c7b82 */ /* 0x000e220000000800 */
[----:B------:R-:W-:Y:S01]  /*16bb0*/  IABS R5, R9 ;  /* 0x0000000900057213 */ /* 0x000fe20000000000 */
[----:B------:R-:W-:Y:S01]  /*16bc0*/  STL [R1+0x2f7c], R48 ;  /* 0x002f7c3001007387 */ /* 0x000fe20000100800 */
[----:B------:R-:W-:Y:S01]  /*16bd0*/  ISETP.GE.U32.AND P6, PT, R8, 0x7ffffe9b, PT ;  /* 0x7ffffe9b0800780c */ /* 0x000fe20003fc6070 */
[C---:B------:R-:W-:Y:S01]  /*16be0*/  IMAD.HI.U32 R8, R11.reuse, R6, RZ ;  /* 0x000000060b087227 */ /* 0x040fe200078e00ff */
[----:B------:R-:W-:Y:S01]  /*16bf0*/  IABS R71, R50 ;  /* 0x0000003200477213 */ /* 0x000fe20000000000 */
[----:B------:R1:W-:Y:S02]  /*16c00*/  STL [R1+0x3b6c], R9 ;  /* 0x003b6c0901007387 */ /* 0x0003e40000100800 */
[----:B---3--:R-:W-:-:S04]  /*16c10*/  IMAD.HI.U32 R10, R11, R7, RZ ;  /* 0x000000070b0a7227 */ /* 0x008fc800078e00ff */
[----:B------:R-:W-:-:S04]  /*16c20*/  IMAD.HI.U32 R73, R11, R5, RZ ;  /* 0x000000050b497227 */ /* 0x000fc800078e00ff */
[----:B-1----:R-:W-:Y:S02]  /*16c30*/  VIADD R9, R0, 0x119 ;  /* 0x0000011900097836 */ /* 0x002fe40000000000 */
[----:B------:R-:W-:Y:S01]  /*16c40*/  IMAD.MOV R72, RZ, RZ, -R10 ;  /* 0x000000ffff487224 */ /* 0x000fe200078e0a0a */
[----:B------:R-:W-:Y:S01]  /*16c50*/  STL [R1+0x2f78], R49 ;  /* 0x002f783101007387 */ /* 0x000fe20000100800 */
[----:B------:R-:W-:Y:S02]  /*16c60*/  IMAD.MOV R10, RZ, RZ, -R8 ;  /* 0x000000ffff0a7224 */ /* 0x000fe400078e0a08 */
[----:B------:R-:W-:Y:S01]  /*16c70*/  IMAD.MOV.U32 R8, RZ, RZ, R71 ;  /* 0x000000ffff087224 */ /* 0x000fe200078e0047 */
[----:B------:R1:W-:Y:S01]  /*16c80*/  STL [R1+0x3b70], R9 ;  /* 0x003b700901007387 */ /* 0x0003e20000100800 */
[----:B------:R-:W-:Y:S02]  /*16c90*/  IMAD.MOV R71, RZ, RZ, -R73 ;  /* 0x000000ffff477224 */ /* 0x000fe400078e0a49 */
[C---:B------:R-:W-:Y:S01]  /*16ca0*/  IMAD R7, R12.reuse, R72, R7 ;  /* 0x000000480c077224 */ /* 0x040fe200078e0207 */
[----:B------:R-:W-:Y:S01]  /*16cb0*/  STL [R1+0x3b7c], R50 ;  /* 0x003b7c3201007387 */ /* 0x000fe20000100800 */
[----:B------:R-:W-:-:S02]  /*16cc0*/  IMAD R10, R12, R10, R6 ;  /* 0x0000000a0c0a7224 */ /* 0x000fc400078e0206 */
[----:B------:R-:W-:Y:S01]  /*16cd0*/  IMAD R5, R12, R71, R5 ;  /* 0x000000470c057224 */ /* 0x000fe200078e0205 */
[----:B-1----:R-:W-:Y:S01]  /*16ce0*/  IABS R9, R9 ;  /* 0x0000000900097213 */ /* 0x002fe20000000000 */
[----:B------:R1:W-:Y:S01]  /*16cf0*/  STL [R1+0x260], R7 ;  /* 0x0002600701007387 */ /* 0x0003e20000100800 */
[----:B------:R-:W-:-:S03]  /*16d00*/  IMAD.HI.U32 R6, R11, R8, RZ ;  /* 0x000000080b067227 */ /* 0x000fc600078e00ff */
[----:B------:R3:W-:Y:S01]  /*16d10*/  STL [R1+0x25c], R10 ;  /* 0x00025c0a01007387 */ /* 0x0007e20000100800 */
[----:B-1----:R-:W-:-:S03]  /*16d20*/  IMAD.HI.U32 R7, R11, R9, RZ ;  /* 0x000000090b077227 */ /* 0x002fc600078e00ff */
[----:B------:R1:W-:Y:S01]  /*16d30*/  STL [R1+0x268], R5 ;  /* 0x0002680501007387 */ /* 0x0003e20000100800 */
[----:B---3--:R-:W-:Y:S02]  /*16d40*/  IMAD.MOV R10, RZ, RZ, -R7 ;  /* 0x000000ffff0a7224 */ /* 0x008fe400078e0a07 */
[----:B------:R-:W-:Y:S02]  /*16d50*/  @!P6 IMAD.MOV.U32 R7, RZ, RZ, R49 ;  /* 0x000000ffff07e224 */ /* 0x000fe400078e0031 */
[----:B-1----:R-:W-:Y:S02]  /*16d60*/  IMAD.MOV R5, RZ, RZ, -R6 ;  /* 0x000000ffff057224 */ /* 0x002fe400078e0a06 */
[----:B------:R-:W-:Y:S02]  /*16d70*/  @!P6 IMAD.MOV.U32 R6, RZ, RZ, R48 ;  /* 0x000000ffff06e224 */ /* 0x000fe400078e0030 */
[----:B------:R-:W-:-:S03]  /*16d80*/  IMAD R71, R74, 0x6d, RZ ;  /* 0x0000006d4a477824 */ /* 0x000fc600078e02ff */
[----:B------:R1:W3:Y:S01]  /*16d90*/  @!P6 LDG.E.U8 R18, desc[UR22][R6.64] ;  /* 0x000000160612e981 */ /* 0x0002e2000c1e1100 */
[C---:B------:R-:W-:Y:S01]  /*16da0*/  IMAD R5, R12.reuse, R5, R8 ;  /* 0x000000050c057224 */ /* 0x040fe200078e0208 */
[----:B------:R-:W-:Y:S01]  /*16db0*/  IADD3 R48, P6, PT, R71, R3, RZ ;  /* 0x0000000347307210 */ /* 0x000fe20007fde0ff */
[----:B-1----:R-:W-:-:S03]  /*16dc0*/  IMAD R7, R12, R10, R9 ;  /* 0x0000000a0c077224 */ /* 0x002fc600078e0209 */
[----:B------:R-:W-:Y:S01]  /*16dd0*/  LEA.HI.X.SX32 R49, R71, R4, 0x1, P6 ;  /* 0x0000000447317211 */ /* 0x000fe200030f0eff */
[----:B------:R-:W-:Y:S01]  /*16de0*/  VIADD R6, R52, 0xffffff92 ;  /* 0xffffff9234067836 */ /* 0x000fe20000000000 */
[----:B------:R-:W-:Y:S01]  /*16df0*/  STL [R1+0x264], R7 ;  /* 0x0002640701007387 */ /* 0x000fe20000100800 */
[----:B------:R-:W-:-:S03]  /*16e00*/  VIADD R8, R0, 0x11c ;  /* 0x0000011c00087836 */ /* 0x000fc60000000000 */
[----:B------:R1:W-:Y:S01]  /*16e10*/  STL [R1+0x26c], R5 ;  /* 0x00026c0501007387 */ /* 0x0003e20000100800 */
[----:B------:R-:W-:-:S03]  /*16e20*/  ISETP.GE.U32.AND P6, PT, R6, 0x7ffffe93, PT ;  /* 0x7ffffe930600780c */ /* 0x000fc60003fc6070 */
[----:B------:R-:W-:Y:S01]  /*16e30*/  STL [R1+0x2f84], R48 ;  /* 0x002f843001007387 */ /* 0x000fe20000100800 */
[----:B-1----:R-:W-:-:S03]  /*16e40*/  VIADD R5, R0, 0x11b ;  /* 0x0000011b00057836 */ /* 0x002fc60000000000 */
[----:B------:R-:W-:Y:S01]  /*16e50*/  STL [R1+0x2f80], R49 ;  /* 0x002f803101007387 */ /* 0x000fe20000100800 */
[----:B------:R-:W-:-:S03]  /*16e60*/  VIADD R7, R0, 0x11d ;  /* 0x0000011d00077836 */ /* 0x000fc60000000000 */
[----:B------:R1:W-:Y:S01]  /*16e70*/  STL [R1+0x3b2c], R5 ;  /* 0x003b2c0501007387 */ /* 0x0003e20000100800 */
[----:B------:R-:W-:Y:S01]  /*16e80*/  IABS R9, R5 ;  /* 0x0000000500097213 */ /* 0x000fe20000000000 */
[----:B------:R-:W-:Y:S02]  /*16e90*/  VIADD R6, R0, 0x11e ;  /* 0x0000011e00067836 */ /* 0x000fe40000000000 */
[----:B------:R0:W-:Y:S02]  /*16ea0*/  STL [R1+0x3b60], R8 ;  /* 0x003b600801007387 */ /* 0x0001e40000100800 */
[----:B------:R-:W-:-:S04]  /*16eb0*/  IMAD.HI.U32 R10, R11, R9, RZ ;  /* 0x000000090b0a7227 */ /* 0x000fc800078e00ff */
[----:B-1----:R-:W-:Y:S01]  /*16ec0*/  VIADD R5, R0, 0x11f ;  /* 0x0000011f00057836 */ /* 0x002fe20000000000 */
[----:B0-----:R-:W-:Y:S01]  /*16ed0*/  IABS R8, R8 ;  /* 0x0000000800087213 */ /* 0x001fe20000000000 */
        /* <DEDUP_REMOVED lines=39> */
[----:B----4-:R-:W-:Y:S02]  /*17150*/  IABS R7, R49 ;  /* 0x0000003100077213 */ /* 0x010fe40000000000 */
        /* <DEDUP_REMOVED lines=10> */
[----:B----4-:R-:W-:-:S04]  /*17200*/  IMAD.HI.U32 R10, R11, R7, RZ ;  /* 0x000000070b0a7227 */ /* 0x010fc800078e00ff */
        /* <DEDUP_REMOVED lines=18> */
[----:B----4-:R-:W-:Y:S02]  /*17330*/  IMAD.MOV R10, RZ, RZ, -R7 ;  /* 0x000000ffff0a7224 */ /* 0x010fe400078e0a07 */
[----:B------:R-:W-:Y:S02]  /*17340*/  @!P6 IMAD.MOV.U32 R7, RZ, RZ, R49 ;  /* 0x000000ffff07e224 */ /* 0x000fe400078e0031 */
[----:B-1----:R-:W-:Y:S02]  /*17350*/  IMAD.MOV R5, RZ, RZ, -R6 ;  /* 0x000000ffff057224 */ /* 0x002fe400078e0a06 */
[----:B------:R-:W-:Y:S02]  /*17360*/  @!P6 IMAD.MOV.U32 R6, RZ, RZ, R48 ;  /* 0x000000ffff06e224 */ /* 0x000fe400078e0030 */
[----:B------:R-:W-:-:S03]  /*17370*/  IMAD R71, R74, 0x7d, RZ ;  /* 0x0000007d4a477824 */ /* 0x000fc600078e02ff */
[----:B------:R1:W4:Y:S01]  /*17380*/  @!P6 LDG.E.U8 R17, desc[UR22][R6.64] ;  /* 0x000000160611e981 */ /* 0x000322000c1e1100 */
        /* <DEDUP_REMOVED lines=141> */
[----:B----4-:R-:W-:Y:S01]  /*17c60*/  @!P6 IMAD.MOV.U32 R7, RZ, RZ, R49 ;  /* 0x000000ffff07e224 */ /* 0x010fe200078e0031 */
        /* <DEDUP_REMOVED lines=90> */
[----:B------:R-:W-:Y:S01]  /*18210*/  PRMT R47, RZ, 0x7610, R47 ;  /* 0x00007610ff2f7816 */ /* 0x000fe2000000002f */
[----:B------:R-:W1:Y:S01]  /*18220*/  LDC R74, c[0x0][0x3a8] ;  /* 0x0000ea00ff4a7b82 */ /* 0x000e620000000800 */
        /* <DEDUP_REMOVED lines=13> */
[----:B------:R-:W1:Y:S01]  /*18300*/  LDC R76, c[0x0][0x3a8] ;  /* 0x0000ea00ff4c7b82 */ /* 0x000e620000000800 */
[----:B---3--:R-:W-:Y:S02]  /*18310*/  IABS R7, R49 ;  /* 0x0000003100077213 */ /* 0x008fe40000000000 */
[C---:B------:R-:W-:Y:S01]  /*18320*/  IADD3 R48, P6, PT, R5.reuse, R3, RZ ;  /* 0x0000000305307210 */ /* 0x040fe20007fde0ff */
[----:B------:R-:W-:Y:S01]  /*18330*/  VIADD R50, R0, 0x142 ;  /* 0x0000014200327836 */ /* 0x000fe20000000000 */
[----:B------:R-:W-:Y:S01]  /*18340*/  IABS R6, R10 ;  /* 0x0000000a00067213 */ /* 0x000fe20000000000 */
[----:B------:R3:W-:Y:S01]  /*18350*/  STL [R1+0x400c], R10 ;  /* 0x00400c0a01007387 */ /* 0x0007e20000100800 */
[----:B0-----:R-:W-:Y:S02]  /*18360*/  LEA.HI.X.SX32 R49, R5, R4, 0x1, P6 ;  /* 0x0000000405317211 */ /* 0x001fe400030f0eff */
        /* <DEDUP_REMOVED lines=8> */
[----:B0-----:R-:W-:Y:S02]  /*183f0*/  VIADD R9, R0, 0x141 ;  /* 0x0000014100097836 */ /* 0x001fe40000000000 */
        /* <DEDUP_REMOVED lines=10> */
[----:B0-----:R-:W-:Y:S01]  /*184a0*/  IABS R9, R9 ;  /* 0x0000000900097213 */ /* 0x001fe20000000000 */
[----:B------:R0:W-:Y:S01]  /*184b0*/  STL [R1+0x308], R7 ;  /* 0x0003080701007387 */ /* 0x0001e20000100800 */
[----:B------:R-:W-:-:S03]  /*184c0*/  IMAD.HI.U32 R6, R11, R8, RZ ;  /* 0x000000080b067227 */ /* 0x000fc600078e00ff */
[----:B------:R3:W-:Y:S01]  /*184d0*/  STL [R1+0x314], R10 ;  /* 0x0003140a01007387 */ /* 0x0007e20000100800 */
[----:B0-----:R-:W-:-:S03]  /*184e0*/  IMAD.HI.U32 R7, R11, R9, RZ ;  /* 0x000000090b077227 */ /* 0x001fc600078e00ff */
[----:B------:R0:W-:Y:S01]  /*184f0*/  STL [R1+0x318], R5 ;  /* 0x0003180501007387 */ /* 0x0001e20000100800 */
[----:B---3--:R-:W-:Y:S02]  /*18500*/  IMAD.MOV R10, RZ, RZ, -R7 ;  /* 0x000000ffff0a7224 */ /* 0x008fe400078e0a07 */
[----:B------:R-:W-:Y:S02]  /*18510*/  @!P6 IMAD.MOV.U32 R7, RZ, RZ, R49 ;  /* 0x000000ffff07e224 */ /* 0x000fe400078e0031 */
[----:B0-----:R-:W-:Y:S02]  /*18520*/  IMAD.MOV R5, RZ, RZ, -R6 ;  /* 0x000000ffff057224 */ /* 0x001fe400078e0a06 */
[----:B------:R-:W-:-:S05]  /*18530*/  @!P6 IMAD.MOV.U32 R6, RZ, RZ, R48 ;  /* 0x000000ffff06e224 */ /* 0x000fca00078e0030 */
[----:B------:R0:W3:Y:S01]  /*18540*/  @!P6 LDG.E.U8 R47, desc[UR22][R6.64] ;  /* 0x00000016062fe981 */ /* 0x0000e2000c1e1100 */
[----:B-1----:R-:W-:Y:S02]  /*18550*/  IMAD R71, R74, 0xad, RZ ;  /* 0x000000ad4a477824 */ /* 0x002fe400078e02ff */
[C---:B------:R-:W-:Y:S02]  /*18560*/  IMAD R5, R12.reuse, R5, R8 ;  /* 0x000000050c057224 */ /* 0x040fe400078e0208 */
[----:B0-----:R-:W-:Y:S02]  /*18570*/  IMAD R7, R12, R10, R9 ;  /* 0x0000000a0c077224 */ /* 0x001fe400078e0209 */
[----:B------:R-:W-:Y:S02]  /*18580*/  VIADD R6, R52, 0xffffff52 ;  /* 0xffffff5234067836 */ /* 0x000fe40000000000 */
[----:B------:R-:W-:Y:S01]  /*18590*/  VIADD R8, R0, 0x144 ;  /* 0x0000014400087836 */ /* 0x000fe20000000000 */
[----:B------:R-:W-:-:S02]  /*185a0*/  PRMT R90, RZ, 0x7610, R90 ;  /* 0x00007610ff5a7816 */ /* 0x000fc4000000005a */
[----:B------:R-:W-:Y:S02]  /*185b0*/  PRMT R89, RZ, 0x7610, R89 ;  /* 0x00007610ff597816 */ /* 0x000fe40000000059 */
[----:B------:R-:W-:Y:S02]  /*185c0*/  PRMT R85, RZ, 0x7610, R85 ;  /* 0x00007610ff557816 */ /* 0x000fe40000000055 */
[----:B------:R-:W-:Y:S02]  /*185d0*/  PRMT R84, RZ, 0x7610, R84 ;  /* 0x00007610ff547816 */ /* 0x000fe40000000054 */
[----:B------:R-:W-:Y:S02]  /*185e0*/  PRMT R83, RZ, 0x7610, R83 ;  /* 0x00007610ff537816 */ /* 0x000fe40000000053 */
[----:B------:R-:W-:Y:S02]  /*185f0*/  PRMT R82, RZ, 0x7610, R82 ;  /* 0x00007610ff527816 */ /* 0x000fe40000000052 */
[----:B------:R-:W-:Y:S01]  /*18600*/  PRMT R81, RZ, 0x7610, R81 ;  /* 0x00007610ff517816 */ /* 0x000fe20000000051 */
[----:B---3--:R0:W-:Y:S04]  /*18610*/  STL [R1+0x360], R47 ;  /* 0x0003602f01007387 */ /* 0x0081e80000100800 */
[----:B------:R-:W-:Y:S01]  /*18620*/  STL [R1+0x31c], R7 ;  /* 0x00031c0701007387 */ /* 0x000fe20000100800 */
[----:B0-----:R-:W-:-:S03]  /*18630*/  IADD3 R47, P6, PT, R71, R3, RZ ;  /* 0x00000003472f7210 */ /* 0x001fc60007fde0ff */
[----:B------:R0:W-:Y:S01]  /*18640*/  STL [R1+0x324], R5 ;  /* 0x0003240501007387 */ /* 0x0001e20000100800 */
[----:B------:R-:W-:-:S03]  /*18650*/  LEA.HI.X.SX32 R48, R71, R4, 0x1, P6 ;  /* 0x0000000447307211 */ /* 0x000fc600030f0eff */
[----:B------:R-:W-:Y:S01]  /*18660*/  STL [R1+0x2fdc], R47 ;  /* 0x002fdc2f01007387 */ /* 0x000fe20000100800 */
[----:B0-----:R-:W-:-:S03]  /*18670*/  VIADD R5, R0, 0x143 ;  /* 0x0000014300057836 */ /* 0x001fc60000000000 */
[----:B------:R-:W-:Y:S01]  /*18680*/  STL [R1+0x2fd8], R48 ;  /* 0x002fd83001007387 */ /* 0x000fe20000100800 */
[----:B------:R-:W-:Y:S01]  /*18690*/  ISETP.GE.U32.AND P6, PT, R6, 0x7ffffe53, PT ;  /* 0x7ffffe530600780c */ /* 0x000fe20003fc6070 */
[C---:B------:R-:W-:Y:S02]  /*186a0*/  VIADD R7, R0.reuse, 0x145 ;  /* 0x0000014500077836 */ /* 0x040fe40000000000 */
        /* <DEDUP_REMOVED lines=25> */
[----:B------:R-:W0:Y:S01]  /*18840*/  LDC R74, c[0x0][0x3a8] ;  /* 0x0000ea00ff4a7b82 */ /* 0x000e220000000800 */
[C---:B------:R-:W-:Y:S01]  /*18850*/  IMAD R7, R12.reuse, R9, R7 ;  /* 0x000000090c077224 */ /* 0x040fe200078e0207 */
[----:B------:R1:W-:Y:S01]  /*18860*/  STL [R1+0x328], R8 ;  /* 0x0003280801007387 */ /* 0x0003e20000100800 */
[----:B------:R-:W-:-:S03]  /*18870*/  IMAD R5, R12, R71, R5 ;  /* 0x000000470c057224 */ /* 0x000fc600078e0205 */
[----:B------:R3:W-:Y:S01]  /*18880*/  STL [R1+0x330], R7 ;  /* 0x0003300701007387 */ /* 0x0007e20000100800 */
[----:B-1----:R-:W-:Y:S02]  /*18890*/  IMAD R8, R12, R10, R6 ;  /* 0x0000000a0c087224 */ /* 0x002fe400078e0206 */
        /* <DEDUP_REMOVED lines=8> */
[----:B-1----:R-:W-:-:S03]  /*18920*/  IMAD R5, R76, 0xb5, RZ ;  /* 0x000000b54c057824 */ /* 0x002fc600078e02ff */
[----:B------:R1:W-:Y:S01]  /*18930*/  STL [R1+0x3fe0], R48 ;  /* 0x003fe03001007387 */ /* 0x0003e20000100800 */
[----:B------:R-:W-:Y:S01]  /*18940*/  VIADD R8, R52, 0xffffff4a ;  /* 0xffffff4a34087836 */ /* 0x000fe20000000000 */
[----:B------:R-:W0:Y:S01]  /*18950*/  LDC R76, c[0x0][0x3a8] ;  /* 0x0000ea00ff4c7b82 */ /* 0x000e220000000800 */
[----:B---3--:R-:W-:Y:S02]  /*18960*/  IABS R7, R48 ;  /* 0x0000003000077213 */ /* 0x008fe40000000000 */
[C---:B------:R-:W-:Y:S01]  /*18970*/  IADD3 R47, P6, PT, R5.reuse, R3, RZ ;  /* 0x00000003052f7210 */ /* 0x040fe20007fde0ff */
[----:B------:R-:W-:Y:S01]  /*18980*/  VIADD R49, R0, 0x14c ;  /* 0x0000014c00317836 */ /* 0x000fe20000000000 */
[----:B------:R-:W-:Y:S01]  /*18990*/  IABS R6, R10 ;  /* 0x0000000a00067213 */ /* 0x000fe20000000000 */
[----:B------:R3:W-:Y:S01]  /*189a0*/  STL [R1+0x3fe4], R10 ;  /* 0x003fe40a01007387 */ /* 0x0007e20000100800 */
[----:B-1----:R-:W-:Y:S02]  /*189b0*/  LEA.HI.X.SX32 R48, R5, R4, 0x1, P6 ;  /* 0x0000000405307211 */ /* 0x002fe400030f0eff */
        /* <DEDUP_REMOVED lines=29> */
[----:B0-----:R-:W-:-:S03]  /*18b90*/  IMAD R71, R74, 0xbd, RZ ;  /* 0x000000bd4a477824 */ /* 0x001fc600078e02ff */
[----:B------:R0:W3:Y:S01]  /*18ba0*/  @!P6 LDG.E.U8 R89, desc[UR22][R6.64] ;  /* 0x000000160659e981 */ /* 0x0000e2000c1e1100 */
        /* <DEDUP_REMOVED lines=29> */
[----:B----4-:R-:W-:-:S03]  /*18d80*/  IABS R5, R5 ;  /* 0x0000000500057213 */ /* 0x010fc60000000000 */
        /* <DEDUP_REMOVED lines=26> */
[----:B----4-:R-:W-:Y:S02]  /*18f30*/  IABS R7, R48 ;  /* 0x0000003000077213 */ /* 0x010fe40000000000 */
        /* <DEDUP_REMOVED lines=34> */
[----:B0-----:R-:W-:-:S03]  /*19160*/  IMAD R71, R74, 0xcd, RZ ;  /* 0x000000cd4a477824 */ /* 0x001fc600078e02ff */
[----:B------:R0:W4:Y:S01]  /*19170*/  @!P6 LDG.E.U8 R84, desc[UR22][R6.64] ;  /* 0x000000160654e981 */ /* 0x000122000c1e1100 */
        /* <DEDUP_REMOVED lines=170> */
[----:B------:R4:W-:Y:S01]  /*19c20*/  STL [R1+0x3f78], R49 ;  /* 0x003f783101007387 */ /* 0x0009e20000100800 */
[----:B------:R-:W-:Y:S01]  /*19c30*/  IMAD R5, R12, R71, R5 ;  /* 0x000000470c057224 */ /* 0x000fe200078e0205 */
[----:B-1----:R-:W-:-:S02]  /*19c40*/  IABS R9, R9 ;  /* 0x0000000900097213 */ /* 0x002fc40000000000 */
[----:B------:R1:W-:Y:S01]  /*19c50*/  STL [R1+0x3cc], R7 ;  /* 0x0003cc0701007387 */ /* 0x0003e20000100800 */
[----:B----4-:R-:W-:Y:S02]  /*19c60*/  IMAD R49, R12, R10, R6 ;  /* 0x0000000a0c317224 */ /* 0x010fe400078e0206 */
[C---:B------:R-:W-:Y:S01]  /*19c70*/  IMAD.HI.U32 R6, R11.reuse, R8, RZ ;  /* 0x000000080b067227 */ /* 0x040fe200078e00ff */
[----:B------:R-:W-:Y:S02]  /*19c80*/  PRMT R10, RZ, 0x7610, R10 ;  /* 0x00007610ff0a7816 */ /* 0x000fe4000000000a */
[----:B------:R-:W-:Y:S01]  /*19c90*/  STL [R1+0x3d0], R49 ;  /* 0x0003d03101007387 */ /* 0x000fe20000100800 */
[----:B-1----:R-:W-:-:S03]  /*19ca0*/  IMAD.HI.U32 R7, R11, R9, RZ ;  /* 0x000000090b077227 */ /* 0x002fc600078e00ff */
[----:B------:R1:W-:Y:S01]  /*19cb0*/  STL [R1+0x3d4], R5 ;  /* 0x0003d40501007387 */ /* 0x0003e20000100800 */
[----:B------:R-:W-:Y:S02]  /*19cc0*/  IMAD.MOV R71, RZ, RZ, -R7 ;  /* 0x000000ffff477224 */ /* 0x000fe400078e0a07 */
[----:B------:R-:W-:Y:S02]  /*19cd0*/  @!P6 IMAD.MOV.U32 R7, RZ, RZ, R48 ;  /* 0x000000ffff07e224 */ /* 0x000fe400078e0030 */
[----:B0-----:R-:W-:Y:S02]  /*19ce0*/  IMAD R72, R74, 0xed, RZ ;  /* 0x000000ed4a487824 */ /* 0x001fe400078e02ff */
[----:B-1----:R-:W-:Y:S02]  /*19cf0*/  IMAD.MOV R5, RZ, RZ, -R6 ;  /* 0x000000ffff057224 */ /* 0x002fe400078e0a06 */
[----:B------:R-:W-:Y:S02]  /*19d00*/  @!P6 IMAD.MOV.U32 R6, RZ, RZ, R47 ;  /* 0x000000ffff06e224 */ /* 0x000fe400078e002f */
[----:B------:R-:W-:-:S03]  /*19d10*/  IMAD R5, R12, R5, R8 ;  /* 0x000000050c057224 */ /* 0x000fc600078e0208 */
[----:B------:R0:W4:Y:S01]  /*19d20*/  @!P6 LDG.E.U8 R10, desc[UR22][R6.64] ;  /* 0x00000016060ae981 */ /* 0x000122000c1e1100 */
[----:B------:R-:W-:Y:S01]  /*19d30*/  IADD3 R47, P6, PT, R72, R3, RZ ;  /* 0x00000003482f7210 */ /* 0x000fe20007fde0ff */
[----:B------:R-:W-:Y:S02]  /*19d40*/  VIADD R8, R0, 0x16c ;  /* 0x0000016c00087836 */ /* 0x000fe40000000000 */
[----:B0-----:R-:W-:Y:S01]  /*19d50*/  IMAD R7, R12, R71, R9 ;  /* 0x000000470c077224 */ /* 0x001fe200078e0209 */
[----:B------:R-:W-:Y:S01]  /*19d60*/  LEA.HI.X.SX32 R48, R72, R4, 0x1, P6 ;  /* 0x0000000448307211 */ /* 0x000fe200030f0eff */
[----:B------:R-:W-:-:S03]  /*19d70*/  VIADD R6, R52, 0xffffff12 ;  /* 0xffffff1234067836 */ /* 0x000fc60000000000 */
[----:B------:R-:W-:Y:S04]  /*19d80*/  STL [R1+0x3d8], R7 ;  /* 0x0003d80701007387 */ /* 0x000fe80000100800 */
        /* <DEDUP_REMOVED lines=37> */
[----:B0-----:R-:W-:Y:S01]  /*19fe0*/  IMAD R8, R12, R71, R6 ;  /* 0x000000470c087224 */ /* 0x001fe200078e0206 */
[----:B------:R-:W-:Y:S01]  /*19ff0*/  PRMT R79, RZ, 0x7610, R79 ;  /* 0x00007610ff4f7816 */ /* 0x000fe2000000004f */
[----:B------:R-:W-:-:S03]  /*1a000*/  @!P6 IMAD.MOV.U32 R6, RZ, RZ, R47 ;  /* 0x000000ffff06e224 */ /* 0x000fc600078e002f */
[----:B------:R-:W0:Y:S01]  /*1a010*/  LDC R76, c[0x0][0x3a0] ;  /* 0x0000e800ff4c7b82 */ /* 0x000e220000000800 */
[----:B---3--:R-:W-:Y:S01]  /*1a020*/  @!P6 IMAD.MOV.U32 R7, RZ, RZ, R48 ;  /* 0x000000ffff07e224 */ /* 0x008fe200078e0030 */
[----:B------:R-:W-:Y:S01]  /*1a030*/  STL [R1+0x3f4], R8 ;  /* 0x0003f40801007387 */ /* 0x000fe20000100800 */
[----:B------:R-:W-:-:S03]  /*1a040*/  VIADD R49, R0, 0x170 ;  /* 0x0000017000317836 */ /* 0x000fc60000000000 */
[----:B------:R3:W-:Y:S01]  /*1a050*/  STL [R1+0x3f0], R5 ;  /* 0x0003f00501007387 */ /* 0x0007e20000100800 */
[C---:B------:R-:W-:Y:S02]  /*1a060*/  VIADD R48, R0.reuse, 0x171 ;  /* 0x0000017100307836 */ /* 0x040fe40000000000 */
[----:B------:R-:W-:Y:S01]  /*1a070*/  VIADD R9, R0, 0x172 ;  /* 0x0000017200097836 */ /* 0x000fe20000000000 */
[----:B------:R3:W2:Y:S02]  /*1a080*/  @!P6 LDG.E.U8 R80, desc[UR22][R6.64] ;  /* 0x000000160650e981 */ /* 0x0006a4000c1e1100 */
[----:B---3--:R-:W-:Y:S02]  /*1a090*/  IMAD R5, R77, 0xf5, RZ ;  /* 0x000000f54d057824 */ /* 0x008fe400078e02ff */
[----:B------:R3:W-:Y:S01]  /*1a0a0*/  STL [R1+0x3f40], R49 ;  /* 0x003f403101007387 */ /* 0x0007e20000100800 */
[----:B------:R-:W-:Y:S01]  /*1a0b0*/  VIADD R8, R52, 0xffffff0a ;  /* 0xffffff0a34087836 */ /* 0x000fe20000000000 */
[----:B------:R-:W-:-:S02]  /*1a0c0*/  IABS R7, R49 ;  /* 0x0000003100077213 */ /* 0x000fc40000000000 */
[----:B------:R-:W-:Y:S01]  /*1a0d0*/  IADD3 R47, P6, PT, R5, R3, RZ ;  /* 0x00000003052f7210 */ /* 0x000fe20007fde0ff */
[----:B------:R1:W-:Y:S01]  /*1a0e0*/  STL [R1+0x3f44], R48 ;  /* 0x003f443001007387 */ /* 0x0003e20000100800 */
[----:B------:R-:W-:Y:S01]  /*1a0f0*/  IABS R6, R48 ;  /* 0x0000003000067213 */ /* 0x000fe20000000000 */
[----:B---3--:R-:W-:Y:S02]  /*1a100*/  VIADD R49, R0, 0x174 ;  /* 0x0000017400317836 */ /* 0x008fe40000000000 */
[----:B------:R-:W-:Y:S01]  /*1a110*/  STL [R1+0x3064], R47 ;  /* 0x0030642f01007387 */ /* 0x000fe20000100800 */
[----:B------:R-:W-:Y:S01]  /*1a120*/  IMAD.HI.U32 R71, R11, R7, RZ ;  /* 0x000000070b477227 */ /* 0x000fe200078e00ff */
[----:B-1----:R-:W-:Y:S02]  /*1a130*/  LEA.HI.X.SX32 R48, R5, R4, 0x1, P6 ;  /* 0x0000000405307211 */ /* 0x002fe400030f0eff */
[----:B------:R-:W-:Y:S01]  /*1a140*/  IABS R5, R9 ;  /* 0x0000000900057213 */ /* 0x000fe20000000000 */
[----:B------:R1:W-:Y:S01]  /*1a150*/  STL [R1+0x3f4c], R9 ;  /* 0x003f4c0901007387 */ /* 0x0003e20000100800 */
[----:B------:R-:W-:Y:S01]  /*1a160*/  ISETP.GE.U32.AND P6, PT, R8, 0x7ffffe0b, PT ;  /* 0x7ffffe0b0800780c */ /* 0x000fe20003fc6070 */
[----:B------:R-:W-:Y:S01]  /*1a170*/  IMAD.HI.U32 R8, R11, R6, RZ ;  /* 0x000000060b087227 */ /* 0x000fe200078e00ff */
[----:B------:R-:W-:-:S03]  /*1a180*/  IABS R72, R49 ;  /* 0x0000003100487213 */ /* 0x000fc60000000000 */
        /* <DEDUP_REMOVED lines=13> */
[----:B---3--:R-:W-:Y:S02]  /*1a260*/  IMAD R49, R12, R71, R6 ;  /* 0x000000470c317224 */ /* 0x008fe400078e0206 */
[----:B------:R-:W-:-:S03]  /*1a270*/  IMAD.HI.U32 R6, R11, R8, RZ ;  /* 0x000000080b067227 */ /* 0x000fc600078e00ff */
[----:B------:R-:W-:Y:S01]  /*1a280*/  STL [R1+0x3fc], R49 ;  /* 0x0003fc3101007387 */ /* 0x000fe20000100800 */
[----:B-1----:R-:W-:-:S03]  /*1a290*/  IMAD.HI.U32 R7, R11, R9, RZ ;  /* 0x000000090b077227 */ /* 0x002fc600078e00ff */
[----:B------:R1:W-:Y:S01]  /*1a2a0*/  STL [R1+0x400], R5 ;  /* 0x0004000501007387 */ /* 0x0003e20000100800 */
[----:B------:R-:W-:Y:S02]  /*1a2b0*/  IMAD.MOV R71, RZ, RZ, -R7 ;  /* 0x000000ffff477224 */ /* 0x000fe400078e0a07 */
[----:B------:R-:W-:Y:S02]  /*1a2c0*/  @!P6 IMAD.MOV.U32 R7, RZ, RZ, R48 ;  /* 0x000000ffff07e224 */ /* 0x000fe400078e0030 */
[----:B------:R-:W-:Y:S02]  /*1a2d0*/  IMAD R72, R75, 0xfd, RZ ;  /* 0x000000fd4b487824 */ /* 0x000fe400078e02ff */
[----:B-1----:R-:W-:Y:S02]  /*1a2e0*/  IMAD.MOV R5, RZ, RZ, -R6 ;  /* 0x000000ffff057224 */ /* 0x002fe400078e0a06 */
[----:B------:R-:W-:Y:S02]  /*1a2f0*/  @!P6 IMAD.MOV.U32 R6, RZ, RZ, R47 ;  /* 0x000000ffff06e224 */ /* 0x000fe400078e002f */
[----:B------:R-:W-:-:S03]  /*1a300*/  IMAD R5, R12, R5, R8 ;  /* 0x000000050c057224 */ /* 0x000fc600078e0208 */
[----:B------:R1:W3:Y:S01]  /*1a310*/  @!P6 LDG.E.U8 R79, desc[UR22][R6.64] ;  /* 0x00000016064fe981 */ /* 0x0002e2000c1e1100 */
[----:B------:R-:W-:Y:S01]  /*1a320*/  IADD3 R47, P6, PT, R72, R3, RZ ;  /* 0x00000003482f7210 */ /* 0x000fe20007fde0ff */
[----:B------:R-:W-:-:S03]  /*1a330*/  VIADD R8, R0, 0x175 ;  /* 0x0000017500087836 */ /* 0x000fc60000000000 */
[----:B------:R-:W-:Y:S01]  /*1a340*/  LEA.HI.X.SX32 R48, R72, R4, 0x1, P6 ;  /* 0x0000000448307211 */ /* 0x000fe200030f0eff */
[----:B-1----:R-:W-:-:S05]  /*1a350*/  IMAD R7, R12, R71, R9 ;  /* 0x000000470c077224 */ /* 0x002fca00078e0209 */
[----:B------:R1:W-:Y:S04]  /*1a360*/  STL [R1+0x404], R7 ;  /* 0x0004040701007387 */ /* 0x0003e80000100800 */
[----:B------:R0:W-:Y:S01]  /*1a370*/  STL [R1+0x40c], R5 ;  /* 0x00040c0501007387 */ /* 0x0001e20000100800 */
[----:B------:R-:W-:-:S03]  /*1a380*/  IABS R9, R8 ;  /* 0x0000000800097213 */ /* 0x000fc60000000000 */
[----:B------:R-:W-:Y:S01]  /*1a390*/  STL [R1+0x3074], R47 ;  /* 0x0030742f01007387 */ /* 0x000fe20000100800 */
[C---:B-1----:R-:W-:Y:S02]  /*1a3a0*/  VIADD R7, R0.reuse, 0x177 ;  /* 0x0000017700077836 */ /* 0x042fe40000000000 */
[----:B0-----:R-:W-:Y:S01]  /*1a3b0*/  VIADD R5, R0, 0x176 ;  /* 0x0000017600057836 */ /* 0x001fe20000000000 */
[----:B------:R-:W-:Y:S01]  /*1a3c0*/  STL [R1+0x3070], R48 ;  /* 0x0030703001007387 */ /* 0x000fe20000100800 */
[----:B------:R-:W-:-:S03]  /*1a3d0*/  VIADD R6, R52, 0xffffff02 ;  /* 0xffffff0234067836 */ /* 0x000fc60000000000 */
[----:B------:R0:W-:Y:S01]  /*1a3e0*/  STL [R1+0x3f2c], R8 ;  /* 0x003f2c0801007387 */ /* 0x0001e20000100800 */
[----:B------:R-:W-:-:S03]  /*1a3f0*/  VIADD R49, R0, 0x178 ;  /* 0x0000017800317836 */ /* 0x000fc60000000000 */
[----:B------:R1:W-:Y:S04]  /*1a400*/  STL [R1+0x3f30], R5 ;  /* 0x003f300501007387 */ /* 0x0003e80000100800 */
[----:B------:R1:W-:Y:S01]  /*1a410*/  STL [R1+0x3f34], R7 ;  /* 0x003f340701007387 */ /* 0x0003e20000100800 */
[----:B0-----:R-:W-:Y:S01]  /*1a420*/  IABS R8, R5 ;  /* 0x0000000500087213 */ /* 0x001fe20000000000 */
[----:B------:R-:W-:Y:S01]  /*1a430*/  IMAD.HI.U32 R71, R11, R9, RZ ;  /* 0x000000090b477227 */ /* 0x000fe200078e00ff */
[----:B------:R-:W-:-:S03]  /*1a440*/  ISETP.GE.U32.AND P6, PT, R6, 0x7ffffe03, PT ;  /* 0x7ffffe030600780c */ /* 0x000fc60003fc6070 */
[----:B-1----:R-:W-:Y:S01]  /*1a450*/  VIADD R5, R0, 0x179 ;  /* 0x0000017900057836 */ /* 0x002fe20000000000 */
[----:B------:R-:W-:Y:S01]  /*1a460*/  IABS R7, R7 ;  /* 0x0000000700077213 */ /* 0x000fe20000000000 */
[C---:B------:R-:W-:Y:S01]  /*1a470*/  IMAD.HI.U32 R73, R11.reuse, R8, RZ ;  /* 0x000000080b497227 */ /* 0x040fe200078e00ff */
[----:B------:R-:W-:Y:S01]  /*1a480*/  IABS R6, R49 ;  /* 0x0000003100067213 */ /* 0x000fe20000000000 */
[----:B------:R-:W-:Y:S02]  /*1a490*/  STL [R1+0x3f38], R49 ;  /* 0x003f383101007387 */ /* 0x000fe40000100800 */
[----:B------:R-:W-:Y:S02]  /*1a4a0*/  IMAD.HI.U32 R72, R11, R7, RZ ;  /* 0x000000070b487227 */ /* 0x000fe400078e00ff */
[----:B------:R0:W-:Y:S02]  /*1a4b0*/  STL [R1+0x3f3c], R5 ;  /* 0x003f3c0501007387 */ /* 0x0001e40000100800 */
[----:B------:R-:W-:-:S02]  /*1a4c0*/  IMAD.MOV R71, RZ, RZ, -R71 ;  /* 0x000000ffff477224 */ /* 0x000fc400078e0a47 */
[----:B------:R-:W-:Y:S02]  /*1a4d0*/  IMAD.MOV R73, RZ, RZ, -R73 ;  /* 0x000000ffff497224 */ /* 0x000fe400078e0a49 */
[----:B------:R-:W-:Y:S02]  /*1a4e0*/  IMAD.MOV R72, RZ, RZ, -R72 ;  /* 0x000000ffff487224 */ /* 0x000fe400078e0a48 */
[----:B------:R-:W-:Y:S01]  /*1a4f0*/  IMAD.HI.U32 R74, R11, R6, RZ ;  /* 0x000000060b4a7227 */ /* 0x000fe200078e00ff */
[----:B0-----:R-:W-:-:S03]  /*1a500*/  IABS R5, R5 ;  /* 0x0000000500057213 */ /* 0x001fc60000000000 */
[C---:B------:R-:W-:Y:S02]  /*1a510*/  IMAD R9, R12.reuse, R71, R9 ;  /* 0x000000470c097224 */ /* 0x040fe400078e0209 */
[C---:B------:R-:W-:Y:S02]  /*1a520*/  IMAD R49, R12.reuse, R73, R8 ;  /* 0x000000490c317224 */ /* 0x040fe400078e0208 */
[----:B------:R-:W-:Y:S02]  /*1a530*/  IMAD R7, R12, R72, R7 ;  /* 0x000000480c077224 */ /* 0x000fe400078e0207 */
[----:B------:R-:W-:Y:S01]  /*1a540*/  IMAD.HI.U32 R75, R11, R5, RZ ;  /* 0x000000050b4b7227 */ /* 0x000fe200078e00ff */
[----:B------:R0:W-:Y:S03]  /*1a550*/  STL [R1+0x408], R9 ;  /* 0x0004080901007387 */ /* 0x0001e60000100800 */
[----:B------:R-:W-:Y:S01]  /*1a560*/  IMAD.MOV R8, RZ, RZ, -R74 ;  /* 0x000000ffff087224 */ /* 0x000fe200078e0a4a */
[----:B------:R-:W-:Y:S01]  /*1a570*/  STL [R1+0x410], R49 ;  /* 0x0004103101007387 */ /* 0x000fe20000100800 */
[----:B------:R-:W-:-:S02]  /*1a580*/  PRMT R78, RZ, 0x7610, R78 ;  /* 0x00007610ff4e7816 */ /* 0x000fc4000000004e */
[C---:B------:R-:W-:Y:S01]  /*1a590*/  IMAD R8, R12.reuse, R8, R6 ;  /* 0x000000080c087224 */ /* 0x040fe200078e0206 */
[----:B------:R1:W-:Y:S01]  /*1a5a0*/  STL [R1+0x414], R7 ;  /* 0x0004140701007387 */ /* 0x0003e20000100800 */
[----:B------:R-:W-:Y:S02]  /*1a5b0*/  @!P6 IMAD.MOV.U32 R6, RZ, RZ, R47 ;  /* 0x000000ffff06e224 */ /* 0x000fe400078e002f */
[----:B0-----:R-:W-:Y:S02]  /*1a5c0*/  IMAD.MOV R9, RZ, RZ, -R75 ;  /* 0x000000ffff097224 */ /* 0x001fe400078e0a4b */
[----:B------:R-:W-:Y:S02]  /*1a5d0*/  IMAD R71, R53, 0xe, RZ ;  /* 0x0000000e35477824 */ /* 0x000fe400078e02ff */
[----:B-1----:R-:W-:Y:S01]  /*1a5e0*/  @!P6 IMAD.MOV.U32 R7, RZ, RZ, R48 ;  /* 0x000000ffff07e224 */ /* 0x002fe200078e0030 */
[----:B------:R0:W-:Y:S01]  /*1a5f0*/  STL [R1+0x41c], R8 ;  /* 0x00041c0801007387 */ /* 0x0001e20000100800 */
[----:B------:R-:W-:Y:S01]  /*1a600*/  IMAD R5, R12, R9, R5 ;  /* 0x000000090c057224 */ /* 0x000fe200078e0205 */
[----:B------:R-:W1:Y:S01]  /*1a610*/  LDC R75, c[0x0][0x3a0] ;  /* 0x0000e800ff4b7b82 */ /* 0x000e620000000800 */
[C---:B------:R-:W-:Y:S01]  /*1a620*/  VIADD R49, R0.reuse, 0x17a ;  /* 0x0000017a00317836 */ /* 0x040fe20000000000 */
[----:B------:R4:W2:Y:S01]  /*1a630*/  @!P6 LDG.E.U8 R78, desc[UR22][R6.64] ;  /* 0x00000016064ee981 */ /* 0x0008a2000c1e1100 */
[----:B------:R-:W-:Y:S01]  /*1a640*/  IADD3 R47, P6, PT, R71, R3, RZ ;  /* 0x00000003472f7210 */ /* 0x000fe20007fde0ff */
[----:B------:R-:W-:-:S02]  /*1a650*/  VIADD R9, R0, 0x17b ;  /* 0x0000017b00097836 */ /* 0x000fc40000000000 */
[----:B------:R4:W-:Y:S01]  /*1a660*/  STL [R1+0x418], R5 ;  /* 0x0004180501007387 */ /* 0x0009e20000100800 */
[----:B------:R-:W-:Y:S01]  /*1a670*/  LEA.HI.X.SX32 R48, R71, R4, 0x1, P6 ;  /* 0x0000000447307211 */ /* 0x000fe200030f0eff */
[----:B0-----:R-:W-:Y:S02]  /*1a680*/  VIADD R8, R0, 0x17c ;  /* 0x0000017c00087836 */ /* 0x001fe40000000000 */
[----:B------:R-:W-:Y:S01]  /*1a690*/  STL [R1+0x2efc], R47 ;  /* 0x002efc2f01007387 */ /* 0x000fe20000100800 */
[----:B----4-:R-:W-:Y:S01]  /*1a6a0*/  IABS R7, R49 ;  /* 0x0000003100077213 */ /* 0x010fe20000000000 */
[----:B------:R-:W-:Y:S02]  /*1a6b0*/  VIADD R5, R76, 0xfffffff1 ;  /* 0xfffffff14c057836 */ /* 0x000fe40000000000 */
[----:B------:R0:W-:Y:S01]  /*1a6c0*/  STL [R1+0x3f18], R49 ;  /* 0x003f183101007387 */ /* 0x0001e20000100800 */
[----:B------:R-:W-:Y:S01]  /*1a6d0*/  IABS R6, R9 ;  /* 0x0000000900067213 */ /* 0x000fe20000000000 */
[----:B------:R-:W-:Y:S01]  /*1a6e0*/  IMAD.HI.U32 R71, R11, R7, RZ ;  /* 0x000000070b477227 */ /* 0x000fe200078e00ff */
[----:B------:R-:W-:Y:S01]  /*1a6f0*/  PRMT R77, RZ, 0x7610, R77 ;  /* 0x00007610ff4d7816 */ /* 0x000fe2000000004d */
[----:B------:R4:W-:Y:S01]  /*1a700*/  STL [R1+0x3f1c], R9 ;  /* 0x003f1c0901007387 */ /* 0x0009e20000100800 */
[----:B------:R-:W-:Y:S01]  /*1a710*/  ISETP.GE.U32.AND P6, PT, R5, 0x7ffffef2, PT ;  /* 0x7ffffef20500780c */ /* 0x000fe20003fc6070 */
[----:B------:R-:W1:Y:S01]  /*1a720*/  LDC R76, c[0x0][0x3a0] ;  /* 0x0000e800ff4c7b82 */ /* 0x000e620000000800 */
[----:B------:R-:W-:Y:S01]  /*1a730*/  IABS R5, R8 ;  /* 0x0000000800057213 */ /* 0x000fe20000000000 */
[----:B0-----:R-:W-:Y:S01]  /*1a740*/  VIADD R49, R0, 0x17e ;  /* 0x0000017e00317836 */ /* 0x001fe20000000000 */
[----:B------:R-:W-:Y:S03]  /*1a750*/  STL [R1+0x2ef8], R48 ;  /* 0x002ef83001007387 */ /* 0x000fe60000100800 */
[----:B------:R-:W-:Y:S01]  /*1a760*/  IMAD.HI.U32 R74, R11, R5, RZ ;  /* 0x000000050b4a7227 */ /* 0x000fe200078e00ff */
[----:B------:R0:W-:Y:S01]  /*1a770*/  STL [R1+0x3f24], R8 ;  /* 0x003f240801007387 */ /* 0x0001e20000100800 */
[----:B------:R-:W-:-:S02]  /*1a780*/  IABS R72, R49 ;  /* 0x0000003100487213 */ /* 0x000fc40000000000 */
[----:B----4-:R-:W-:Y:S02]  /*1a790*/  VIADD R9, R0, 0x17d ;  /* 0x0000017d00097836 */ /* 0x010fe40000000000 */
[----:B------:R-:W-:Y:S02]  /*1a7a0*/  IMAD.MOV R73, RZ, RZ, -R71 ;  /* 0x000000ffff497224 */ /* 0x000fe400078e0a47 */
[----:B0-----:R-:W-:Y:S01]  /*1a7b0*/  IMAD.HI.U32 R8, R11, R6, RZ ;  /* 0x000000060b087227 */ /* 0x001fe200078e00ff */
[----:B------:R0:W-:Y:S03]  /*1a7c0*/  STL [R1+0x3f20], R9 ;  /* 0x003f200901007387 */ /* 0x0001e60000100800 */
[----:B------:R-:W-:Y:S02]  /*1a7d0*/  IMAD.MOV R71, RZ, RZ, -R8 ;  /* 0x000000ffff477224 */ /* 0x000fe400078e0a08 */
[----:B------:R-:W-:-:S02]  /*1a7e0*/  IMAD.MOV.U32 R8, RZ, RZ, R72 ;  /* 0x000000ffff087224 */ /* 0x000fc400078e0048 */
[----:B------:R-:W-:Y:S02]  /*1a7f0*/  IMAD.MOV R72, RZ, RZ, -R74 ;  /* 0x000000ffff487224 */ /* 0x000fe400078e0a4a */
[C---:B------:R-:W-:Y:S01]  /*1a800*/  IMAD R7, R12.reuse, R73, R7 ;  /* 0x000000490c077224 */ /* 0x040fe200078e0207 */
[----:B0-----:R-:W-:Y:S01]  /*1a810*/  IABS R9, R9 ;  /* 0x0000000900097213 */ /* 0x001fe20000000000 */
[----:B------:R0:W-:Y:S01]  /*1a820*/  STL [R1+0x3f28], R49 ;  /* 0x003f283101007387 */ /* 0x0001e20000100800 */
[----:B------:R-:W-:-:S03]  /*1a830*/  IMAD R5, R12, R72, R5 ;  /* 0x000000480c057224 */ /* 0x000fc600078e0205 */
[----:B------:R4:W-:Y:S01]  /*1a840*/  STL [R1+0x420], R7 ;  /* 0x0004200701007387 */ /* 0x0009e20000100800 */
[----:B0-----:R-:W-:Y:S02]  /*1a850*/  IMAD R49, R12, R71, R6 ;  /* 0x000000470c317224 */ /* 0x001fe400078e0206 */
[----:B------:R-:W-:-:S04]  /*1a860*/  IMAD.HI.U32 R6, R11, R8, RZ ;  /* 0x000000080b067227 */ /* 0x000fc800078e00ff */
[----:B----4-:R-:W-:Y:S01]  /*1a870*/  IMAD.HI.U32 R7, R11, R9, RZ ;  /* 0x000000090b077227 */ /* 0x010fe200078e00ff */
[----:B------:R-:W-:Y:S03]  /*1a880*/  STL [R1+0x424], R49 ;  /* 0x0004243101007387 */ /* 0x000fe60000100800 */
[----:B------:R-:W-:Y:S01]  /*1a890*/  IMAD.MOV R71, RZ, RZ, -R7 ;  /* 0x000000ffff477224 */ /* 0x000fe200078e0a07 */
[----:B------:R0:W-:Y:S01]  /*1a8a0*/  STL [R1+0x428], R5 ;  /* 0x0004280501007387 */ /* 0x0001e20000100800 */
[----:B------:R-:W-:Y:S02]  /*1a8b0*/  @!P6 IMAD.MOV.U32 R7, RZ, RZ, R48 ;  /* 0x000000ffff07e224 */ /* 0x000fe400078e0030 */
[----:B------:R-:W-:Y:S02]  /*1a8c0*/  IMAD R72, R53, 0x6, RZ ;  /* 0x0000000635487824 */ /* 0x000fe400078e02ff */
[----:B0-----:R-:W-:-:S02]  /*1a8d0*/  IMAD.MOV R5, RZ, RZ, -R6 ;  /* 0x000000ffff057224 */ /* 0x001fc400078e0a06 */
[----:B------:R-:W-:Y:S02]  /*1a8e0*/  @!P6 IMAD.MOV.U32 R6, RZ, RZ, R47 ;  /* 0x000000ffff06e224 */ /* 0x000fe400078e002f */
[----:B------:R-:W-:-:S03]  /*1a8f0*/  IMAD R5, R12, R5, R8 ;  /* 0x000000050c057224 */ /* 0x000fc600078e0208 */
[----:B------:R0:W4:Y:S01]  /*1a900*/  @!P6 LDG.E.U8 R77, desc[UR22][R6.64] ;  /* 0x00000016064de981 */ /* 0x000122000c1e1100 */
[----:B------:R-:W-:Y:S01]  /*1a910*/  IADD3 R47, P6, PT, R72, R3, RZ ;  /* 0x00000003482f7210 */ /* 0x000fe20007fde0ff */
[----:B------:R-:W-:-:S03]  /*1a920*/  VIADD R8, R0, 0x17f ;  /* 0x0000017f00087836 */ /* 0x000fc60000000000 */
[----:B------:R-:W-:Y:S01]  /*1a930*/  LEA.HI.X.SX32 R48, R72, R4, 0x1, P6 ;  /* 0x0000000448307211 */ /* 0x000fe200030f0eff */
[----:B0-----:R-:W-:-:S05]  /*1a940*/  IMAD R7, R12, R71, R9 ;  /* 0x000000470c077224 */ /* 0x001fca00078e0209 */
[----:B------:R0:W-:Y:S04]  /*1a950*/  STL [R1+0x42c], R7 ;  /* 0x00042c0701007387 */ /* 0x0001e80000100800 */
[----:B------:R1:W-:Y:S01]  /*1a960*/  STL [R1+0x434], R5 ;  /* 0x0004340501007387 */ /* 0x0003e20000100800 */
[----:B------:R-:W-:-:S03]  /*1a970*/  IABS R9, R8 ;  /* 0x0000000800097213 */ /* 0x000fc60000000000 */
[----:B------:R-:W-:Y:S01]  /*1a980*/  STL [R1+0x2eec], R47 ;  /* 0x002eec2f01007387 */ /* 0x000fe20000100800 */
[C---:B0-----:R-:W-:Y:S02]  /*1a990*/  VIADD R7, R0.reuse, 0x181 ;  /* 0x0000018100077836 */ /* 0x041fe40000000000 */
[----:B-1----:R-:W-:Y:S01]  /*1a9a0*/  VIADD R5, R0, 0x180 ;  /* 0x0000018000057836 */ /* 0x002fe20000000000 */
        /* <DEDUP_REMOVED lines=34> */
[----:B------:R-:W-:Y:S02]  /*1abd0*/  IMAD R5, R12, R9, R5 ;  /* 0x000000090c057224 */ /* 0x000fe400078e0205 */
[----:B-1----:R-:W-:Y:S01]  /*1abe0*/  @!P6 IMAD.MOV.U32 R7, RZ, RZ, R48 ;  /* 0x000000ffff07e224 */ /* 0x002fe200078e0030 */
[----:B------:R0:W-:Y:S01]  /*1abf0*/  STL [R1+0x444], R8 ;  /* 0x0004440801007387 */ /* 0x0001e20000100800 */
[----:B------:R-:W-:-:S03]  /*1ac00*/  VIADD R49, R0, 0x184 ;  /* 0x0000018400317836 */ /* 0x000fc60000000000 */
[----:B------:R1:W2:Y:S01]  /*1ac10*/  @!P6 LDG.E.U8 R72, desc[UR22][R6.64] ;  /* 0x000000160648e981 */ /* 0x0002a2000c1e1100 */
[C---:B------:R-:W-:Y:S01]  /*1ac20*/  IADD3 R47, P6, PT, R71.reuse, R3, RZ ;  /* 0x00000003472f7210 */ /* 0x040fe20007fde0ff */
[C---:B------:R-:W-:Y:S02]  /*1ac30*/  VIADD R9, R0.reuse, 0x185 ;  /* 0x0000018500097836 */ /* 0x040fe40000000000 */
[----:B------:R3:W-:Y:S01]  /*1ac40*/  STL [R1+0x440], R5 ;  /* 0x0004400501007387 */ /* 0x0007e20000100800 */
[----:B------:R-:W-:Y:S01]  /*1ac50*/  LEA.HI.X.SX32 R48, R71, R4, 0x1, P6 ;  /* 0x0000000447307211 */ /* 0x000fe200030f0eff */
[----:B0-----:R-:W-:Y:S02]  /*1ac60*/  VIADD R8, R0, 0x186 ;  /* 0x0000018600087836 */ /* 0x001fe40000000000 */
[----:B------:R-:W-:Y:S01]  /*1ac70*/  STL [R1+0x2f0c], R47 ;  /* 0x002f0c2f01007387 */ /* 0x000fe20000100800 */
[----:B-1----:R-:W-:Y:S01]  /*1ac80*/  IABS R7, R49 ;  /* 0x0000003100077213 */ /* 0x002fe20000000000 */
[----:B---3--:R-:W-:-:S02]  /*1ac90*/  VIADD R5, R76, 0xffffffe9 ;  /* 0xffffffe94c057836 */ /* 0x008fc40000000000 */
[----:B------:R0:W-:Y:S01]  /*1aca0*/  STL [R1+0x3ef0], R49 ;  /* 0x003ef03101007387 */ /* 0x0001e20000100800 */
[----:B------:R-:W-:Y:S01]  /*1acb0*/  IABS R6, R9 ;  /* 0x0000000900067213 */ /* 0x000fe20000000000 */
[----:B------:R-:W-:Y:S01]  /*1acc0*/  IMAD.HI.U32 R71, R11, R7, RZ ;  /* 0x000000070b477227 */ /* 0x000fe200078e00ff */
[----:B------:R-:W1:Y:S01]  /*1acd0*/  LDC R76, c[0x0][0x3a0] ;  /* 0x0000e800ff4c7b82 */ /* 0x000e620000000800 */
[----:B------:R-:W-:Y:S01]  /*1ace0*/  ISETP.GE.U32.AND P6, PT, R5, 0x7ffffeea, PT ;  /* 0x7ffffeea0500780c */ /* 0x000fe20003fc6070 */
[----:B------:R3:W-:Y:S01]  /*1acf0*/  STL [R1+0x3ef4], R9 ;  /* 0x003ef40901007387 */ /* 0x0007e20000100800 */
[----:B------:R-:W-:Y:S01]  /*1ad00*/  IABS R5, R8 ;  /* 0x0000000800057213 */ /* 0x000fe20000000000 */
[----:B0-----:R-:W-:Y:S02]  /*1ad10*/  VIADD R49, R0, 0x188 ;  /* 0x0000018800317836 */ /* 0x001fe40000000000 */
[----:B------:R-:W-:Y:S02]  /*1ad20*/  STL [R1+0x2f08], R48 ;  /* 0x002f083001007387 */ /* 0x000fe40000100800 */
[----:B------:R-:W-:-:S02]  /*1ad30*/  IMAD.HI.U32 R75, R11, R5, RZ ;  /* 0x000000050b4b7227 */ /* 0x000fc400078e00ff */
[----:B------:R0:W-:Y:S01]  /*1ad40*/  STL [R1+0x3ef8], R8 ;  /* 0x003ef80801007387 */ /* 0x0001e20000100800 */
[----:B------:R-:W-:Y:S01]  /*1ad50*/  IABS R73, R49 ;  /* 0x0000003100497213 */ /* 0x000fe20000000000 */
[----:B---3--:R-:W-:Y:S02]  /*1ad60*/  VIADD R9, R0, 0x187 ;  /* 0x0000018700097836 */ /* 0x008fe40000000000 */
[----:B------:R-:W-:Y:S02]  /*1ad70*/  IMAD.MOV R74, RZ, RZ, -R71 ;  /* 0x000000ffff4a7224 */ /* 0x000fe400078e0a47 */
[----:B0-----:R-:W-:Y:S01]  /*1ad80*/  IMAD.HI.U32 R8, R11, R6, RZ ;  /* 0x000000060b087227 */ /* 0x001fe200078e00ff */
[----:B------:R0:W-:Y:S03]  /*1ad90*/  STL [R1+0x3efc], R9 ;  /* 0x003efc0901007387 */ /* 0x0001e60000100800 */
[----:B------:R-:W-:-:S02]  /*1ada0*/  IMAD.MOV R71, RZ, RZ, -R8 ;  /* 0x000000ffff477224 */ /* 0x000fc400078e0a08 */
[----:B------:R-:W-:Y:S02]  /*1adb0*/  IMAD.MOV.U32 R8, RZ, RZ, R73 ;  /* 0x000000ffff087224 */ /* 0x000fe400078e0049 */
        /* <DEDUP_REMOVED lines=8> */
[----:B---3--:R-:W-:Y:S01]  /*1ae40*/  IMAD.HI.U32 R7, R11, R9, RZ ;  /* 0x000000090b077227 */ /* 0x008fe200078e00ff */
[----:B------:R-:W-:Y:S01]  /*1ae50*/  STL [R1+0x44c], R49 ;  /* 0x00044c3101007387 */ /* 0x000fe20000100800 */
[----:B------:R-:W-:Y:S02]  /*1ae60*/  PRMT R71, RZ, 0x7610, R71 ;  /* 0x00007610ff477816 */ /* 0x000fe40000000047 */
[----:B------:R-:W-:Y:S01]  /*1ae70*/  IMAD.MOV R73, RZ, RZ, -R7 ;  /* 0x000000ffff497224 */ /* 0x000fe200078e0a07 */
[----:B------:R0:W-:Y:S01]  /*1ae80*/  STL [R1+0x450], R5 ;  /* 0x0004500501007387 */ /* 0x0001e20000100800 */
[----:B------:R-:W-:Y:S02]  /*1ae90*/  @!P6 IMAD.MOV.U32 R7, RZ, RZ, R48 ;  /* 0x000000ffff07e224 */ /* 0x000fe400078e0030 */
[----:B------:R-:W-:Y:S01]  /*1aea0*/  IMAD R74, R53, 0x1e, RZ ;  /* 0x0000001e354a7824 */ /* 0x000fe200078e02ff */
[----:B------:R-:W3:Y:S01]  /*1aeb0*/  LDC R48, c[0x0][0x3a0] ;  /* 0x0000e800ff307b82 */ /* 0x000ee20000000800 */
[----:B0-----:R-:W-:-:S02]  /*1aec0*/  IMAD.MOV R5, RZ, RZ, -R6 ;  /* 0x000000ffff057224 */ /* 0x001fc400078e0a06 */
[----:B------:R-:W-:Y:S02]  /*1aed0*/  @!P6 IMAD.MOV.U32 R6, RZ, RZ, R47 ;  /* 0x000000ffff06e224 */ /* 0x000fe400078e002f */
[----:B------:R-:W-:-:S03]  /*1aee0*/  IMAD R5, R12, R5, R8 ;  /* 0x000000050c057224 */ /* 0x000fc600078e0208 */
[----:B------:R0:W2:Y:S01]  /*1aef0*/  @!P6 LDG.E.U8 R71, desc[UR22][R6.64] ;  /* 0x000000160647e981 */ /* 0x0000a2000c1e1100 */
        /* <DEDUP_REMOVED lines=14> */
[----:B------:R-:W-:Y:S04]  /*1afe0*/  STL [R1+0x3ee0], R5 ;  /* 0x003ee00501007387 */ /* 0x000fe80000100800 */
[----:B------:R1:W-:Y:S01]  /*1aff0*/  STL [R1+0x3ee4], R7 ;  /* 0x003ee40701007387 */ /* 0x0003e20000100800 */
[----:B0-----:R-:W-:Y:S01]  /*1b000*/  IABS R8, R5 ;  /* 0x0000000500087213 */ /* 0x001fe20000000000 */
[C---:B------:R-:W-:Y:S01]  /*1b010*/  IMAD.HI.U32 R73, R11.reuse, R9, RZ ;  /* 0x000000090b497227 */ /* 0x040fe200078e00ff */
[----:B------:R-:W-:Y:S02]  /*1b020*/  ISETP.GE.U32.AND P6, PT, R6, 0x7ffffee2, PT ;  /* 0x7ffffee20600780c */ /* 0x000fe40003fc6070 */
[----:B-1----:R-:W-:Y:S01]  /*1b030*/  IABS R7, R7 ;  /* 0x0000000700077213 */ /* 0x002fe20000000000 */
[----:B------:R-:W-:Y:S01]  /*1b040*/  VIADD R5, R0, 0x18d ;  /* 0x0000018d00057836 */ /* 0x000fe20000000000 */
[----:B------:R-:W-:Y:S01]  /*1b050*/  IABS R6, R50 ;  /* 0x0000003200067213 */ /* 0x000fe20000000000 */
[C---:B------:R-:W-:Y:S01]  /*1b060*/  IMAD.HI.U32 R75, R11.reuse, R8, RZ ;  /* 0x000000080b4b7227 */ /* 0x040fe200078e00ff */
[----:B------:R-:W-:Y:S03]  /*1b070*/  STL [R1+0x3ee8], R50 ;  /* 0x003ee83201007387 */ /* 0x000fe60000100800 */
[----:B------:R-:W-:Y:S01]  /*1b080*/  IMAD.HI.U32 R74, R11, R7, RZ ;  /* 0x000000070b4a7227 */ /* 0x000fe200078e00ff */
[----:B------:R0:W-:Y:S03]  /*1b090*/  STL [R1+0x3eec], R5 ;  /* 0x003eec0501007387 */ /* 0x0001e60000100800 */
[----:B------:R-:W-:-:S02]  /*1b0a0*/  IMAD.MOV R73, RZ, RZ, -R73 ;  /* 0x000000ffff497224 */ /* 0x000fc400078e0a49 */
[----:B------:R-:W-:Y:S02]  /*1b0b0*/  IMAD.MOV R75, RZ, RZ, -R75 ;  /* 0x000000ffff4b7224 */ /* 0x000fe400078e0a4b */
[----:B------:R-:W-:Y:S02]  /*1b0c0*/  IMAD.MOV R74, RZ, RZ, -R74 ;  /* 0x000000ffff4a7224 */ /* 0x000fe400078e0a4a */
[----:B------:R-:W-:Y:S01]  /*1b0d0*/  IMAD.HI.U32 R76, R11, R6, RZ ;  /* 0x000000060b4c7227 */ /* 0x000fe200078e00ff */
[----:B0-----:R-:W-:-:S03]  /*1b0e0*/  IABS R5, R5 ;  /* 0x0000000500057213 */ /* 0x001fc60000000000 */
[C---:B------:R-:W-:Y:S02]  /*1b0f0*/  IMAD R9, R12.reuse, R73, R9 ;  /* 0x000000490c097224 */ /* 0x040fe400078e0209 */
[C---:B------:R-:W-:Y:S02]  /*1b100*/  IMAD R51, R12.reuse, R75, R8 ;  /* 0x0000004b0c337224 */ /* 0x040fe400078e0208 */
[C---:B------:R-:W-:Y:S02]  /*1b110*/  IMAD R7, R12.reuse, R74, R7 ;  /* 0x0000004a0c077224 */ /* 0x040fe400078e0207 */
[--C-:B------:R-:W-:Y:S01]  /*1b120*/  IMAD.MOV R8, RZ, RZ, -R76.reuse ;  /* 0x000000ffff087224 */ /* 0x100fe200078e0a4c */
[----:B------:R0:W-:Y:S01]  /*1b130*/  STL [R1+0x458], R9 ;  /* 0x0004580901007387 */ /* 0x0001e20000100800 */
[----:B------:R-:W-:Y:S01]  /*1b140*/  IMAD.HI.U32 R50, R11, R5, RZ ;  /* 0x000000050b327227 */ /* 0x000fe200078e00ff */
[----:B------:R-:W-:Y:S02]  /*1b150*/  PRMT R76, RZ, 0x7610, R76 ;  /* 0x00007610ff4c7816 */ /* 0x000fe4000000004c */
[----:B------:R-:W-:Y:S01]  /*1b160*/  STL [R1+0x460], R51 ;  /* 0x0004603301007387 */ /* 0x000fe20000100800 */
[----:B------:R-:W-:-:S02]  /*1b170*/  IMAD R8, R12, R8, R6 ;  /* 0x000000080c087224 */ /* 0x000fc400078e0206 */
[----:B------:R-:W-:Y:S01]  /*1b180*/  @!P6 IMAD.MOV.U32 R6, RZ, RZ, R47 ;  /* 0x000000ffff06e224 */ /* 0x000fe200078e002f */
[----:B------:R1:W-:Y:S01]  /*1b190*/  STL [R1+0x464], R7 ;  /* 0x0004640701007387 */ /* 0x0003e20000100800 */
[----:B------:R-:W-:Y:S02]  /*1b1a0*/  IMAD R73, R53, 0x26, RZ ;  /* 0x0000002635497824 */ /* 0x000fe400078e02ff */
[----:B0-----:R-:W-:Y:S02]  /*1b1b0*/  IMAD.MOV R9, RZ, RZ, -R50 ;  /* 0x000000ffff097224 */ /* 0x001fe400078e0a32 */
[----:B-1----:R-:W-:Y:S02]  /*1b1c0*/  @!P6 IMAD.MOV.U32 R7, RZ, RZ, R49 ;  /* 0x000000ffff07e224 */ /* 0x002fe400078e0031 */
[----:B------:R-:W-:-:S03]  /*1b1d0*/  IMAD R5, R12, R9, R5 ;  /* 0x000000090c057224 */ /* 0x000fc600078e0205 */
[----:B------:R0:W2:Y:S01]  /*1b1e0*/  @!P6 LDG.E.U8 R76, desc[UR22][R6.64] ;  /* 0x00000016064ce981 */ /* 0x0000a2000c1e1100 */
[----:B------:R-:W-:-:S03]  /*1b1f0*/  IADD3 R47, P6, PT, R73, R3, RZ ;  /* 0x00000003492f7210 */ /* 0x000fc60007fde0ff */
[----:B------:R1:W-:Y:S01]  /*1b200*/  STL [R1+0x46c], R8 ;  /* 0x00046c0801007387 */ /* 0x0003e20000100800 */
[----:B------:R-:W-:-:S03]  /*1b210*/  LEA.HI.X.SX32 R49, R73, R4, 0x1, P6 ;  /* 0x0000000449317211 */ /* 0x000fc600030f0eff */
[----:B------:R3:W-:Y:S01]  /*1b220*/  STL [R1+0x468], R5 ;  /* 0x0004680501007387 */ /* 0x0007e20000100800 */
[C---:B0-----:R-:W-:Y:S02]  /*1b230*/  VIADD R7, R0.reuse, 0x18e ;  /* 0x0000018e00077836 */ /* 0x041fe40000000000 */
[C---:B------:R-:W-:Y:S01]  /*1b240*/  VIADD R6, R0.reuse, 0x18f ;  /* 0x0000018f00067836 */ /* 0x040fe20000000000 */
[----:B------:R-:W-:Y:S01]  /*1b250*/  STL [R1+0x2f2c], R47 ;  /* 0x002f2c2f01007387 */ /* 0x000fe20000100800 */
[----:B-1----:R-:W-:Y:S02]  /*1b260*/  VIADD R8, R0, 0x190 ;  /* 0x0000019000087836 */ /* 0x002fe40000000000 */
[----:B---3--:R-:W-:Y:S01]  /*1b270*/  VIADD R5, R48, 0xffffffd9 ;  /* 0xffffffd930057836 */ /* 0x008fe20000000000 */
[----:B------:R0:W-:Y:S01]  /*1b280*/  STL [R1+0x3ec8], R7 ;  /* 0x003ec80701007387 */ /* 0x0001e20000100800 */
[C---:B------:R-:W-:Y:S01]  /*1b290*/  VIADD R9, R0.reuse, 0x191 ;  /* 0x0000019100097836 */ /* 0x040fe20000000000 */
[----:B------:R-:W1:Y:S01]  /*1b2a0*/  LDC R48, c[0x0][0x3a0] ;  /* 0x0000e800ff307b82 */ /* 0x000e620000000800 */
[----:B------:R-:W-:Y:S01]  /*1b2b0*/  VIADD R50, R0, 0x192 ;  /* 0x0000019200327836 */ /* 0x000fe20000000000 */
[----:B------:R3:W-:Y:S01]  /*1b2c0*/  STL [R1+0x3ecc], R6 ;  /* 0x003ecc0601007387 */ /* 0x0007e20000100800 */
[----:B------:R-:W-:-:S02]  /*1b2d0*/  ISETP.GE.U32.AND P6, PT, R5, 0x7ffffeda, PT ;  /* 0x7ffffeda0500780c */ /* 0x000fc40003fc6070 */
[----:B------:R-:W-:Y:S02]  /*1b2e0*/  IABS R5, R8 ;  /* 0x0000000800057213 */ /* 0x000fe40000000000 */
[----:B0-----:R-:W-:Y:S01]  /*1b2f0*/  IABS R7, R7 ;  /* 0x0000000700077213 */ /* 0x001fe20000000000 */
[----:B------:R-:W-:Y:S01]  /*1b300*/  STL [R1+0x2f28], R49 ;  /* 0x002f283101007387 */ /* 0x000fe20000100800 */
[----:B---3--:R-:W-:-:S03]  /*1b310*/  IABS R6, R6 ;  /* 0x0000000600067213 */ /* 0x008fc60000000000 */
[----:B------:R0:W-:Y:S01]  /*1b320*/  STL [R1+0x3ed0], R8 ;  /* 0x003ed00801007387 */ /* 0x0001e20000100800 */
[----:B------:R-:W-:Y:S01]  /*1b330*/  IMAD.HI.U32 R73, R11, R7, RZ ;  /* 0x000000070b497227 */ /* 0x000fe200078e00ff */
[----:B------:R-:W-:Y:S02]  /*1b340*/  IABS R74, R50 ;  /* 0x00000032004a7213 */ /* 0x000fe40000000000 */
[----:B------:R-:W-:Y:S01]  /*1b350*/  STL [R1+0x3ed4], R9 ;  /* 0x003ed40901007387 */ /* 0x000fe20000100800 */
[----:B------:R-:W-:-:S03]  /*1b360*/  IMAD.MOV R75, RZ, RZ, -R73 ;  /* 0x000000ffff4b7224 */ /* 0x000fc600078e0a49 */
[----:B------:R3:W-:Y:S01]  /*1b370*/  STL [R1+0x3ed8], R50 ;  /* 0x003ed83201007387 */ /* 0x0007e20000100800 */
[----:B0-----:R-:W-:-:S04]  /*1b380*/  IMAD.HI.U32 R8, R11, R6, RZ ;  /* 0x000000060b087227 */ /* 0x001fc800078e00ff */
[----:B------:R-:W-:Y:S02]  /*1b390*/  IMAD.MOV R73, RZ, RZ, -R8 ;  /* 0x000000ffff497224 */ /* 0x000fe400078e0a08 */
[----:B---3--:R-:W-:Y:S01]  /*1b3a0*/  IMAD.HI.U32 R50, R11, R5, RZ ;  /* 0x000000050b327227 */ /* 0x008fe200078e00ff */
[----:B------:R-:W-:-:S03]  /*1b3b0*/  IABS R9, R9 ;  /* 0x0000000900097213 */ /* 0x000fc60000000000 */
[----:B------:R-:W-:Y:S02]  /*1b3c0*/  IMAD.MOV.U32 R8, RZ, RZ, R74 ;  /* 0x000000ffff087224 */ /* 0x000fe400078e004a */
[----:B------:R-:W-:Y:S02]  /*1b3d0*/  IMAD.MOV R74, RZ, RZ, -R50 ;  /* 0x000000ffff4a7224 */ /* 0x000fe400078e0a32 */
[C---:B------:R-:W-:Y:S02]  /*1b3e0*/  IMAD R51, R12.reuse, R75, R7 ;  /* 0x0000004b0c337224 */ /* 0x040fe400078e0207 */
[C---:B------:R-:W-:Y:S02]  /*1b3f0*/  IMAD R50, R12.reuse, R73, R6 ;  /* 0x000000490c327224 */ /* 0x040fe400078e0206 */
[----:B------:R-:W-:Y:S01]  /*1b400*/  IMAD R5, R12, R74, R5 ;  /* 0x0000004a0c057224 */ /* 0x000fe200078e0205 */
[----:B------:R-:W-:Y:S01]  /*1b410*/  STL [R1+0x470], R51 ;  /* 0x0004703301007387 */ /* 0x000fe20000100800 */
[----:B------:R-:W-:-:S04]  /*1b420*/  IMAD.HI.U32 R7, R11, R9, RZ ;  /* 0x000000090b077227 */ /* 0x000fc800078e00ff */
[----:B------:R-:W-:Y:S01]  /*1b430*/  IMAD.HI.U32 R6, R11, R8, RZ ;  /* 0x000000080b067227 */ /* 0x000fe200078e00ff */
[----:B------:R-:W-:Y:S01]  /*1b440*/  STL [R1+0x474], R50 ;  /* 0x0004743201007387 */ /* 0x000fe20000100800 */
[----:B------:R-:W-:Y:S02]  /*1b450*/  PRMT R75, RZ, 0x7610, R75 ;  /* 0x00007610ff4b7816 */ /* 0x000fe4000000004b */
[----:B------:R-:W-:Y:S01]  /*1b460*/  IMAD.MOV R73, RZ, RZ, -R7 ;  /* 0x000000ffff497224 */ /* 0x000fe200078e0a07 */
[----:B------:R0:W-:Y:S01]  /*1b470*/  STL [R1+0x478], R5 ;  /* 0x0004780501007387 */ /* 0x0001e20000100800 */
[----:B------:R-:W-:Y:S02]  /*1b480*/  @!P6 IMAD.MOV.U32 R7, RZ, RZ, R49 ;  /* 0x000000ffff07e224 */ /* 0x000fe400078e0031 */
[----:B------:R-:W-:Y:S02]  /*1b490*/  IMAD R74, R53, 0x2e, RZ ;  /* 0x0000002e354a7824 */ /* 0x000fe400078e02ff */
[----:B0-----:R-:W-:-:S02]  /*1b4a0*/  IMAD.MOV R5, RZ, RZ, -R6 ;  /* 0x000000ffff057224 */ /* 0x001fc400078e0a06 */
[----:B------:R-:W-:-:S05]  /*1b4b0*/  @!P6 IMAD.MOV.U32 R6, RZ, RZ, R47 ;  /* 0x000000ffff06e224 */ /* 0x000fca00078e002f */
[----:B------:R0:W3:Y:S01]  /*1b4c0*/  @!P6 LDG.E.U8 R75, desc[UR22][R6.64] ;  /* 0x00000016064be981 */ /* 0x0000e2000c1e1100 */
[----:B------:R-:W-:Y:S01]  /*1b4d0*/  IADD3 R47, P6, PT, R74, R3, RZ ;  /* 0x000000034a2f7210 */ /* 0x000fe20007fde0ff */
[----:B------:R-:W-:Y:S02]  /*1b4e0*/  IMAD R5, R12, R5, R8 ;  /* 0x000000050c057224 */ /* 0x000fe400078e0208 */
[----:B------:R-:W-:Y:S01]  /*1b4f0*/  VIADD R50, R0, 0x193 ;  /* 0x0000019300327836 */ /* 0x000fe20000000000 */
[----:B------:R-:W-:Y:S01]  /*1b500*/  LEA.HI.X.SX32 R49, R74, R4, 0x1, P6 ;  /* 0x000000044a317211 */ /* 0x000fe200030f0eff */
[----:B0-----:R-:W-:-:S03]  /*1b510*/  IMAD R7, R12, R73, R9 ;  /* 0x000000490c077224 */ /* 0x001fc600078e0209 */
[----:B------:R-:W-:Y:S01]  /*1b520*/  IABS R8, R50 ;  /* 0x0000003200087213 */ /* 0x000fe20000000000 */
[----:B-1----:R-:W-:Y:S02]  /*1b530*/  VIADD R6, R48, 0xffffffd1 ;  /* 0xffffffd130067836 */ /* 0x002fe40000000000 */
[C---:B------:R-:W-:Y:S01]  /*1b540*/  VIADD R9, R0.reuse, 0x195 ;  /* 0x0000019500097836 */ /* 0x040fe20000000000 */
[----:B------:R0:W-:Y:S01]  /*1b550*/  STL [R1+0x47c], R7 ;  /* 0x00047c0701007387 */ /* 0x0001e20000100800 */
[----:B------:R-:W-:Y:S01]  /*1b560*/  IMAD.HI.U32 R73, R11, R8, RZ ;  /* 0x000000080b497227 */ /* 0x000fe200078e00ff */
[----:B------:R-:W1:Y:S02]  /*1b570*/  LDC R48, c[0x0][0x3a0] ;  /* 0x0000e800ff307b82 */ /* 0x000e640000000800 */
[----:B------:R-:W-:Y:S04]  /*1b580*/  STL [R1+0x2f3c], R47 ;  /* 0x002f3c2f01007387 */ /* 0x000fe80000100800 */
[----:B------:R4:W-:Y:S01]  /*1b590*/  STL [R1+0x484], R5 ;  /* 0x0004840501007387 */ /* 0x0009e20000100800 */
[----:B0-----:R-:W-:-:S03]  /*1b5a0*/  VIADD R7, R0, 0x194 ;  /* 0x0000019400077836 */ /* 0x001fc60000000000 */
[----:B------:R-:W-:Y:S01]  /*1b5b0*/  STL [R1+0x2f38], R49 ;  /* 0x002f383101007387 */ /* 0x000fe20000100800 */
[----:B------:R-:W-:-:S03]  /*1b5c0*/  ISETP.GE.U32.AND P6, PT, R6, 0x7ffffed2, PT ;  /* 0x7ffffed20600780c */ /* 0x000fc60003fc6070 */
[----:B------:R-:W-:Y:S01]  /*1b5d0*/  STL [R1+0x3eb4], R50 ;  /* 0x003eb43201007387 */ /* 0x000fe20000100800 */
[----:B----4-:R-:W-:-:S03]  /*1b5e0*/  VIADD R5, R0, 0x196 ;  /* 0x0000019600057836 */ /* 0x010fc60000000000 */
[----:B------:R0:W-:Y:S01]  /*1b5f0*/  STL [R1+0x3eb8], R7 ;  /* 0x003eb80701007387 */ /* 0x0001e20000100800 */
[----:B------:R-:W-:Y:S01]  /*1b600*/  IABS R6, R9 ;  /* 0x0000000900067213 */ /* 0x000fe20000000000 */
[----:B------:R-:W-:Y:S02]  /*1b610*/  IMAD.MOV R73, RZ, RZ, -R73 ;  /* 0x000000ffff497224 */ /* 0x000fe400078e0a49 */
[----:B------:R4:W-:Y:S01]  /*1b620*/  STL [R1+0x3ebc], R9 ;  /* 0x003ebc0901007387 */ /* 0x0009e20000100800 */
[----:B0-----:R-:W-:-:S03]  /*1b630*/  IABS R7, R7 ;  /* 0x0000000700077213 */ /* 0x001fc60000000000 */
[----:B------:R0:W-:Y:S01]  /*1b640*/  STL [R1+0x3ec0], R5 ;  /* 0x003ec00501007387 */ /* 0x0001e20000100800 */
[----:B------:R-:W-:-:S04]  /*1b650*/  IMAD.HI.U32 R50, R11, R6, RZ ;  /* 0x000000060b327227 */ /* 0x000fc800078e00ff */
[----:B----4-:R-:W-:Y:S02]  /*1b660*/  VIADD R9, R0, 0x197 ;  /* 0x0000019700097836 */ /* 0x010fe40000000000 */
[C---:B------:R-:W-:Y:S01]  /*1b670*/  IMAD.HI.U32 R74, R11.reuse, R7, RZ ;  /* 0x000000070b4a7227 */ /* 0x040fe200078e00ff */
[----:B0-----:R-:W-:Y:S02]  /*1b680*/  IABS R5, R5 ;  /* 0x0000000500057213 */ /* 0x001fe40000000000 */
[----:B------:R0:W-:Y:S01]  /*1b690*/  STL [R1+0x3ec4], R9 ;  /* 0x003ec40901007387 */ /* 0x0001e20000100800 */
[----:B------:R-:W-:Y:S02]  /*1b6a0*/  IMAD.MOV R74, RZ, RZ, -R74 ;  /* 0x000000ffff4a7224 */ /* 0x000fe400078e0a4a */
[----:B------:R-:W-:Y:S02]  /*1b6b0*/  IMAD R8, R12, R73, R8 ;  /* 0x000000490c087224 */ /* 0x000fe400078e0208 */
[----:B------:R-:W-:-:S04]  /*1b6c0*/  IMAD.HI.U32 R51, R11, R5, RZ ;  /* 0x000000050b337227 */ /* 0x000fc800078e00ff */
[----:B------:R-:W-:Y:S01]  /*1b6d0*/  IMAD.MOV R50, RZ, RZ, -R50 ;  /* 0x000000ffff327224 */ /* 0x000fe200078e0a32 */
[----:B0-----:R-:W-:Y:S01]  /*1b6e0*/  IABS R9, R9 ;  /* 0x0000000900097213 */ /* 0x001fe20000000000 */
[C---:B------:R-:W-:Y:S01]  /*1b6f0*/  IMAD R52, R12.reuse, R74, R7 ;  /* 0x0000004a0c347224 */ /* 0x040fe200078e0207 */
[----:B------:R0:W-:Y:S01]  /*1b700*/  STL [R1+0x480], R8 ;  /* 0x0004800801007387 */ /* 0x0001e20000100800 */
[----:B------:R-:W-:Y:S02]  /*1b710*/  IMAD.MOV R7, RZ, RZ, -R51 ;  /* 0x000000ffff077224 */ /* 0x000fe400078e0a33 */
[C---:B------:R-:W-:Y:S01]  /*1b720*/  IMAD R6, R12.reuse, R50, R6 ;  /* 0x000000320c067224 */ /* 0x040fe200078e0206 */
[----:B------:R-:W-:Y:S01]  /*1b730*/  STL [R1+0x488], R52 ;  /* 0x0004883401007387 */ /* 0x000fe20000100800 */
[----:B------:R-:W-:Y:S01]  /*1b740*/  IMAD R50, R12, R7, R5 ;  /* 0x000000070c327224 */ /* 0x000fe200078e0205 */
[----:B------:R-:W-:Y:S01]  /*1b750*/  PRMT R74, RZ, 0x7610, R74 ;  /* 0x00007610ff4a7816 */ /* 0x000fe2000000004a */
[----:B0-----:R-:W-:Y:S01]  /*1b760*/  IMAD.HI.U32 R8, R11, R9, RZ ;  /* 0x000000090b087227 */ /* 0x001fe200078e00ff */
[----:B------:R0:W-:Y:S03]  /*1b770*/  STL [R1+0x48c], R6 ;  /* 0x00048c0601007387 */ /* 0x0001e60000100800 */
[----:B------:R-:W-:-:S02]  /*1b780*/  IMAD.MOV R5, RZ, RZ, -R8 ;  /* 0x000000ffff057224 */ /* 0x000fc400078e0a08 */
[----:B------:R-:W-:Y:S02]  /*1b790*/  @!P6 IMAD.MOV.U32 R7, RZ, RZ, R49 ;  /* 0x000000ffff07e224 */ /* 0x000fe400078e0031 */
[----:B------:R-:W-:Y:S02]  /*1b7a0*/  IMAD R73, R53, 0x36, RZ ;  /* 0x0000003635497824 */ /* 0x000fe400078e02ff */
[----:B0-----:R-:W-:Y:S02]  /*1b7b0*/  @!P6 IMAD.MOV.U32 R6, RZ, RZ, R47 ;  /* 0x000000ffff06e224 */ /* 0x001fe400078e002f */
[----:B------:R-:W-:Y:S01]  /*1b7c0*/  IMAD R5, R12, R5, R9 ;  /* 0x000000050c057224 */ /* 0x000fe200078e0209 */
[----:B------:R-:W-:Y:S04]  /*1b7d0*/  STL [R1+0x494], R50 ;  /* 0x0004943201007387 */ /* 0x000fe80000100800 */
[----:B------:R1:W4:Y:S01]  /*1b7e0*/  @!P6 LDG.E.U8 R74, desc[UR22][R6.64] ;  /* 0x00000016064ae981 */ /* 0x000322000c1e1100 */
[----:B------:R-:W-:-:S03]  /*1b7f0*/  IADD3 R47, P6, PT, R73, R3, RZ ;  /* 0x00000003492f7210 */ /* 0x000fc60007fde0ff */
[----:B------:R0:W-:Y:S01]  /*1b800*/  STL [R1+0x490], R5 ;  /* 0x0004900501007387 */ /* 0x0001e20000100800 */
[----:B------:R-:W-:Y:S02]  /*1b810*/  VIADD R8, R0, 0x199 ;  /* 0x0000019900087836 */ /* 0x000fe40000000000 */
[----:B-1----:R-:W-:Y:S01]  /*1b820*/  VIADD R6, R48, 0xffffffc9 ;  /* 0xffffffc930067836 */ /* 0x002fe20000000000 */
[----:B------:R-:W-:Y:S01]  /*1b830*/  LEA.HI.X.SX32 R48, R73, R4, 0x1, P6 ;  /* 0x0000000449307211 */ /* 0x000fe200030f0eff */
[----:B0-----:R-:W-:Y:S01]  /*1b840*/  VIADD R5, R0, 0x198 ;  /* 0x0000019800057836 */ /* 0x001fe20000000000 */
[----:B------:R-:W-:Y:S02]  /*1b850*/  STL [R1+0x2f4c], R47 ;  /* 0x002f4c2f01007387 */ /* 0x000fe40000100800 */
[----:B------:R-:W-:Y:S01]  /*1b860*/  ISETP.GE.U32.AND P6, PT, R6, 0x7ffffeca, PT ;  /* 0x7ffffeca0600780c */ /* 0x000fe20003fc6070 */
[C---:B------:R-:W-:Y:S01]  /*1b870*/  VIADD R7, R0.reuse, 0x19a ;  /* 0x0000019a00077836 */ /* 0x040fe20000000000 */
[----:B------:R0:W-:Y:S01]  /*1b880*/  STL [R1+0x3ea0], R5 ;  /* 0x003ea00501007387 */ /* 0x0001e20000100800 */
[----:B------:R-:W-:Y:S01]  /*1b890*/  IABS R9, R5 ;  /* 0x0000000500097213 */ /* 0x000fe20000000000 */
[----:B------:R-:W-:-:S02]  /*1b8a0*/  VIADD R6, R0, 0x19b ;  /* 0x0000019b00067836 */ /* 0x000fc40000000000 */
[----:B------:R-:W-:Y:S04]  /*1b8b0*/  STL [R1+0x2f48], R48 ;  /* 0x002f483001007387 */ /* 0x000fe80000100800 */
[----:B------:R1:W-:Y:S01]  /*1b8c0*/  STL [R1+0x3ea4], R8 ;  /* 0x003ea40801007387 */ /* 0x0003e20000100800 */
[----:B------:R-:W-:-:S03]  /*1b8d0*/  IMAD.HI.U32 R73, R11, R9, RZ ;  /* 0x000000090b497227 */ /* 0x000fc600078e00ff */
[----:B------:R1:W-:Y:S01]  /*1b8e0*/  STL [R1+0x3ea8], R7 ;  /* 0x003ea80701007387 */ /* 0x0003e20000100800 */
[----:B0-----:R-:W-:Y:S01]  /*1b8f0*/  VIADD R5, R0, 0x19c ;  /* 0x0000019c00057836 */ /* 0x001fe20000000000 */
[----:B-1----:R-:W-:Y:S02]  /*1b900*/  IABS R8, R8 ;  /* 0x0000000800087213 */ /* 0x002fe40000000000 */
[----:B------:R0:W-:Y:S01]  /*1b910*/  STL [R1+0x3eac], R6 ;  /* 0x003eac0601007387 */ /* 0x0001e20000100800 */
[----:B------:R-:W-:Y:S02]  /*1b920*/  IABS R7, R7 ;  /* 0x0000000700077213 */ /* 0x000fe40000000000 */
[----:B------:R-:W-:Y:S01]  /*1b930*/  IMAD.HI.U32 R51, R11, R8, RZ ;  /* 0x000000080b337227 */ /* 0x000fe200078e00ff */
[----:B------:R1:W-:Y:S03]  /*1b940*/  STL [R1+0x3eb0], R5 ;  /* 0x003eb00501007387 */ /* 0x0003e60000100800 */
[----:B------:R-:W-:Y:S01]  /*1b950*/  IMAD.MOV R73, RZ, RZ, -R73 ;  /* 0x000000ffff497224 */ /* 0x000fe200078e0a49 */
[----:B0-----:R-:W-:Y:S01]  /*1b960*/  IABS R6, R6 ;  /* 0x0000000600067213 */ /* 0x001fe20000000000 */
[----:B------:R-:W-:-:S02]  /*1b970*/  IMAD.MOV R51, RZ, RZ, -R51 ;  /* 0x000000ffff337224 */ /* 0x000fc400078e0a33 */
[----:B------:R-:W-:Y:S01]  /*1b980*/  IMAD.HI.U32 R52, R11, R7, RZ ;  /* 0x000000070b347227 */ /* 0x000fe200078e00ff */
[----:B-1----:R-:W-:-:S03]  /*1b990*/  IABS R5, R5 ;  /* 0x0000000500057213 */ /* 0x002fc60000000000 */
[----:B------:R-:W-:-:S04]  /*1b9a0*/  IMAD.HI.U32 R50, R11, R6, RZ ;  /* 0x000000060b327227 */ /* 0x000fc800078e00ff */
[C---:B------:R-:W-:Y:S02]  /*1b9b0*/  IMAD R53, R12.reuse, R73, R9 ;  /* 0x000000490c357224 */ /* 0x040fe400078e0209 */
[C---:B------:R-:W-:Y:S02]  /*1b9c0*/  IMAD R8, R12.reuse, R51, R8 ;  /* 0x000000330c087224 */ /* 0x040fe400078e0208 */
[----:B------:R-:W-:Y:S02]  /*1b9d0*/  IMAD.MOV R9, RZ, RZ, -R52 ;  /* 0x000000ffff097224 */ /* 0x000fe400078e0a34 */
[----:B------:R-:W-:Y:S01]  /*1b9e0*/  IMAD.HI.U32 R49, R11, R5, RZ ;  /* 0x000000050b317227 */ /* 0x000fe200078e00ff */
[----:B------:R-:W-:Y:S03]  /*1b9f0*/  STL [R1+0x498], R53 ;  /* 0x0004983501007387 */ /* 0x000fe60000100800 */
[----:B------:R-:W-:Y:S01]  /*1ba00*/  IMAD.MOV R50, RZ, RZ, -R50 ;  /* 0x000000ffff327224 */ /* 0x000fe200078e0a32 */
[----:B------:R0:W-:Y:S01]  /*1ba10*/  STL [R1+0x49c], R8 ;  /* 0x00049c0801007387 */ /* 0x0001e20000100800 */
[----:B------:R-:W-:-:S02]  /*1ba20*/  IMAD R7, R12, R9, R7 ;  /* 0x000000090c077224 */ /* 0x000fc400078e0207 */
[----:B------:R-:W-:Y:S01]  /*1ba30*/  IMAD.MOV R49, RZ, RZ, -R49 ;  /* 0x000000ffff317224 */ /* 0x000fe200078e0a31 */
[----:B------:R-:W-:Y:S01]  /*1ba40*/  PRMT R73, RZ, 0x7610, R73 ;  /* 0x00007610ff497816 */ /* 0x000fe20000000049 */
[----:B------:R-:W-:Y:S01]  /*1ba50*/  VIADD R9, R0, 0x19d ;  /* 0x0000019d00097836 */ /* 0x000fe20000000000 */
[----:B------:R1:W-:Y:S01]  /*1ba60*/  STL [R1+0x4a0], R7 ;  /* 0x0004a00701007387 */ /* 0x0003e20000100800 */
[C---:B0-----:R-:W-:Y:S02]  /*1ba70*/  IMAD R8, R12.reuse, R50, R6 ;  /* 0x000000320c087224 */ /* 0x041fe400078e0206 */
[----:B------:R-:W-:-:S03]  /*1ba80*/  IMAD R5, R12, R49, R5 ;  /* 0x000000310c057224 */ /* 0x000fc600078e0205 */
[----:B------:R0:W-:Y:S01]  /*1ba90*/  STL [R1+0x4a4], R8 ;  /* 0x0004a40801007387 */ /* 0x0001e20000100800 */
[----:B------:R-:W-:Y:S02]  /*1baa0*/  @!P6 IMAD.MOV.U32 R6, RZ, RZ, R47 ;  /* 0x000000ffff06e224 */ /* 0x000fe400078e002f */
[----:B-1----:R-:W-:Y:S01]  /*1bab0*/  @!P6 IMAD.MOV.U32 R7, RZ, RZ, R48 ;  /* 0x000000ffff07e224 */ /* 0x002fe200078e0030 */
[----:B------:R1:W-:Y:S01]  /*1bac0*/  STL [R1+0x4ac], R5 ;  /* 0x0004ac0501007387 */ /* 0x0003e20000100800 */
[C---:B------:R-:W-:Y:S02]  /*1bad0*/  VIADD R48, R0.reuse, 0x19f ;  /* 0x0000019f00307836 */ /* 0x040fe40000000000 */
[C---:B------:R-:W-:Y:S02]  /*1bae0*/  VIADD R47, R0.reuse, 0x1a0 ;  /* 0x000001a0002f7836 */ /* 0x040fe40000000000 */
[C---:B0-----:R-:W-:Y:S01]  /*1baf0*/  VIADD R8, R0.reuse, 0x19e ;  /* 0x0000019e00087836 */ /* 0x041fe20000000000 */
[----:B------:R0:W-:Y:S01]  /*1bb00*/  STL [R1+0x3e8c], R9 ;  /* 0x003e8c0901007387 */ /* 0x0001e20000100800 */
[----:B-1----:R-:W-:-:S03]  /*1bb10*/  VIADD R5, R0, 0x1a1 ;  /* 0x000001a100057836 */ /* 0x002fc60000000000 */
[----:B------:R1:W-:Y:S04]  /*1bb20*/  STL [R1+0x3e90], R8 ;  /* 0x003e900801007387 */ /* 0x0003e80000100800 */
[----:B------:R2:W3:Y:S01]  /*1bb30*/  @!P6 LDG.E.U8 R73, desc[UR22][R6.64] ;  /* 0x000000160649e981 */ /* 0x0004e2000c1e1100 */
[----:B0-----:R-:W-:-:S03]  /*1bb40*/  IABS R9, R9 ;  /* 0x0000000900097213 */ /* 0x001fc60000000000 */
[----:B------:R-:W-:Y:S01]  /*1bb50*/  STL [R1+0x3e94], R48 ;  /* 0x003e943001007387 */ /* 0x000fe20000100800 */
[----:B-1----:R-:W-:-:S03]  /*1bb60*/  IABS R8, R8 ;  /* 0x0000000800087213 */ /* 0x002fc60000000000 */
[----:B------:R-:W-:Y:S01]  /*1bb70*/  STL [R1+0x3e98], R47 ;  /* 0x003e982f01007387 */ /* 0x000fe20000100800 */
[----:B--2---:R-:W-:Y:S01]  /*1bb80*/  IABS R7, R48 ;  /* 0x0000003000077213 */ /* 0x004fe20000000000 */
[C---:B------:R-:W-:Y:S02]  /*1bb90*/  IMAD.HI.U32 R51, R11.reuse, R9, RZ ;  /* 0x000000090b337227 */ /* 0x040fe400078e00ff */
[----:B------:R0:W-:Y:S01]  /*1bba0*/  STL [R1+0x3e9c], R5 ;  /* 0x003e9c0501007387 */ /* 0x0001e20000100800 */
[----:B------:R-:W-:Y:S01]  /*1bbb0*/  IABS R6, R47 ;  /* 0x0000002f00067213 */ /* 0x000fe20000000000 */
[----:B------:R-:W-:-:S04]  /*1bbc0*/  IMAD.HI.U32 R50, R11, R8, RZ ;  /* 0x000000080b327227 */ /* 0x000fc800078e00ff */
[----:B------:R-:W-:Y:S01]  /*1bbd0*/  IMAD.HI.U32 R49, R11, R7, RZ ;  /* 0x000000070b317227 */ /* 0x000fe200078e00ff */
[----:B0-----:R-:W-:-:S03]  /*1bbe0*/  IABS R5, R5 ;  /* 0x0000000500057213 */ /* 0x001fc60000000000 */
[----:B------:R-:W-:-:S04]  /*1bbf0*/  IMAD.HI.U32 R48, R11, R6, RZ ;  /* 0x000000060b307227 */ /* 0x000fc800078e00ff */
[----:B------:R-:W-:Y:S02]  /*1bc00*/  IMAD.MOV R51, RZ, RZ, -R51 ;  /* 0x000000ffff337224 */ /* 0x000fe400078e0a33 */
[----:B------:R-:W-:-:S04]  /*1bc10*/  IMAD.HI.U32 R47, R11, R5, RZ ;  /* 0x000000050b2f7227 */ /* 0x000fc800078e00ff */
[----:B------:R-:W-:Y:S02]  /*1bc20*/  IMAD.MOV R50, RZ, RZ, -R50 ;  /* 0x000000ffff327224 */ /* 0x000fe400078e0a32 */
[----:B------:R-:W-:Y:S02]  /*1bc30*/  IMAD.MOV R49, RZ, RZ, -R49 ;  /* 0x000000ffff317224 */ /* 0x000fe400078e0a31 */
[----:B------:R-:W-:Y:S02]  /*1bc40*/  IMAD.MOV R48, RZ, RZ, -R48 ;  /* 0x000000ffff307224 */ /* 0x000fe400078e0a30 */
[C---:B------:R-:W-:Y:S02]  /*1bc50*/  IMAD R9, R12.reuse, R51, R9 ;  /* 0x000000330c097224 */ /* 0x040fe400078e0209 */
[----:B------:R-:W-:Y:S02]  /*1bc60*/  IMAD.MOV R47, RZ, RZ, -R47 ;  /* 0x000000ffff2f7224 */ /* 0x000fe400078e0a2f */
[----:B------:R-:W-:-:S02]  /*1bc70*/  IMAD R8, R12, R50, R8 ;  /* 0x000000320c087224 */ /* 0x000fc400078e0208 */
[C---:B------:R-:W-:Y:S01]  /*1bc80*/  IMAD R7, R12.reuse, R49, R7 ;  /* 0x000000310c077224 */ /* 0x040fe200078e0207 */
[----:B------:R0:W-:Y:S01]  /*1bc90*/  STL [R1+0x4a8], R9 ;  /* 0x0004a80901007387 */ /* 0x0001e20000100800 */
[C---:B------:R-:W-:Y:S02]  /*1bca0*/  IMAD R6, R12.reuse, R48, R6 ;  /* 0x000000300c067224 */ /* 0x040fe400078e0206 */
[----:B------:R-:W-:Y:S01]  /*1bcb0*/  IMAD R5, R12, R47, R5 ;  /* 0x0000002f0c057224 */ /* 0x000fe200078e0205 */
[----:B------:R1:W-:Y:S04]  /*1bcc0*/  STL [R1+0x4b0], R8 ;  /* 0x0004b00801007387 */ /* 0x0003e80000100800 */
[----:B------:R2:W-:Y:S01]  /*1bcd0*/  STL [R1+0x4b4], R7 ;  /* 0x0004b40701007387 */ /* 0x0005e20000100800 */
[----:B0-----:R-:W-:-:S03]  /*1bce0*/  VIADD R9, R0, 0x1a2 ;  /* 0x000001a200097836 */ /* 0x001fc60000000000 */
[----:B------:R0:W-:Y:S01]  /*1bcf0*/  STL [R1+0x4bc], R6 ;  /* 0x0004bc0601007387 */ /* 0x0001e20000100800 */
[----:B-1----:R-:W-:-:S03]  /*1bd00*/  VIADD R8, R0, 0x1a3 ;  /* 0x000001a300087836 */ /* 0x002fc60000000000 */
[----:B------:R-:W-:Y:S01]  /*1bd10*/  STL [R1+0x4b8], R5 ;  /* 0x0004b80501007387 */ /* 0x000fe20000100800 */
[----:B--2---:R-:W-:-:S03]  /*1bd20*/  VIADD R7, R0, 0x1a4 ;  /* 0x000001a400077836 */ /* 0x004fc60000000000 */
[----:B------:R1:W-:Y:S01]  /*1bd30*/  STL [R1+0x3e78], R9 ;  /* 0x003e780901007387 */ /* 0x0003e20000100800 */
[----:B0-----:R-:W-:-:S03]  /*1bd40*/  VIADD R6, R0, 0x1a5 ;  /* 0x000001a500067836 */ /* 0x001fc60000000000 */
[----:B------:R0:W-:Y:S01]  /*1bd50*/  STL [R1+0x3e7c], R8 ;  /* 0x003e7c0801007387 */ /* 0x0001e20000100800 */
[----:B------:R-:W-:-:S03]  /*1bd60*/  VIADD R47, R0, 0x1a6 ;  /* 0x000001a6002f7836 */ /* 0x000fc60000000000 */
[----:B------:R2:W-:Y:S01]  /*1bd70*/  STL [R1+0x3e80], R7 ;  /* 0x003e800701007387 */ /* 0x0005e20000100800 */
[----:B-1----:R-:W-:Y:S02]  /*1bd80*/  IABS R9, R9 ;  /* 0x0000000900097213 */ /* 0x002fe40000000000 */
[----:B0-----:R-:W-:Y:S01]  /*1bd90*/  IABS R8, R8 ;  /* 0x0000000800087213 */ /* 0x001fe20000000000 */
[----:B------:R0:W-:Y:S01]  /*1bda0*/  STL [R1+0x3e84], R6 ;  /* 0x003e840601007387 */ /* 0x0001e20000100800 */
[----:B--2---:R-:W-:Y:S01]  /*1bdb0*/  IABS R7, R7 ;  /* 0x0000000700077213 */ /* 0x004fe20000000000 */
[----:B------:R-:W-:Y:S01]  /*1bdc0*/  IMAD.HI.U32 R50, R11, R9, RZ ;  /* 0x000000090b327227 */ /* 0x000fe200078e00ff */
[----:B------:R-:W-:-:S03]  /*1bdd0*/  IABS R5, R47 ;  /* 0x0000002f00057213 */ /* 0x000fc60000000000 */
[----:B------:R-:W-:Y:S01]  /*1bde0*/  IMAD.HI.U32 R49, R11, R8, RZ ;  /* 0x000000080b317227 */ /* 0x000fe200078e00ff */
[----:B0-----:R-:W-:-:S03]  /*1bdf0*/  IABS R6, R6 ;  /* 0x0000000600067213 */ /* 0x001fc60000000000 */
[C---:B------:R-:W-:Y:S01]  /*1be00*/  IMAD.HI.U32 R48, R11.reuse, R7, RZ ;  /* 0x000000070b307227 */ /* 0x040fe200078e00ff */
[----:B------:R0:W-:Y:S03]  /*1be10*/  STL [R1+0x3e88], R47 ;  /* 0x003e882f01007387 */ /* 0x0001e60000100800 */
[----:B------:R-:W-:Y:S02]  /*1be20*/  IMAD.MOV R51, RZ, RZ, -R50 ;  /* 0x000000ffff337224 */ /* 0x000fe400078e0a32 */
[----:B------:R-:W-:Y:S02]  /*1be30*/  IMAD.MOV R49, RZ, RZ, -R49 ;  /* 0x000000ffff317224 */ /* 0x000fe400078e0a31 */
[----:B------:R-:W-:Y:S02]  /*1be40*/  IMAD.MOV R48, RZ, RZ, -R48 ;  /* 0x000000ffff307224 */ /* 0x000fe400078e0a30 */
[----:B------:R-:W-:-:S04]  /*1be50*/  IMAD.HI.U32 R50, R11, R5, RZ ;  /* 0x000000050b327227 */ /* 0x000fc800078e00ff */
[----:B0-----:R-:W-:-:S04]  /*1be60*/  IMAD.HI.U32 R47, R11, R6, RZ ;  /* 0x000000060b2f7227 */ /* 0x001fc800078e00ff */
        /* <DEDUP_REMOVED lines=8> */
[----:B------:R-:W-:Y:S04]  /*1bef0*/  STL [R1+0x4c4], R8 ;  /* 0x0004c40801007387 */ /* 0x000fe80000100800 */
[----:B------:R0:W-:Y:S04]  /*1bf00*/  STL [R1+0x4c8], R7 ;  /* 0x0004c80701007387 */ /* 0x0001e80000100800 */
[----:B------:R1:W-:Y:S01]  /*1bf10*/  STL [R1+0x4d0], R6 ;  /* 0x0004d00601007387 */ /* 0x0003e20000100800 */
[----:B0-----:R-:W-:-:S03]  /*1bf20*/  VIADD R7, R0, 0x1a7 ;  /* 0x000001a700077836 */ /* 0x001fc60000000000 */
[----:B------:R-:W-:Y:S01]  /*1bf30*/  STL [R1+0x4d8], R5 ;  /* 0x0004d80501007387 */ /* 0x000fe20000100800 */
[----:B------:R-:W-:-:S03]  /*1bf40*/  VIADD R8, R0, 0x1a8 ;  /* 0x000001a800087836 */ /* 0x000fc60000000000 */
[----:B------:R0:W-:Y:S01]  /*1bf50*/  STL [R1+0x3e68], R7 ;  /* 0x003e680701007387 */ /* 0x0001e20000100800 */
[----:B------:R-:W-:Y:S01]  /*1bf60*/  IABS R9, R7 ;  /* 0x0000000700097213 */ /* 0x000fe20000000000 */
[C---:B-1----:R-:W-:Y:S02]  /*1bf70*/  VIADD R6, R0.reuse, 0x1aa ;  /* 0x000001aa00067836 */ /* 0x042fe40000000000 */
[----:B------:R1:W-:Y:S01]  /*1bf80*/  STL [R1+0x3e64], R8 ;  /* 0x003e640801007387 */ /* 0x0003e20000100800 */
[C---:B0-----:R-:W-:Y:S02]  /*1bf90*/  VIADD R7, R0.reuse, 0x1a9 ;  /* 0x000001a900077836 */ /* 0x041fe40000000000 */
[----:B------:R-:W-:Y:S01]  /*1bfa0*/  IMAD.HI.U32 R47, R11, R9, RZ ;  /* 0x000000090b2f7227 */ /* 0x000fe200078e00ff */
[----:B-1----:R-:W-:Y:S02]  /*1bfb0*/  IABS R8, R8 ;  /* 0x0000000800087213 */ /* 0x002fe40000000000 */
[----:B------:R0:W-:Y:S01]  /*1bfc0*/  STL [R1+0x3e6c], R7 ;  /* 0x003e6c0701007387 */ /* 0x0001e20000100800 */
[----:B------:R-:W-:-:S03]  /*1bfd0*/  VIADD R5, R0, 0x1ab ;  /* 0x000001ab00057836 */ /* 0x000fc60000000000 */
[----:B------:R1:W-:Y:S01]  /*1bfe0*/  STL [R1+0x3e70], R6 ;  /* 0x003e700601007387 */ /* 0x0003e20000100800 */
[----:B------:R-:W-:Y:S01]  /*1bff0*/  IMAD.MOV R51, RZ, RZ, -R47 ;  /* 0x000000ffff337224 */ /* 0x000fe200078e0a2f */
[----:B0-----:R-:W-:Y:S01]  /*1c000*/  IABS R7, R7 ;  /* 0x0000000700077213 */ /* 0x001fe20000000000 */
[----:B------:R-:W-:Y:S01]  /*1c010*/  IMAD.HI.U32 R50, R11, R8, RZ ;  /* 0x000000080b327227 */ /* 0x000fe200078e00ff */
[----:B-1----:R-:W-:-:S03]  /*1c020*/  IABS R6, R6 ;  /* 0x0000000600067213 */ /* 0x002fc60000000000 */
[C---:B------:R-:W-:Y:S01]  /*1c030*/  IMAD.HI.U32 R48, R11.reuse, R7, RZ ;  /* 0x000000070b307227 */ /* 0x040fe200078e00ff */
[----:B------:R0:W-:Y:S03]  /*1c040*/  STL [R1+0x3e74], R5 ;  /* 0x003e740501007387 */ /* 0x0001e60000100800 */
[----:B------:R-:W-:-:S04]  /*1c050*/  IMAD.HI.U32 R47, R11, R6, RZ ;  /* 0x000000060b2f7227 */ /* 0x000fc800078e00ff */
[----:B------:R-:W-:Y:S02]  /*1c060*/  IMAD.MOV.U32 R53, RZ, RZ, R54 ;  /* 0x000000ffff357224 */ /* 0x000fe400078e0036 */
[----:B------:R-:W-:Y:S01]  /*1c070*/  IMAD R51, R12, R51, R9 ;  /* 0x000000330c337224 */ /* 0x000fe200078e0209 */
[----:B0-----:R-:W-:Y:S01]  /*1c080*/  IABS R5, R5 ;  /* 0x0000000500057213 */ /* 0x001fe20000000000 */
[----:B------:R-:W-:Y:S02]  /*1c090*/  IMAD.MOV.U32 R54, RZ, RZ, R55 ;  /* 0x000000ffff367224 */ /* 0x000fe400078e0037 */
[----:B------:R-:W-:Y:S02]  /*1c0a0*/  IMAD.MOV R9, RZ, RZ, -R50 ;  /* 0x000000ffff097224 */ /* 0x000fe400078e0a32 */
[----:B------:R-:W-:Y:S02]  /*1c0b0*/  IMAD.MOV.U32 R55, RZ, RZ, R56 ;  /* 0x000000ffff377224 */ /* 0x000fe400078e0038 */
[----:B------:R-:W-:-:S02]  /*1c0c0*/  IMAD.MOV R48, RZ, RZ, -R48 ;  /* 0x000000ffff307224 */ /* 0x000fc400078e0a30 */
[----:B------:R-:W-:Y:S02]  /*1c0d0*/  IMAD.MOV.U32 R56, RZ, RZ, R57 ;  /* 0x000000ffff387224 */ /* 0x000fe400078e0039 */
[----:B------:R-:W-:Y:S02]  /*1c0e0*/  IMAD.MOV R47, RZ, RZ, -R47 ;  /* 0x000000ffff2f7224 */ /* 0x000fe400078e0a2f */
[----:B------:R-:W-:Y:S02]  /*1c0f0*/  IMAD.MOV.U32 R57, RZ, RZ, R58 ;  /* 0x000000ffff397224 */ /* 0x000fe400078e003a */
[----:B------:R-:W-:Y:S02]  /*1c100*/  IMAD.MOV.U32 R58, RZ, RZ, R59 ;  /* 0x000000ffff3a7224 */ /* 0x000fe400078e003b */
[----:B------:R-:W-:Y:S02]  /*1c110*/  IMAD R9, R12, R9, R8 ;  /* 0x000000090c097224 */ /* 0x000fe400078e0208 */
[----:B------:R-:W-:-:S02]  /*1c120*/  IMAD.MOV.U32 R59, RZ, RZ, R60 ;  /* 0x000000ffff3b7224 */ /* 0x000fc400078e003c */
[C---:B------:R-:W-:Y:S02]  /*1c130*/  IMAD R8, R12.reuse, R48, R7 ;  /* 0x000000300c087224 */ /* 0x040fe400078e0207 */
[----:B------:R-:W-:Y:S02]  /*1c140*/  IMAD.MOV.U32 R60, RZ, RZ, R61 ;  /* 0x000000ffff3c7224 */ /* 0x000fe400078e003d */
[----:B------:R-:W-:Y:S01]  /*1c150*/  IMAD.HI.U32 R49, R11, R5, RZ ;  /* 0x000000050b317227 */ /* 0x000fe200078e00ff */
[----:B------:R0:W-:Y:S03]  /*1c160*/  STL [R1+0x4d4], R51 ;  /* 0x0004d43301007387 */ /* 0x0001e60000100800 */
[----:B------:R-:W-:Y:S02]  /*1c170*/  IMAD R47, R12, R47, R6 ;  /* 0x0000002f0c2f7224 */ /* 0x000fe400078e0206 */
[----:B------:R-:W-:Y:S01]  /*1c180*/  IMAD.MOV.U32 R61, RZ, RZ, R62 ;  /* 0x000000ffff3d7224 */ /* 0x000fe200078e003e */
[----:B------:R1:W-:Y:S01]  /*1c190*/  STL [R1+0x4e0], R9 ;  /* 0x0004e00901007387 */ /* 0x0003e20000100800 */
[----:B------:R-:W-:-:S02]  /*1c1a0*/  IMAD.MOV.U32 R62, RZ, RZ, R63 ;  /* 0x000000ffff3e7224 */ /* 0x000fc400078e003f */
[----:B------:R-:W-:Y:S01]  /*1c1b0*/  IMAD.MOV.U32 R63, RZ, RZ, R70 ;  /* 0x000000ffff3f7224 */ /* 0x000fe200078e0046 */
[----:B------:R2:W-:Y:S01]  /*1c1c0*/  STL [R1+0x4e8], R8 ;  /* 0x0004e80801007387 */ /* 0x0005e20000100800 */
[----:B------:R-:W-:Y:S02]  /*1c1d0*/  IMAD.MOV R70, RZ, RZ, -R49 ;  /* 0x000000ffff467224 */ /* 0x000fe400078e0a31 */
[----:B------:R-:W-:Y:S01]  /*1c1e0*/  IMAD.MOV.U32 R49, RZ, RZ, R59 ;  /* 0x000000ffff317224 */ /* 0x000fe200078e003b */
[----:B------:R2:W-:Y:S01]  /*1c1f0*/  STL [R1+0x4f4], R47 ;  /* 0x0004f42f01007387 */ /* 0x0005e20000100800 */
[----:B------:R-:W-:Y:S02]  /*1c200*/  IMAD.MOV.U32 R50, RZ, RZ, R60 ;  /* 0x000000ffff327224 */ /* 0x000fe400078e003c */
[----:B0-----:R-:W-:Y:S01]  /*1c210*/  IMAD.MOV.U32 R51, RZ, RZ, R61 ;  /* 0x000000ffff337224 */ /* 0x001fe200078e003d */
[----:B------:R-:W3:Y:S01]  /*1c220*/  LDL.LU R59, [R1+0x830] ;  /* 0x00083000013b7983 */ /* 0x000ee20000300800 */
[----:B------:R-:W-:-:S02]  /*1c230*/  IMAD.MOV.U32 R7, RZ, RZ, R53 ;  /* 0x000000ffff077224 */ /* 0x000fc400078e0035 */
[----:B------:R-:W-:Y:S01]  /*1c240*/  IMAD.MOV.U32 R52, RZ, RZ, R62 ;  /* 0x000000ffff347224 */ /* 0x000fe200078e003e */
[----:B------:R-:W3:Y:S01]  /*1c250*/  LDL.LU R60, [R1+0x82c] ;  /* 0x00082c00013c7983 */ /* 0x000ee20000300800 */
[----:B-1----:R-:W-:Y:S02]  /*1c260*/  IMAD.MOV.U32 R9, RZ, RZ, R54 ;  /* 0x000000ffff097224 */ /* 0x002fe400078e0036 */
[----:B------:R-:W-:Y:S01]  /*1c270*/  IMAD.MOV.U32 R53, RZ, RZ, R63 ;  /* 0x000000ffff357224 */ /* 0x000fe200078e003f */
[----:B------:R-:W3:Y:S01]  /*1c280*/  LDL.LU R61, [R1+0x828] ;  /* 0x00082800013d7983 */ /* 0x000ee20000300800 */
[----:B------:R-:W-:Y:S02]  /*1c290*/  IMAD.MOV.U32 R6, RZ, RZ, R55 ;  /* 0x000000ffff067224 */ /* 0x000fe400078e0037 */
[----:B------:R-:W-:Y:S01]  /*1c2a0*/  IMAD.MOV.U32 R54, RZ, RZ, R64 ;  /* 0x000000ffff367224 */ /* 0x000fe200078e0040 */
[----:B------:R-:W3:Y:S01]  /*1c2b0*/  LDL.LU R62, [R1+0x824] ;  /* 0x00082400013e7983 */ /* 0x000ee20000300800 */
[----:B--2---:R-:W-:-:S02]  /*1c2c0*/  IMAD.MOV.U32 R8, RZ, RZ, R56 ;  /* 0x000000ffff087224 */ /* 0x004fc400078e0038 */
[----:B------:R-:W-:Y:S01]  /*1c2d0*/  IMAD.MOV.U32 R55, RZ, RZ, R65 ;  /* 0x000000ffff377224 */ /* 0x000fe200078e0041 */
[----:B------:R-:W2:Y:S01]  /*1c2e0*/  LDL.LU R63, [R1+0x820] ;  /* 0x00082000013f7983 */ /* 0x000ea20000300800 */
[----:B------:R-:W-:Y:S02]  /*1c2f0*/  IMAD.MOV.U32 R47, RZ, RZ, R57 ;  /* 0x000000ffff2f7224 */ /* 0x000fe400078e0039 */
[----:B------:R-:W-:Y:S01]  /*1c300*/  IMAD.MOV.U32 R56, RZ, RZ, R66 ;  /* 0x000000ffff387224 */ /* 0x000fe200078e0042 */
[----:B------:R-:W2:Y:S01]  /*1c310*/  LDL.LU R64, [R1+0x81c] ;  /* 0x00081c0001407983 */ /* 0x000ea20000300800 */
[----:B------:R-:W-:Y:S02]  /*1c320*/  IMAD.MOV.U32 R48, RZ, RZ, R58 ;  /* 0x000000ffff307224 */ /* 0x000fe400078e003a */
[----:B------:R-:W-:Y:S01]  /*1c330*/  IMAD.MOV.U32 R57, RZ, RZ, R67 ;  /* 0x000000ffff397224 */ /* 0x000fe200078e0043 */
[----:B------:R-:W2:Y:S01]  /*1c340*/  LDL.LU R65, [R1+0x818] ;  /* 0x0008180001417983 */ /* 0x000ea20000300800 */
[----:B------:R-:W-:-:S03]  /*1c350*/  IMAD.MOV.U32 R58, RZ, RZ, R68 ;  /* 0x000000ffff3a7224 */ /* 0x000fc600078e0044 */
[----:B------:R-:W2:Y:S01]  /*1c360*/  LDL.LU R66, [R1+0x814] ;  /* 0x0008140001427983 */ /* 0x000ea20000300800 */
[----:B------:R-:W-:-:S03]  /*1c370*/  IMAD R5, R12, R70, R5 ;  /* 0x000000460c057224 */ /* 0x000fc600078e0205 */
[----:B------:R-:W2:Y:S04]  /*1c380*/  LDL.LU R67, [R1+0x810] ;  /* 0x0008100001437983 */ /* 0x000ea80000300800 */
[----:B------:R-:W2:Y:S04]  /*1c390*/  LDL.LU R68, [R1+0x80c] ;  /* 0x00080c0001447983 */ /* 0x000ea80000300800 */
[----:B------:R-:W3:Y:S01]  /*1c3a0*/  LDL.LU R70, [R1+0x808] ;  /* 0x0008080001467983 */ /* 0x000ee20000300800 */
[----:B------:R-:W0:Y:S01]  /*1c3b0*/  S2R R2, SR_TID.X ;  /* 0x0000000000027919 */ /* 0x000e220000002100 */
[----:B------:R-:W-:-:S04]  /*1c3c0*/  @!UP1 UIADD3 UR10, UPT, UPT, -UR10, 0x100000, URZ ;  /* 0x001000000a0a9890 */ /* 0x000fc8000fffe1ff */
[----:B------:R-:W-:Y:S02]  /*1c3d0*/  @!UP1 USHF.L.U32 UR11, UR10, 0xb, URZ ;  /* 0x0000000b0a0b9899 */ /* 0x000fe400080006ff */
[----:B------:R-:W-:Y:S01]  /*1c3e0*/  @!UP1 USHF.L.U32 UR10, UR10, 0x1, URZ ;  /* 0x000000010a0a9899 */ /* 0x000fe200080006ff */
[----:B------:R-:W-:Y:S01]  /*1c3f0*/  VOTEU.ALL UP1, P2 ;  /* 0x0000000000ff7886 */ /* 0x000fe20001020000 */
[----:B------:R-:W-:Y:S10]  /*1c400*/  STL [R1+0x4f0], R5 ;  /* 0x0004f00501007387 */ /* 0x000ff40000100800 */
[----:B------:R1:W2:Y:S02]  /*1c410*/  @!UP1 SYNCS.EXCH.64 URZ, [UR7+0x50008], UR10 ;  /* 0x0500080a07ff95b2 */ /* 0x0002a40008000100 */
[----:B-1----:R-:W1:Y:S01]  /*1c420*/  LDCU UR10, c[0x0][0x3a8] ;  /* 0x00007500ff0a77ac */ /* 0x002e620008000800 */
[----:B------:R-:W1:Y:S01]  /*1c430*/  LDCU UR11, c[0x0][0x3ac] ;  /* 0x00007580ff0b77ac */ /* 0x000e620008000800 */
[----:B0-----:R-:W-:-:S05]  /*1c440*/  LOP3.LUT R2, R2, 0x7f, RZ, 0xc0, !PT ;  /* 0x0000007f02027812 */ /* 0x001fca00078ec0ff */
[----:B------:R0:W-:Y:S04]  /*1c450*/  STS.U8 [R2+UR7+0x41000], R88 ;  /* 0x0410005802007988 */ /* 0x0001e80008000007 */
[----:B------:R1:W-:Y:S04]  /*1c460*/  STS.U8 [R2+UR7+0x40400], R6 ;  /* 0x0404000602007988 */ /* 0x0003e80008000007 */
[----:B------:R-:W-:Y:S04]  /*1c470*/  STS.U8 [R2+UR7+0x40800], R7 ;  /* 0x0408000702007988 */ /* 0x000fe80008000007 */
[----:B0-----:R-:W4:Y:S04]  /*1c480*/  LDL.LU R88, [R1+0x804] ;  /* 0x0008040001587983 */ /* 0x001f280000300800 */
[----:B-1----:R-:W4:Y:S04]  /*1c490*/  LDL.LU R6, [R1+0x800] ;  /* 0x0008000001067983 */ /* 0x002f280000300800 */
[----:B--2---:R0:W-:Y:S04]  /*1c4a0*/  STS.U8 [R2+UR7+0x46c00], R68 ;  /* 0x046c004402007988 */ /* 0x0041e80008000007 */
[----:B---3--:R1:W-:Y:S04]  /*1c4b0*/  STS.U8 [R2+UR7+0x47000], R70 ;  /* 0x0470004602007988 */ /* 0x0083e80008000007 */
[----:B0-----:R-:W2:Y:S04]  /*1c4c0*/  LDL.LU R68, [R1+0x7fc] ;  /* 0x0007fc0001447983 */ /* 0x001ea80000300800 */
[----:B------:R-:W3:Y:S04]  /*1c4d0*/  LDL.LU R7, [R1+0x7f8] ;  /* 0x0007f80001077983 */ /* 0x000ee80000300800 */
[----:B-1----:R-:W3:Y:S04]  /*1c4e0*/  LDL.LU R70, [R1+0x7d0] ;  /* 0x0007d00001467983 */ /* 0x002ee80000300800 */
[----:B------:R0:W-:Y:S04]  /*1c4f0*/  STS.U8 [R2+UR7+0x46800], R67 ;  /* 0x0468004302007988 */ /* 0x0001e80008000007 */
[----:B------:R1:W-:Y:S04]  /*1c500*/  STS.U8 [R2+UR7+0x40c00], R9 ;  /* 0x040c000902007988 */ /* 0x0003e80008000007 */
[----:B------:R1:W-:Y:S04]  /*1c510*/  STS.U8 [R2+UR7+0x41400], R8 ;  /* 0x0414000802007988 */ /* 0x0003e80008000007 */
[----:B0-----:R-:W3:Y:S04]  /*1c520*/  LDL.LU R67, [R1+0x7f4] ;  /* 0x0007f40001437983 */ /* 0x001ee80000300800 */
[----:B-1----:R-:W3:Y:S04]  /*1c530*/  LDL.LU R9, [R1+0x7f0] ;  /* 0x0007f00001097983 */ /* 0x002ee80000300800 */
[----:B------:R0:W-:Y:S04]  /*1c540*/  STS.U8 [R2+UR7+0x41800], R47 ;  /* 0x0418002f02007988 */ /* 0x0001e80008000007 */
[----:B------:R-:W3:Y:S04]  /*1c550*/  LDL.LU R8, [R1+0x7ec] ;  /* 0x0007ec0001087983 */ /* 0x000ee80000300800 */
[----:B------:R1:W-:Y:S04]  /*1c560*/  STS.U8 [R2+UR7+0x41c00], R48 ;  /* 0x041c003002007988 */ /* 0x0003e80008000007 */
[----:B0-----:R-:W3:Y:S04]  /*1c570*/  LDL.LU R47, [R1+0x7e8] ;  /* 0x0007e800012f7983 */ /* 0x001ee80000300800 */
[----:B------:R0:W-:Y:S04]  /*1c580*/  STS.U8 [R2+UR7+0x42000], R49 ;  /* 0x0420003102007988 */ /* 0x0001e80008000007 */
[----:B-1----:R-:W3:Y:S04]  /*1c590*/  LDL.LU R48, [R1+0x7e4] ;  /* 0x0007e40001307983 */ /* 0x002ee80000300800 */
        /* <DEDUP_REMOVED lines=23> */
[----:B-1----:R-:W3:Y:S01]  /*1c710*/  LDL.LU R60, [R1+0x7b0] ;  /* 0x0007b000013c7983 */ /* 0x002ee20000300800 */
[----:B------:R-:W-:-:S03]  /*1c720*/  LOP3.LUT R5, R2, 0x10, RZ, 0x3c, !PT ;  /* 0x0000001002057812 */ /* 0x000fc600078e3cff */
        /* <DEDUP_REMOVED lines=10> */
[----:B----4-:R0:W-:Y:S04]  /*1c7d0*/  STS.U8 [R2+UR7+0x47400], R88 ;  /* 0x0474005802007988 */ /* 0x0101e80008000007 */
[----:B-1----:R-:W4:Y:S04]  /*1c7e0*/  LDL.LU R66, [R1+0x798] ;  /* 0x0007980001427983 */ /* 0x002f280000300800 */
[----:B------:R-:W-:Y:S04]  /*1c7f0*/  STS.U8 [R2+UR7+0x47800], R6 ;  /* 0x0478000602007988 */ /* 0x000fe80008000007 */
[----:B0-----:R-:W4:Y:S04]  /*1c800*/  LDL.LU R88, [R1+0x794] ;  /* 0x0007940001587983 */ /* 0x001f280000300800 */
[----:B--2---:R0:W-:Y:S04]  /*1c810*/  STS.U8 [R2+UR7+0x47c00], R68 ;  /* 0x047c004402007988 */ /* 0x0041e80008000007 */
[----:B---3--:R-:W-:Y:S04]  /*1c820*/  STS.U8 [R2+UR7+0x40000], R7 ;  /* 0x0400000702007988 */ /* 0x008fe80008000007 */
[----:B------:R1:W-:Y:S04]  /*1c830*/  STS.U8 [R5+UR7+0x40080], R70 ;  /* 0x0400804605007988 */ /* 0x0003e80008000007 */
[----:B0-----:R-:W2:Y:S04]  /*1c840*/  LDL.LU R68, [R1+0x790] ;  /* 0x0007900001447983 */ /* 0x001ea80000300800 */
[----:B-1----:R-:W3:Y:S04]  /*1c850*/  LDL.LU R70, [R1+0x78c] ;  /* 0x00078c0001467983 */ /* 0x002ee80000300800 */
[----:B------:R0:W-:Y:S04]  /*1c860*/  STS.U8 [R5+UR7+0x40480], R67 ;  /* 0x0404804305007988 */ /* 0x0001e80008000007 */
[----:B------:R-:W-:Y:S04]  /*1c870*/  STS.U8 [R5+UR7+0x40880], R9 ;  /* 0x0408800905007988 */ /* 0x000fe80008000007 */
[----:B0-----:R-:W3:Y:S04]  /*1c880*/  LDL.LU R67, [R1+0x784] ;  /* 0x0007840001437983 */ /* 0x001ee80000300800 */
[----:B------:R-:W3:Y:S04]  /*1c890*/  LDL.LU R7, [R1+0x780] ;  /* 0x0007800001077983 */ /* 0x000ee80000300800 */
[----:B----4-:R0:W-:Y:S04]  /*1c8a0*/  STS.U8 [R5+UR7+0x46080], R88 ;  /* 0x0460805805007988 */ /* 0x0101e80008000007 */
[----:B0-----:R-:W4:Y:S04]  /*1c8b0*/  LDL.LU R88, [R1+0x77c] ;  /* 0x00077c0001587983 */ /* 0x001f280000300800 */
[----:B------:R-:W4:Y:S04]  /*1c8c0*/  LDL.LU R9, [R1+0x778] ;  /* 0x0007780001097983 */ /* 0x000f280000300800 */
[----:B--2---:R0:W-:Y:S04]  /*1c8d0*/  STS.U8 [R5+UR7+0x46480], R68 ;  /* 0x0464804405007988 */ /* 0x0041e80008000007 */
[----:B---3--:R1:W-:Y:S04]  /*1c8e0*/  STS.U8 [R5+UR7+0x46880], R70 ;  /* 0x0468804605007988 */ /* 0x0083e80008000007 */
[----:B0-----:R-:W2:Y:S04]  /*1c8f0*/  LDL.LU R68, [R1+0x774] ;  /* 0x0007740001447983 */ /* 0x001ea80000300800 */
        /* <DEDUP_REMOVED lines=45> */
[----:B------:R-:W-:Y:S04]  /*1cbd0*/  STS.U8 [R5+UR7+0x47080], R7 ;  /* 0x0470800705007988 */ /* 0x000fe80008000007 */
[----:B-1----:R-:W3:Y:S04]  /*1cbe0*/  LDL.LU R67, [R1+0x71c] ;  /* 0x00071c0001437983 */ /* 0x002ee80000300800 */
[----:B----4-:R0:W-:Y:S04]  /*1cbf0*/  STS.U8 [R5+UR7+0x47480], R88 ;  /* 0x0474805805007988 */ /* 0x0101e80008000007 */
[----:B------:R-:W-:Y:S04]  /*1cc00*/  STS.U8 [R5+UR7+0x47880], R9 ;  /* 0x0478800905007988 */ /* 0x000fe80008000007 */
[----:B0-----:R-:W4:Y:S04]  /*1cc10*/  LDL.LU R88, [R1+0x718] ;  /* 0x0007180001587983 */ /* 0x001f280000300800 */
[----:B------:R-:W-:Y:S04]  /*1cc20*/  STL [R1+0x40ac], R5 ;  /* 0x0040ac0501007387 */ /* 0x000fe80000100800 */
[----:B--2---:R0:W-:Y:S04]  /*1cc30*/  STS.U8 [R5+UR7+0x47c80], R68 ;  /* 0x047c804405007988 */ /* 0x0041e80008000007 */
[----:B---3--:R1:W-:Y:S04]  /*1cc40*/  STS.U8 [R6+UR7+0x40500], R70 ;  /* 0x0405004606007988 */ /* 0x0083e80008000007 */
[----:B0-----:R-:W2:Y:S04]  /*1cc50*/  LDL.LU R68, [R1+0x714] ;  /* 0x0007140001447983 */ /* 0x001ea80000300800 */
[----:B-1----:R-:W3:Y:S04]  /*1cc60*/  LDL.LU R70, [R1+0x710] ;  /* 0x0007100001467983 */ /* 0x002ee80000300800 */
[----:B------:R0:W-:Y:S04]  /*1cc70*/  STS.U8 [R6+UR7+0x40900], R47 ;  /* 0x0409002f06007988 */ /* 0x0001e80008000007 */
[----:B------:R1:W-:Y:S04]  /*1cc80*/  STS.U8 [R6+UR7+0x40d00], R48 ;  /* 0x040d003006007988 */ /* 0x0003e80008000007 */
[----:B0-----:R-:W3:Y:S04]  /*1cc90*/  LDL.LU R47, [R1+0x70c] ;  /* 0x00070c00012f7983 */ /* 0x001ee80000300800 */
[----:B------:R-:W3:Y:S04]  /*1cca0*/  LDL.LU R2, [R1+0x708] ;  /* 0x0007080001027983 */ /* 0x000ee80000300800 */
[----:B------:R0:W-:Y:S04]  /*1ccb0*/  STS.U8 [R6+UR7+0x41100], R49 ;  /* 0x0411003106007988 */ /* 0x0001e80008000007 */
[----:B-1----:R-:W3:Y:S04]  /*1ccc0*/  LDL.LU R48, [R1+0x704] ;  /* 0x0007040001307983 */ /* 0x002ee80000300800 */
[----:B------:R1:W-:Y:S04]  /*1ccd0*/  STS.U8 [R6+UR7+0x41500], R50 ;  /* 0x0415003206007988 */ /* 0x0003e80008000007 */
[----:B0-----:R-:W3:Y:S04]  /*1cce0*/  LDL.LU R49, [R1+0x6fc] ;  /* 0x0006fc0001317983 */ /* 0x001ee80000300800 */
[----:B-1----:R-:W3:Y:S04]  /*1ccf0*/  LDL.LU R50, [R1+0x6f8] ;  /* 0x0006f80001327983 */ /* 0x002ee80000300800 */
[----:B------:R-:W3:Y:S04]  /*1cd00*/  LDL.LU R7, [R1+0x6f4] ;  /* 0x0006f40001077983 */ /* 0x000ee80000300800 */
        /* <DEDUP_REMOVED lines=35> */
[----:B0-----:R-:W4:Y:S04]  /*1cf40*/  LDL.LU R88, [R1+0x6a0] ;  /* 0x0006a00001587983 */ /* 0x001f280000300800 */
[----:B--2---:R0:W-:Y:S04]  /*1cf50*/  STS.U8 [R6+UR7+0x46100], R68 ;  /* 0x0461004406007988 */ /* 0x0041e80008000007 */
[----:B---3--:R1:W-:Y:S04]  /*1cf60*/  STS.U8 [R6+UR7+0x46500], R70 ;  /* 0x0465004606007988 */ /* 0x0083e80008000007 */
[----:B0-----:R-:W2:Y:S04]  /*1cf70*/  LDL.LU R68, [R1+0x69c] ;  /* 0x00069c0001447983 */ /* 0x001ea80000300800 */
[----:B-1----:R-:W3:Y:S04]  /*1cf80*/  LDL.LU R70, [R1+0x694] ;  /* 0x0006940001467983 */ /* 0x002ee80000300800 */
[----:B------:R0:W-:Y:S04]  /*1cf90*/  STS.U8 [R6+UR7+0x40100], R8 ;  /* 0x0401000806007988 */ /* 0x0001e80008000007 */
[----:B------:R-:W3:Y:S04]  /*1cfa0*/  LDL.LU R9, [R1+0x68c] ;  /* 0x00068c0001097983 */ /* 0x000ee80000300800 */
[----:B------:R1:W-:Y:S04]  /*1cfb0*/  STS.U8 [R6+UR7+0x46900], R47 ;  /* 0x0469002f06007988 */ /* 0x0003e80008000007 */
[----:B0-----:R-:W3:Y:S04]  /*1cfc0*/  LDL.LU R8, [R1+0x688] ;  /* 0x0006880001087983 */ /* 0x001ee80000300800 */
[----:B------:R0:W-:Y:S04]  /*1cfd0*/  STS.U8 [R6+UR7+0x46d00], R2 ;  /* 0x046d000206007988 */ /* 0x0001e80008000007 */
[----:B-1----:R-:W3:Y:S04]  /*1cfe0*/  LDL.LU R47, [R1+0x507c] ;  /* 0x00507c00012f7983 */ /* 0x002ee80000300800 */
[----:B0-----:R-:W3:Y:S04]  /*1cff0*/  LDL.LU R2, [R1+0x690] ;  /* 0x0006900001027983 */ /* 0x001ee80000300800 */
[----:B------:R0:W-:Y:S02]  /*1d000*/  STS.U8 [R6+UR7+0x47d00], R7 ;  /* 0x047d000706007988 */ /* 0x0001e40008000007 */
[----:B0-----:R-:W0:Y:S02]  /*1d010*/  S2R R7, SR_TID.X ;  /* 0x0000000000077919 */ /* 0x001e240000002100 */
[----:B------:R1:W-:Y:S04]  /*1d020*/  STS.U8 [R6+UR7+0x47100], R48 ;  /* 0x0471003006007988 */ /* 0x0003e80008000007 */
[----:B------:R1:W-:Y:S04]  /*1d030*/  STS.U8 [R6+UR7+0x47500], R49 ;  /* 0x0475003106007988 */ /* 0x0003e80008000007 */
[----:B------:R1:W-:Y:S04]  /*1d040*/  STS.U8 [R6+UR7+0x47900], R50 ;  /* 0x0479003206007988 */ /* 0x0003e80008000007 */
[----:B-1----:R-:W3:Y:S04]  /*1d050*/  LDL.LU R48, [R1+0x5078] ;  /* 0x0050780001307983 */ /* 0x002ee80000300800 */
[----:B------:R-:W3:Y:S04]  /*1d060*/  LDL.LU R49, [R1+0x5074] ;  /* 0x0050740001317983 */ /* 0x000ee80000300800 */
[----:B------:R-:W3:Y:S01]  /*1d070*/  LDL.LU R50, [R1+0x5070] ;  /* 0x0050700001327983 */ /* 0x000ee20000300800 */
[----:B0-----:R-:W-:-:S04]  /*1d080*/  LOP3.LUT R7, R7, 0x7f, RZ, 0xc0, !PT ;  /* 0x0000007f07077812 */ /* 0x001fc800078ec0ff */
[----:B------:R-:W-:Y:S01]  /*1d090*/  LOP3.LUT R7, R7, 0x30, RZ, 0x3c, !PT ;  /* 0x0000003007077812 */ /* 0x000fe200078e3cff */
[----:B------:R-:W-:Y:S04]  /*1d0a0*/  STL [R1+0x40b0], R6 ;  /* 0x0040b00601007387 */ /* 0x000fe80000100800 */
[----:B------:R0:W-:Y:S04]  /*1d0b0*/  STS.U8 [R7+UR7+0x40180], R51 ;  /* 0x0401803307007988 */ /* 0x0001e80008000007 */
[----:B------:R1:W-:Y:S04]  /*1d0c0*/  STS.U8 [R7+UR7+0x40580], R52 ;  /* 0x0405803407007988 */ /* 0x0003e80008000007 */
        /* <DEDUP_REMOVED lines=27> */
[----:B----4-:R-:W4:Y:S04]  /*1d280*/  LDL.LU R65, [R1+0x5034] ;  /* 0x0050340001417983 */ /* 0x010f280000300800 */
[----:B------:R0:W-:Y:S04]  /*1d290*/  STS.U8 [R7+UR7+0x43d80], R66 ;  /* 0x043d804207007988 */ /* 0x0001e80008000007 */
[----:B------:R1:W-:Y:S04]  /*1d2a0*/  STS.U8 [R7+UR7+0x44180], R67 ;  /* 0x0441804307007988 */ /* 0x0003e80008000007 */
[----:B------:R1:W-:Y:S04]  /*1d2b0*/  STS.U8 [R7+UR7+0x44580], R88 ;  /* 0x0445805807007988 */ /* 0x0003e80008000007 */
[----:B0-----:R-:W4:Y:S04]  /*1d2c0*/  LDL.LU R66, [R1+0x5030] ;  /* 0x0050300001427983 */ /* 0x001f280000300800 */
[----:B-1----:R-:W4:Y:S04]  /*1d2d0*/  LDL.LU R67, [R1+0x502c] ;  /* 0x00502c0001437983 */ /* 0x002f280000300800 */
[----:B------:R-:W4:Y:S04]  /*1d2e0*/  LDL.LU R88, [R1+0x5028] ;  /* 0x0050280001587983 */ /* 0x000f280000300800 */
[----:B--2---:R0:W-:Y:S04]  /*1d2f0*/  STS.U8 [R7+UR7+0x44980], R68 ;  /* 0x0449804407007988 */ /* 0x0041e80008000007 */
[----:B---3--:R1:W-:Y:S04]  /*1d300*/  STS.U8 [R7+UR7+0x44d80], R70 ;  /* 0x044d804607007988 */ /* 0x0083e80008000007 */
[----:B0-----:R-:W2:Y:S04]  /*1d310*/  LDL.LU R68, [R1+0x5024] ;  /* 0x0050240001447983 */ /* 0x001ea80000300800 */
[----:B-1----:R-:W3:Y:S04]  /*1d320*/  LDL.LU R70, [R1+0x5020] ;  /* 0x0050200001467983 */ /* 0x002ee80000300800 */
[----:B------:R0:W-:Y:S02]  /*1d330*/  STS.U8 [R7+UR7+0x45180], R2 ;  /* 0x0451800207007988 */ /* 0x0001e40008000007 */
[----:B0-----:R-:W0:Y:S02]  /*1d340*/  S2R R2, SR_TID.X ;  /* 0x0000000000027919 */ /* 0x001e240000002100 */
[----:B------:R1:W-:Y:S04]  /*1d350*/  STS.U8 [R7+UR7+0x45980], R8 ;  /* 0x0459800807007988 */ /* 0x0003e80008000007 */
[----:B------:R-:W-:Y:S01]  /*1d360*/  STS.U8 [R7+UR7+0x45580], R9 ;  /* 0x0455800907007988 */ /* 0x000fe20008000007 */
[----:B0-----:R-:W-:-:S04]  /*1d370*/  LOP3.LUT R2, R2, 0x7f, RZ, 0xc0, !PT ;  /* 0x0000007f02027812 */ /* 0x001fc800078ec0ff */
[----:B-1----:R-:W-:Y:S01]  /*1d380*/  LOP3.LUT R8, R2, 0x40, RZ, 0x3c, !PT ;  /* 0x0000004002087812 */ /* 0x002fe200078e3cff */
[----:B------:R-:W-:Y:S04]  /*1d390*/  STS.U8 [R7+UR7+0x47d80], R62 ;  /* 0x047d803e07007988 */ /* 0x000fe80008000007 */
[----:B------:R-:W-:Y:S04]  /*1d3a0*/  STS.U8 [R7+UR7+0x47980], R63 ;  /* 0x0479803f07007988 */ /* 0x000fe80008000007 */
[----:B------:R-:W-:Y:S04]  /*1d3b0*/  STS.U8 [R7+UR7+0x47580], R64 ;  /* 0x0475804007007988 */ /* 0x000fe80008000007 */
[----:B----4-:R-:W-:Y:S04]  /*1d3c0*/  STS.U8 [R7+UR7+0x47180], R65 ;  /* 0x0471804107007988 */ /* 0x010fe80008000007 */
[----:B------:R-:W-:Y:S04]  /*1d3d0*/  STS.U8 [R7+UR7+0x46d80], R66 ;  /* 0x046d804207007988 */ /* 0x000fe80008000007 */
[----:B------:R-:W-:Y:S04]  /*1d3e0*/  STS.U8 [R7+UR7+0x46980], R67 ;  /* 0x0469804307007988 */ /* 0x000fe80008000007 */
[----:B------:R-:W-:Y:S04]  /*1d3f0*/  STS.U8 [R7+UR7+0x46580], R88 ;  /* 0x0465805807007988 */ /* 0x000fe80008000007 */
[----:B--2---:R-:W-:Y:S04]  /*1d400*/  STS.U8 [R7+UR7+0x46180], R68 ;  /* 0x0461804407007988 */ /* 0x004fe80008000007 */
[----:B---3--:R0:W-:Y:S04]  /*1d410*/  STS.U8 [R7+UR7+0x45d80], R70 ;  /* 0x045d804607007988 */ /* 0x0081e80008000007 */
[----:B0-----:R-:W2:Y:S04]  /*1d420*/  LDL.LU R70, [R1+0x501c] ;  /* 0x00501c0001467983 */ /* 0x001ea80000300800 */
[----:B------:R-:W3:Y:S04]  /*1d430*/  LDL.LU R68, [R1+0x5018] ;  /* 0x0050180001447983 */ /* 0x000ee80000300800 */
[----:B------:R-:W4:Y:S04]  /*1d440*/  LDL.LU R88, [R1+0x5014] ;  /* 0x0050140001587983 */ /* 0x000f280000300800 */
[----:B------:R-:W2:Y:S04]  /*1d450*/  LDL.LU R67, [R1+0x5010] ;  /* 0x0050100001437983 */ /* 0x000ea80000300800 */
[----:B------:R-:W2:Y:S04]  /*1d460*/  LDL.LU R66, [R1+0x500c] ;  /* 0x00500c0001427983 */ /* 0x000ea80000300800 */
[----:B------:R-:W2:Y:S04]  /*1d470*/  LDL.LU R65, [R1+0x5008] ;  /* 0x0050080001417983 */ /* 0x000ea80000300800 */
[----:B------:R-:W2:Y:S04]  /*1d480*/  LDL.LU R64, [R1+0x5004] ;  /* 0x0050040001407983 */ /* 0x000ea80000300800 */
[----:B------:R-:W2:Y:S04]  /*1d490*/  LDL.LU R63, [R1+0x5000] ;  /* 0x00500000013f7983 */ /* 0x000ea80000300800 */
[----:B------:R-:W2:Y:S04]  /*1d4a0*/  LDL.LU R62, [R1+0x4ffc] ;  /* 0x004ffc00013e7983 */ /* 0x000ea80000300800 */
[----:B------:R-:W-:Y:S04]  /*1d4b0*/  STL [R1+0x40b4], R7 ;  /* 0x0040b40701007387 */ /* 0x000fe80000100800 */
[----:B------:R0:W-:Y:S04]  /*1d4c0*/  STS.U8 [R8+UR7+0x40600], R61 ;  /* 0x0406003d08007988 */ /* 0x0001e80008000007 */
[----:B------:R1:W-:Y:S04]  /*1d4d0*/  STS.U8 [R8+UR7+0x40200], R60 ;  /* 0x0402003c08007988 */ /* 0x0003e80008000007 */
[----:B0-----:R-:W2:Y:S04]  /*1d4e0*/  LDL.LU R61, [R1+0x4ff8] ;  /* 0x004ff800013d7983 */ /* 0x001ea80000300800 */
[----:B-1----:R-:W2:Y:S04]  /*1d4f0*/  LDL.LU R60, [R1+0x4ff4] ;  /* 0x004ff400013c7983 */ /* 0x002ea80000300800 */
[----:B------:R-:W2:Y:S04]  /*1d500*/  LDL.LU R9, [R1+0x524] ;  /* 0x0005240001097983 */ /* 0x000ea80000300800 */
        /* <DEDUP_REMOVED lines=56> */
[----:B0-----:R-:W4:Y:S04]  /*1d890*/  LDL.LU R33, [R1+0x4f88] ;  /* 0x004f880001217983 */ /* 0x001f280000300800 */
[----:B-1----:R-:W4:Y:S04]  /*1d8a0*/  LDL.LU R32, [R1+0x4f84] ;  /* 0x004f840001207983 */ /* 0x002f280000300800 */
[----:B------:R-:W4:Y:S04]  /*1d8b0*/  LDL.LU R31, [R1+0x4f80] ;  /* 0x004f8000011f7983 */ /* 0x000f280000300800 */
[----:B--2---:R0:W-:Y:S02]  /*1d8c0*/  STS.U8 [R8+UR7+0x47e00], R9 ;  /* 0x047e000908007988 */ /* 0x0041e40008000007 */
[----:B0-----:R-:W0:Y:S02]  /*1d8d0*/  S2R R9, SR_TID.X ;  /* 0x0000000000097919 */ /* 0x001e240000002100 */
[----:B0-----:R-:W-:-:S04]  /*1d8e0*/  LOP3.LUT R9, R9, 0x7f, RZ, 0xc0, !PT ;  /* 0x0000007f09097812 */ /* 0x001fc800078ec0ff */
[----:B------:R-:W-:-:S05]  /*1d8f0*/  LOP3.LUT R9, R9, 0x50, RZ, 0x3c, !PT ;  /* 0x0000005009097812 */ /* 0x000fca00078e3cff */
[----:B------:R0:W-:Y:S04]  /*1d900*/  STS.U8 [R9+UR7+0x43680], R87 ;  /* 0x0436805709007988 */ /* 0x0001e80008000007 */
[----:B------:R1:W-:Y:S01]  /*1d910*/  STS.U8 [R9+UR7+0x44a80], R86 ;  /* 0x044a805609007988 */ /* 0x0003e20008000007 */
[----:B0-----:R-:W0:Y:S03]  /*1d920*/  LDC R87, c[0x0][0x3a8] ;  /* 0x0000ea00ff577b82 */ /* 0x001e260000000800 */
[----:B------:R-:W-:Y:S05]  /*1d930*/  STL [R1+0x40b8], R8 ;  /* 0x0040b80801007387 */ /* 0x000fea0000100800 */
[----:B-1----:R-:W1:Y:S01]  /*1d940*/  LDC R86, c[0x0][0x3a0] ;  /* 0x0000e800ff567b82 */ /* 0x002e620000000800 */
[----:B------:R2:W-:Y:S04]  /*1d950*/  STS.U8 [R9+UR7+0x40280], R30 ;  /* 0x0402801e09007988 */ /* 0x0005e80008000007 */
[----:B------:R2:W-:Y:S04]  /*1d960*/  STS.U8 [R9+UR7+0x40680], R29 ;  /* 0x0406801d09007988 */ /* 0x0005e80008000007 */
[----:B------:R2:W-:Y:S04]  /*1d970*/  STS.U8 [R9+UR7+0x40a80], R28 ;  /* 0x040a801c09007988 */ /* 0x0005e80008000007 */
[----:B--2---:R-:W2:Y:S04]  /*1d980*/  LDL.LU R30, [R1+0x4f7c] ;  /* 0x004f7c00011e7983 */ /* 0x004ea80000300800 */
[----:B------:R-:W2:Y:S04]  /*1d990*/  LDL.LU R29, [R1+0x4f78] ;  /* 0x004f7800011d7983 */ /* 0x000ea80000300800 */
[----:B------:R-:W2:Y:S04]  /*1d9a0*/  LDL.LU R28, [R1+0x4f74] ;  /* 0x004f7400011c7983 */ /* 0x000ea80000300800 */
[----:B------:R0:W-:Y:S04]  /*1d9b0*/  STS.U8 [R9+UR7+0x40e80], R27 ;  /* 0x040e801b09007988 */ /* 0x0001e80008000007 */
[----:B------:R0:W-:Y:S04]  /*1d9c0*/  STS.U8 [R9+UR7+0x41280], R26 ;  /* 0x0412801a09007988 */ /* 0x0001e80008000007 */
[----:B------:R0:W-:Y:S04]  /*1d9d0*/  STS.U8 [R9+UR7+0x41680], R25 ;  /* 0x0416801909007988 */ /* 0x0001e80008000007 */
[----:B0-----:R-:W2:Y:S04]  /*1d9e0*/  LDL.LU R27, [R1+0x4f70] ;  /* 0x004f7000011b7983 */ /* 0x001ea80000300800 */
[----:B------:R-:W2:Y:S04]  /*1d9f0*/  LDL.LU R26, [R1+0x4f6c] ;  /* 0x004f6c00011a7983 */ /* 0x000ea80000300800 */
[----:B------:R-:W2:Y:S04]  /*1da00*/  LDL.LU R25, [R1+0x4f68] ;  /* 0x004f680001197983 */ /* 0x000ea80000300800 */
[----:B------:R0:W-:Y:S04]  /*1da10*/  STS.U8 [R9+UR7+0x41a80], R24 ;  /* 0x041a801809007988 */ /* 0x0001e80008000007 */
[----:B------:R-:W-:Y:S04]  /*1da20*/  STS.U8 [R9+UR7+0x47280], R10 ;  /* 0x0472800a09007988 */ /* 0x000fe80008000007 */
[----:B------:R1:W-:Y:S04]  /*1da30*/  STS.U8 [R9+UR7+0x41e80], R23 ;  /* 0x041e801709007988 */ /* 0x0003e80008000007 */
[----:B0-----:R-:W2:Y:S04]  /*1da40*/  LDL.LU R24, [R1+0x4f64] ;  /* 0x004f640001187983 */ /* 0x001ea80000300800 */
[----:B------:R0:W-:Y:S04]  /*1da50*/  STS.U8 [R9+UR7+0x42280], R22 ;  /* 0x0422801609007988 */ /* 0x0001e80008000007 */
[----:B-1----:R-:W2:Y:S04]  /*1da60*/  LDL.LU R23, [R1+0x4f60] ;  /* 0x004f600001177983 */ /* 0x002ea80000300800 */
[----:B------:R1:W-:Y:S04]  /*1da70*/  STS.U8 [R9+UR7+0x42680], R21 ;  /* 0x0426801509007988 */ /* 0x0003e80008000007 */
[----:B0-----:R-:W2:Y:S04]  /*1da80*/  LDL.LU R22, [R1+0x4f5c] ;  /* 0x004f5c0001167983 */ /* 0x001ea80000300800 */
[----:B------:R0:W-:Y:S04]  /*1da90*/  STS.U8 [R9+UR7+0x42a80], R20 ;  /* 0x042a801409007988 */ /* 0x0001e80008000007 */
[----:B-1----:R-:W2:Y:S04]  /*1daa0*/  LDL.LU R21, [R1+0x4f58] ;  /* 0x004f580001157983 */ /* 0x002ea80000300800 */
[----:B------:R-:W-:Y:S04]  /*1dab0*/  STS.U8 [R9+UR7+0x42e80], R19 ;  /* 0x042e801309007988 */ /* 0x000fe80008000007 */
[----:B0-----:R-:W2:Y:S04]  /*1dac0*/  LDL.LU R20, [R1+0x4f54] ;  /* 0x004f540001147983 */ /* 0x001ea80000300800 */
[----:B------:R-:W-:Y:S04]  /*1dad0*/  STS.U8 [R9+UR7+0x43280], R18 ;  /* 0x0432801209007988 */ /* 0x000fe80008000007 */
[----:B------:R-:W-:Y:S04]  /*1dae0*/  STS.U8 [R9+UR7+0x43a80], R17 ;  /* 0x043a801109007988 */ /* 0x000fe80008000007 */
[----:B---3--:R0:W-:Y:S04]  /*1daf0*/  STS.U8 [R9+UR7+0x45280], R2 ;  /* 0x0452800209007988 */ /* 0x0081e80008000007 */
[----:B------:R-:W-:Y:S04]  /*1db00*/  STS.U8 [R9+UR7+0x43e80], R16 ;  /* 0x043e801009007988 */ /* 0x000fe80008000007 */
[----:B------:R-:W-:Y:S01]  /*1db10*/  STS.U8 [R9+UR7+0x44280], R15 ;  /* 0x0442800f09007988 */ /* 0x000fe20008000007 */
[----:B0-----:R-:W0:Y:S03]  /*1db20*/  S2R R2, SR_TID.X ;  /* 0x0000000000027919 */ /* 0x001e260000002100 */
[----:B------:R-:W-:Y:S04]  /*1db30*/  STS.U8 [R9+UR7+0x44680], R14 ;  /* 0x0446800e09007988 */ /* 0x000fe80008000007 */
[----:B------:R-:W-:Y:S04]  /*1db40*/  STS.U8 [R9+UR7+0x44e80], R13 ;  /* 0x044e800d09007988 */ /* 0x000fe80008000007 */
[----:B------:R-:W-:Y:S04]  /*1db50*/  STS.U8 [R9+UR7+0x45680], R90 ;  /* 0x0456805a09007988 */ /* 0x000fe80008000007 */
[----:B------:R-:W-:Y:S04]  /*1db60*/  STS.U8 [R9+UR7+0x45a80], R89 ;  /* 0x045a805909007988 */ /* 0x000fe80008000007 */
[----:B------:R-:W-:Y:S04]  /*1db70*/  STS.U8 [R9+UR7+0x45e80], R85 ;  /* 0x045e805509007988 */ /* 0x000fe80008000007 */
[----:B------:R-:W-:Y:S04]  /*1db80*/  STS.U8 [R9+UR7+0x46280], R84 ;  /* 0x0462805409007988 */ /* 0x000fe80008000007 */
[----:B------:R1:W-:Y:S01]  /*1db90*/  STS.U8 [R9+UR7+0x46680], R83 ;  /* 0x0466805309007988 */ /* 0x0003e20008000007 */
[----:B0-----:R-:W-:-:S03]  /*1dba0*/  LOP3.LUT R2, R2, 0x7f, RZ, 0xc0, !PT ;  /* 0x0000007f02027812 */ /* 0x001fc600078ec0ff */
[----:B------:R-:W-:Y:S01]  /*1dbb0*/  STS.U8 [R9+UR7+0x46a80], R82 ;  /* 0x046a805209007988 */ /* 0x000fe20008000007 */
[----:B------:R-:W-:-:S03]  /*1dbc0*/  LOP3.LUT R10, R2, 0x60, RZ, 0x3c, !PT ;  /* 0x00000060020a7812 */ /* 0x000fc600078e3cff */
[----:B------:R0:W-:Y:S04]  /*1dbd0*/  STS.U8 [R9+UR7+0x46e80], R81 ;  /* 0x046e805109007988 */ /* 0x0001e80008000007 */
[----:B------:R-:W-:Y:S04]  /*1dbe0*/  STS.U8 [R9+UR7+0x47680], R80 ;  /* 0x0476805009007988 */ /* 0x000fe80008000007 */
[----:B------:R3:W-:Y:S04]  /*1dbf0*/  STS.U8 [R9+UR7+0x47a80], R79 ;  /* 0x047a804f09007988 */ /* 0x0007e80008000007 */
[----:B------:R-:W-:Y:S04]  /*1dc00*/  STS.U8 [R9+UR7+0x47e80], R78 ;  /* 0x047e804e09007988 */ /* 0x000fe80008000007 */
[----:B------:R-:W2:Y:S01]  /*1dc10*/  LDL.LU R19, [R1+0x4f50] ;  /* 0x004f500001137983 */ /* 0x000ea20000300800 */
[----:B-1----:R-:W-:Y:S01]  /*1dc20*/  VIADD R83, R0, 0x1ad ;  /* 0x000001ad00537836 */ /* 0x002fe20000000000 */
[----:B0-----:R-:W-:Y:S01]  /*1dc30*/  PRMT R81, RZ, 0x7610, R81 ;  /* 0x00007610ff517816 */ /* 0x001fe20000000051 */
[----:B---3--:R-:W0:Y:S01]  /*1dc40*/  LDC R79, c[0x0][0x3a8] ;  /* 0x0000ea00ff4f7b82 */ /* 0x008e220000000800 */
[----:B------:R1:W-:Y:S04]  /*1dc50*/  STS.U8 [R10+UR7+0x40700], R77 ;  /* 0x0407004d0a007988 */ /* 0x0003e80008000007 */
[----:B------:R-:W3:Y:S03]  /*1dc60*/  LDL.LU R18, [R1+0x4f4c] ;  /* 0x004f4c0001127983 */ /* 0x000ee60000300800 */
[----:B------:R-:W0:Y:S01]  /*1dc70*/  LDC R80, c[0x0][0x3a0] ;  /* 0x0000e800ff507b82 */ /* 0x000e220000000800 */
[----:B------:R-:W2:Y:S01]  /*1dc80*/  LDL.LU R17, [R1+0x4f48] ;  /* 0x004f480001117983 */ /* 0x000ea20000300800 */
[----:B-1----:R-:W-:-:S03]  /*1dc90*/  IMAD R77, R87, 0xfe, RZ ;  /* 0x000000fe574d7824 */ /* 0x002fc600078e02ff */
[----:B------:R1:W-:Y:S01]  /*1dca0*/  STS.U8 [R10+UR7+0x40300], R72 ;  /* 0x040300480a007988 */ /* 0x0003e20008000007 */
[----:B------:R-:W-:-:S03]  /*1dcb0*/  VIADD R78, R86, 0xffffff01 ;  /* 0xffffff01564e7836 */ /* 0x000fc60000000000 */
[----:B------:R-:W2:Y:S01]  /*1dcc0*/  LDL.LU R16, [R1+0x4f44] ;  /* 0x004f440001107983 */ /* 0x000ea20000300800 */
[----:B------:R-:W-:-:S03]  /*1dcd0*/  IADD3 R82, P6, PT, R77, R3, RZ ;  /* 0x000000034d527210 */ /* 0x000fc60007fde0ff */
[----:B------:R-:W2:Y:S01]  /*1dce0*/  LDL.LU R15, [R1+0x4f40] ;  /* 0x004f4000010f7983 */ /* 0x000ea20000300800 */
[----:B-1----:R-:W-:-:S03]  /*1dcf0*/  VIADD R72, R0, 0x1ac ;  /* 0x000001ac00487836 */ /* 0x002fc60000000000 */
[----:B------:R-:W2:Y:S04]  /*1dd00*/  LDL.LU R14, [R1+0x4f3c] ;  /* 0x004f3c00010e7983 */ /* 0x000ea80000300800 */
[----:B------:R-:W2:Y:S04]  /*1dd10*/  LDL.LU R13, [R1+0x4f38] ;  /* 0x004f3800010d7983 */ /* 0x000ea80000300800 */
[----:B------:R-:W-:Y:S04]  /*1dd20*/  STL [R1+0x40bc], R9 ;  /* 0x0040bc0901007387 */ /* 0x000fe80000100800 */
[----:B------:R1:W-:Y:S04]  /*1dd30*/  STS.U8 [R10+UR7+0x40b00], R71 ;  /* 0x040b00470a007988 */ /* 0x0003e80008000007 */
[----:B------:R4:W-:Y:S04]  /*1dd40*/  STL [R1+0x3c84], R72 ;  /* 0x003c844801007387 */ /* 0x0009e80000100800 */
[----:B------:R0:W-:Y:S01]  /*1dd50*/  STL [R1+0x3c88], R83 ;  /* 0x003c885301007387 */ /* 0x0001e20000100800 */
[----:B-1----:R-:W-:-:S02]  /*1dd60*/  IABS R71, R83 ;  /* 0x0000005300477213 */ /* 0x002fc40000000000 */
[----:B----4-:R-:W-:Y:S02]  /*1dd70*/  IABS R72, R72 ;  /* 0x0000004800487213 */ /* 0x010fe40000000000 */
[----:B0-----:R-:W-:Y:S02]  /*1dd80*/  LEA.HI.X.SX32 R83, R77, R4, 0x1, P6 ;  /* 0x000000044d537211 */ /* 0x001fe400030f0eff */
[----:B------:R-:W-:Y:S01]  /*1dd90*/  ISETP.GE.U32.AND P6, PT, R78, 0x7ffffe02, PT ;  /* 0x7ffffe024e00780c */ /* 0x000fe20003fc6070 */
[----:B------:R0:W-:Y:S04]  /*1dda0*/  STS.U8 [R10+UR7+0x41300], R75 ;  /* 0x0413004b0a007988 */ /* 0x0001e80008000007 */
[----:B------:R1:W-:Y:S01]  /*1ddb0*/  STS.U8 [R10+UR7+0x41700], R74 ;  /* 0x0417004a0a007988 */ /* 0x0003e20008000007 */
[----:B0-----:R-:W-:-:S03]  /*1ddc0*/  IMAD.HI.U32 R75, R11, R72, RZ ;  /* 0x000000480b4b7227 */ /* 0x001fc600078e00ff */
[----:B------:R0:W-:Y:S01]  /*1ddd0*/  STS.U8 [R10+UR7+0x40f00], R76 ;  /* 0x040f004c0a007988 */ /* 0x0001e20008000007 */
[----:B-1----:R-:W-:-:S03]  /*1dde0*/  IMAD.HI.U32 R74, R11, R71, RZ ;  /* 0x000000470b4a7227 */ /* 0x002fc600078e00ff */
[----:B------:R1:W-:Y:S01]  /*1ddf0*/  STS.U8 [R10+UR7+0x41b00], R73 ;  /* 0x041b00490a007988 */ /* 0x0003e20008000007 */
[----:B0-----:R-:W-:Y:S02]  /*1de00*/  IMAD.MOV R76, RZ, RZ, -R75 ;  /* 0x000000ffff4c7224 */ /* 0x001fe400078e0a4b */
[----:B------:R-:W-:Y:S02]  /*1de10*/  @!P6 IMAD.MOV.U32 R75, RZ, RZ, R83 ;  /* 0x000000ffff4be224 */ /* 0x000fe400078e0053 */
[----:B-1----:R-:W-:Y:S02]  /*1de20*/  IMAD.MOV R73, RZ, RZ, -R74 ;  /* 0x000000ffff497224 */ /* 0x002fe400078e0a4a */
[----:B------:R-:W-:-:S05]  /*1de30*/  @!P6 IMAD.MOV.U32 R74, RZ, RZ, R82 ;  /* 0x000000ffff4ae224 */ /* 0x000fca00078e0052 */
[----:B------:R0:W4:Y:S01]  /*1de40*/  @!P6 LDG.E.U8 R81, desc[UR22][R74.64] ;  /* 0x000000164a51e981 */ /* 0x000122000c1e1100 */
[----:B------:R-:W-:-:S03]  /*1de50*/  IMAD R77, R79, 0xf6, RZ ;  /* 0x000000f64f4d7824 */ /* 0x000fc600078e02ff */
[----:B------:R1:W-:Y:S01]  /*1de60*/  STL [R1+0x307c], R82 ;  /* 0x00307c5201007387 */ /* 0x0003e20000100800 */
[C---:B------:R-:W-:Y:S02]  /*1de70*/  IMAD R72, R12.reuse, R76, R72 ;  /* 0x0000004c0c487224 */ /* 0x040fe400078e0248 */
[----:B------:R-:W-:Y:S01]  /*1de80*/  IMAD R71, R12, R73, R71 ;  /* 0x000000490c477224 */ /* 0x000fe200078e0247 */
[----:B------:R0:W-:Y:S01]  /*1de90*/  STL [R1+0x3078], R83 ;  /* 0x0030785301007387 */ /* 0x0001e20000100800 */
[----:B-1----:R-:W-:Y:S01]  /*1dea0*/  IADD3 R82, P6, PT, R77, R3, RZ ;  /* 0x000000034d527210 */ /* 0x002fe20007fde0ff */
[----:B------:R-:W-:-:S03]  /*1deb0*/  VIADD R76, R0, 0x1ae ;  /* 0x000001ae004c7836 */ /* 0x000fc60000000000 */
[----:B0-----:R-:W-:Y:S01]  /*1dec0*/  LEA.HI.X.SX32 R83, R77, R4, 0x1, P6 ;  /* 0x000000044d537211 */ /* 0x001fe200030f0eff */
[----:B------:R-:W-:Y:S01]  /*1ded0*/  STL [R1+0x306c], R82 ;  /* 0x00306c5201007387 */ /* 0x000fe20000100800 */
[----:B------:R-:W-:-:S03]  /*1dee0*/  VIADD R75, R0, 0x1b0 ;  /* 0x000001b0004b7836 */ /* 0x000fc60000000000 */
[----:B------:R0:W-:Y:S04]  /*1def0*/  STL [R1+0x4cc], R72 ;  /* 0x0004cc4801007387 */ /* 0x0001e80000100800 */
[----:B------:R1:W-:Y:S01]  /*1df00*/  STL [R1+0x4dc], R71 ;  /* 0x0004dc4701007387 */ /* 0x0003e20000100800 */
[----:B0-----:R-:W-:-:S03]  /*1df10*/  VIADD R72, R0, 0x1af ;  /* 0x000001af00487836 */ /* 0x001fc60000000000 */
[----:B------:R-:W-:Y:S04]  /*1df20*/  STL [R1+0x3068], R83 ;  /* 0x0030685301007387 */ /* 0x000fe80000100800 */
[----:B------:R-:W-:Y:S01]  /*1df30*/  STL [R1+0x3c6c], R76 ;  /* 0x003c6c4c01007387 */ /* 0x000fe20000100800 */
[----:B-1----:R-:W-:-:S03]  /*1df40*/  IABS R71, R75 ;  /* 0x0000004b00477213 */ /* 0x002fc60000000000 */
[----:B------:R0:W-:Y:S01]  /*1df50*/  STL [R1+0x3c70], R72 ;  /* 0x003c704801007387 */ /* 0x0001e20000100800 */
[----:B------:R-:W-:Y:S01]  /*1df60*/  VIADD R74, R80, 0xffffff09 ;  /* 0xffffff09504a7836 */ /* 0x000fe20000000000 */
[----:B------:R-:W-:Y:S01]  /*1df70*/  IABS R73, R76 ;  /* 0x0000004c00497213 */ /* 0x000fe20000000000 */
[----:B------:R-:W-:Y:S01]  /*1df80*/  VIADD R77, R0, 0x1b2 ;  /* 0x000001b2004d7836 */ /* 0x000fe20000000000 */
[----:B------:R-:W1:Y:S02]  /*1df90*/  LDC R80, c[0x0][0x3a8] ;  /* 0x0000ea00ff507b82 */ /* 0x000e640000000800 */
[----:B------:R-:W-:Y:S02]  /*1dfa0*/  ISETP.GE.U32.AND P6, PT, R74, 0x7ffffe0a, PT ;  /* 0x7ffffe0a4a00780c */ /* 0x000fe40003fc6070 */
[----:B0-----:R-:W-:Y:S01]  /*1dfb0*/  IABS R72, R72 ;  /* 0x0000004800487213 */ /* 0x001fe20000000000 */
[----:B------:R-:W-:-:S04]  /*1dfc0*/  IMAD.HI.U32 R76, R11, R73, RZ ;  /* 0x000000490b4c7227 */ /* 0x000fc800078e00ff */
[----:B------:R-:W-:-:S04]  /*1dfd0*/  IMAD.HI.U32 R74, R11, R72, RZ ;  /* 0x000000480b4a7227 */ /* 0x000fc800078e00ff */
[----:B------:R-:W-:-:S04]  /*1dfe0*/  IMAD.HI.U32 R79, R11, R71, RZ ;  /* 0x000000470b4f7227 */ /* 0x000fc800078e00ff */
[----:B------:R-:W-:Y:S02]  /*1dff0*/  IMAD.MOV R78, RZ, RZ, -R76 ;  /* 0x000000ffff4e7224 */ /* 0x000fe400078e0a4c */
[----:B------:R-:W-:-:S04]  /*1e000*/  IMAD.MOV R76, RZ, RZ, -R74 ;  /* 0x000000ffff4c7224 */ /* 0x000fc800078e0a4a */
[----:B------:R-:W-:Y:S01]  /*1e010*/  IMAD R76, R12, R76, R72 ;  /* 0x0000004c0c4c7224 */ /* 0x000fe200078e0248 */
[----:B----4-:R0:W-:Y:S04]  /*1e020*/  STL [R1+0x3944], R81 ;  /* 0x0039445101007387 */ /* 0x0101e80000100800 */
[----:B------:R4:W-:Y:S01]  /*1e030*/  STL [R1+0x3c74], R75 ;  /* 0x003c744b01007387 */ /* 0x0009e20000100800 */
[----:B0-----:R-:W0:Y:S01]  /*1e040*/  LDC R81, c[0x0][0x3a0] ;  /* 0x0000e800ff517b82 */ /* 0x001e220000000800 */
[----:B----4-:R-:W-:-:S05]  /*1e050*/  VIADD R75, R0, 0x1b1 ;  /* 0x000001b1004b7836 */ /* 0x010fca0000000000 */
[----:B------:R-:W-:Y:S04]  /*1e060*/  STL [R1+0x3c78], R75 ;  /* 0x003c784b01007387 */ /* 0x000fe80000100800 */
[----:B------:R4:W-:Y:S02]  /*1e070*/  STL [R1+0x3c7c], R77 ;  /* 0x003c7c4d01007387 */ /* 0x0009e40000100800 */
[----:B----4-:R-:W-:Y:S02]  /*1e080*/  IABS R77, R77 ;  /* 0x0000004d004d7213 */ /* 0x010fe40000000000 */
[----:B------:R-:W-:-:S03]  /*1e090*/  IABS R75, R75 ;  /* 0x0000004b004b7213 */ /* 0x000fc60000000000 */
[----:B------:R-:W-:Y:S02]  /*1e0a0*/  IMAD.MOV.U32 R74, RZ, RZ, R77 ;  /* 0x000000ffff4a7224 */ /* 0x000fe400078e004d */
[----:B------:R-:W-:Y:S02]  /*1e0b0*/  IMAD.MOV R77, RZ, RZ, -R79 ;  /* 0x000000ffff4d7224 */ /* 0x000fe400078e0a4f */
[C---:B------:R-:W-:Y:S02]  /*1e0c0*/  IMAD R79, R12.reuse, R78, R73 ;  /* 0x0000004e0c4f7224 */ /* 0x040fe400078e0249 */
[----:B------:R-:W-:Y:S02]  /*1e0d0*/  IMAD R71, R12, R77, R71 ;  /* 0x0000004d0c477224 */ /* 0x000fe400078e0247 */
[C---:B------:R-:W-:Y:S01]  /*1e0e0*/  IMAD.HI.U32 R73, R11.reuse, R75, RZ ;  /* 0x0000004b0b497227 */ /* 0x040fe200078e00ff */
[----:B------:R-:W-:Y:S03]  /*1e0f0*/  STL [R1+0x4e4], R79 ;  /* 0x0004e44f01007387 */ /* 0x000fe60000100800 */
[----:B------:R-:W-:Y:S01]  /*1e100*/  IMAD.HI.U32 R72, R11, R74, RZ ;  /* 0x0000004a0b487227 */ /* 0x000fe200078e00ff */
[----:B------:R4:W-:Y:S01]  /*1e110*/  STL [R1+0x4ec], R76 ;  /* 0x0004ec4c01007387 */ /* 0x0009e20000100800 */
[----:B------:R-:W-:-:S03]  /*1e120*/  PRMT R78, RZ, 0x7610, R78 ;  /* 0x00007610ff4e7816 */ /* 0x000fc6000000004e */
[----:B------:R0:W-:Y:S01]  /*1e130*/  STL [R1+0x4fc], R71 ;  /* 0x0004fc4701007387 */ /* 0x0001e20000100800 */
[----:B----4-:R-:W-:Y:S02]  /*1e140*/  IMAD.MOV R76, RZ, RZ, -R73 ;  /* 0x000000ffff4c7224 */ /* 0x010fe400078e0a49 */
[----:B------:R-:W-:Y:S02]  /*1e150*/  @!P6 IMAD.MOV.U32 R73, RZ, RZ, R83 ;  /* 0x000000ffff49e224 */ /* 0x000fe400078e0053 */
[----:B0-----:R-:W-:Y:S02]  /*1e160*/  IMAD.MOV R71, RZ, RZ, -R72 ;  /* 0x000000ffff477224 */ /* 0x001fe400078e0a48 */
[----:B------:R-:W-:-:S05]  /*1e170*/  @!P6 IMAD.MOV.U32 R72, RZ, RZ, R82 ;  /* 0x000000ffff48e224 */ /* 0x000fca00078e0052 */
[----:B------:R0:W4:Y:S01]  /*1e180*/  @!P6 LDG.E.U8 R78, desc[UR22][R72.64] ;  /* 0x00000016484ee981 */ /* 0x000122000c1e1100 */
[----:B-1----:R-:W-:Y:S02]  /*1e190*/  IMAD R77, R80, 0xee, RZ ;  /* 0x000000ee504d7824 */ /* 0x002fe400078e02ff */
[C---:B------:R-:W-:Y:S01]  /*1e1a0*/  IMAD R71, R12.reuse, R71, R74 ;  /* 0x000000470c477224 */ /* 0x040fe200078e024a */
[----:B------:R-:W1:Y:S02]  /*1e1b0*/  LDC R80, c[0x0][0x3a8] ;  /* 0x0000ea00ff507b82 */ /* 0x000e640000000800 */
[----:B------:R-:W-:Y:S01]  /*1e1c0*/  IADD3 R82, P6, PT, R77, R3, RZ ;  /* 0x000000034d527210 */ /* 0x000fe20007fde0ff */
[----:B0-----:R-:W-:-:S04]  /*1e1d0*/  IMAD R73, R12, R76, R75 ;  /* 0x0000004c0c497224 */ /* 0x001fc800078e024b */
[----:B------:R-:W-:Y:S01]  /*1e1e0*/  STL [R1+0x305c], R82 ;  /* 0x00305c5201007387 */ /* 0x000fe20000100800 */
[----:B------:R-:W-:Y:S01]  /*1e1f0*/  LEA.HI.X.SX32 R83, R77, R4, 0x1, P6 ;  /* 0x000000044d537211 */ /* 0x000fe200030f0eff */
[C---:B------:R-:W-:Y:S02]  /*1e200*/  VIADD R76, R0.reuse, 0x1b4 ;  /* 0x000001b4004c7836 */ /* 0x040fe40000000000 */
[----:B------:R0:W-:Y:S01]  /*1e210*/  STL [R1+0x4f8], R73 ;  /* 0x0004f84901007387 */ /* 0x0001e20000100800 */
[C---:B------:R-:W-:Y:S02]  /*1e220*/  VIADD R75, R0.reuse, 0x1b5 ;  /* 0x000001b5004b7836 */ /* 0x040fe40000000000 */
[----:B------:R-:W-:Y:S01]  /*1e230*/  VIADD R72, R81, 0xffffff11 ;  /* 0xffffff1151487836 */ /* 0x000fe20000000000 */
[----:B------:R2:W-:Y:S01]  /*1e240*/  STL [R1+0x500], R71 ;  /* 0x0005004701007387 */ /* 0x0005e20000100800 */
[C---:B------:R-:W-:Y:S01]  /*1e250*/  VIADD R77, R0.reuse, 0x1b7 ;  /* 0x000001b7004d7836 */ /* 0x040fe20000000000 */
[----:B------:R-:W1:Y:S01]  /*1e260*/  LDC R81, c[0x0][0x3a0] ;  /* 0x0000e800ff517b82 */ /* 0x000e620000000800 */
[----:B0-----:R-:W-:Y:S01]  /*1e270*/  VIADD R73, R0, 0x1b3 ;  /* 0x000001b300497836 */ /* 0x001fe20000000000 */
[----:B------:R-:W-:Y:S04]  /*1e280*/  STL [R1+0x3058], R83 ;  /* 0x0030585301007387 */ /* 0x000fe80000100800 */
[----:B------:R0:W-:Y:S01]  /*1e290*/  STL [R1+0x3c50], R73 ;  /* 0x003c504901007387 */ /* 0x0001e20000100800 */
[----:B--2---:R-:W-:-:S03]  /*1e2a0*/  IABS R71, R75 ;  /* 0x0000004b00477213 */ /* 0x004fc60000000000 */
[----:B------:R-:W-:Y:S01]  /*1e2b0*/  STL [R1+0x3c54], R76 ;  /* 0x003c544c01007387 */ /* 0x000fe20000100800 */
[----:B------:R-:W-:-:S03]  /*1e2c0*/  ISETP.GE.U32.AND P6, PT, R72, 0x7ffffe12, PT ;  /* 0x7ffffe124800780c */ /* 0x000fc60003fc6070 */
[----:B------:R2:W-:Y:S01]  /*1e2d0*/  STL [R1+0x3c5c], R75 ;  /* 0x003c5c4b01007387 */ /* 0x0005e20000100800 */
[----:B------:R-:W-:Y:S02]  /*1e2e0*/  IABS R72, R76 ;  /* 0x0000004c00487213 */ /* 0x000fe40000000000 */
[----:B0-----:R-:W-:Y:S01]  /*1e2f0*/  IABS R73, R73 ;  /* 0x0000004900497213 */ /* 0x001fe20000000000 */
[----:B--2---:R-:W-:-:S04]  /*1e300*/  VIADD R75, R0, 0x1b6 ;  /* 0x000001b6004b7836 */ /* 0x004fc80000000000 */
[C---:B------:R-:W-:Y:S01]  /*1e310*/  IMAD.HI.U32 R76, R11.reuse, R73, RZ ;  /* 0x000000490b4c7227 */ /* 0x040fe200078e00ff */
[----:B------:R-:W-:Y:S03]  /*1e320*/  STL [R1+0x3c58], R75 ;  /* 0x003c584b01007387 */ /* 0x000fe60000100800 */
[C---:B------:R-:W-:Y:S01]  /*1e330*/  IMAD.HI.U32 R74, R11.reuse, R72, RZ ;  /* 0x000000480b4a7227 */ /* 0x040fe200078e00ff */
[----:B------:R0:W-:Y:S03]  /*1e340*/  STL [R1+0x3c60], R77 ;  /* 0x003c604d01007387 */ /* 0x0001e60000100800 */
[----:B------:R-:W-:Y:S01]  /*1e350*/  IMAD.HI.U32 R79, R11, R71, RZ ;  /* 0x000000470b4f7227 */ /* 0x000fe200078e00ff */
[----:B0-----:R-:W-:Y:S02]  /*1e360*/  IABS R77, R77 ;  /* 0x0000004d004d7213 */ /* 0x001fe40000000000 */
[----:B------:R-:W-:Y:S01]  /*1e370*/  IABS R75, R75 ;  /* 0x0000004b004b7213 */ /* 0x000fe20000000000 */
[----:B----4-:R0:W-:Y:S02]  /*1e380*/  STL [R1+0x3940], R78 ;  /* 0x0039404e01007387 */ /* 0x0101e40000100800 */
[----:B0-----:R-:W-:-:S02]  /*1e390*/  IMAD.MOV R78, RZ, RZ, -R76 ;  /* 0x000000ffff4e7224 */ /* 0x001fc400078e0a4c */
[----:B------:R-:W-:Y:S02]  /*1e3a0*/  IMAD.MOV R76, RZ, RZ, -R74 ;  /* 0x000000ffff4c7224 */ /* 0x000fe400078e0a4a */
        /* <DEDUP_REMOVED lines=8> */
[----:B------:R0:W-:Y:S01]  /*1e430*/  STL [R1+0x50c], R76 ;  /* 0x00050c4c01007387 */ /* 0x0001e20000100800 */
[----:B------:R-:W-:-:S03]  /*1e440*/  PRMT R78, RZ, 0x7610, R78 ;  /* 0x00007610ff4e7816 */ /* 0x000fc6000000004e */
[----:B------:R2:W-:Y:S01]  /*1e450*/  STL [R1+0x508], R71 ;  /* 0x0005084701007387 */ /* 0x0005e20000100800 */
[----:B0-----:R-:W-:Y:S02]  /*1e460*/  IMAD.MOV R76, RZ, RZ, -R73 ;  /* 0x000000ffff4c7224 */ /* 0x001fe400078e0a49 */
[----:B------:R-:W-:Y:S02]  /*1e470*/  @!P6 IMAD.MOV.U32 R73, RZ, RZ, R83 ;  /* 0x000000ffff49e224 */ /* 0x000fe400078e0053 */
[----:B--2---:R-:W-:Y:S02]  /*1e480*/  IMAD.MOV R71, RZ, RZ, -R72 ;  /* 0x000000ffff477224 */ /* 0x004fe400078e0a48 */
[----:B------:R-:W-:-:S05]  /*1e490*/  @!P6 IMAD.MOV.U32 R72, RZ, RZ, R82 ;  /* 0x000000ffff48e224 */ /* 0x000fca00078e0052 */
[----:B------:R0:W2:Y:S01]  /*1e4a0*/  @!P6 LDG.E.U8 R78, desc[UR22][R72.64] ;  /* 0x00000016484ee981 */ /* 0x0000a2000c1e1100 */
        /* <DEDUP_REMOVED lines=17> */
[----:B----4-:R-:W-:-:S03]  /*1e5c0*/  IABS R71, R75 ;  /* 0x0000004b00477213 */ /* 0x010fc60000000000 */
[----:B------:R-:W-:Y:S01]  /*1e5d0*/  STL [R1+0x3c40], R76 ;  /* 0x003c404c01007387 */ /* 0x000fe20000100800 */
[----:B------:R-:W-:-:S03]  /*1e5e0*/  ISETP.GE.U32.AND P6, PT, R72, 0x7ffffe1a, PT ;  /* 0x7ffffe1a4800780c */ /* 0x000fc60003fc6070 */
[----:B------:R4:W-:Y:S01]  /*1e5f0*/  STL [R1+0x3c48], R75 ;  /* 0x003c484b01007387 */ /* 0x0009e20000100800 */
[----:B------:R-:W-:Y:S02]  /*1e600*/  IABS R72, R76 ;  /* 0x0000004c00487213 */ /* 0x000fe40000000000 */
[----:B0-----:R-:W-:Y:S01]  /*1e610*/  IABS R73, R73 ;  /* 0x0000004900497213 */ /* 0x001fe20000000000 */
[----:B----4-:R-:W-:-:S04]  /*1e620*/  VIADD R75, R0, 0x1bb ;  /* 0x000001bb004b7836 */ /* 0x010fc80000000000 */
[C---:B------:R-:W-:Y:S01]  /*1e630*/  IMAD.HI.U32 R76, R11.reuse, R73, RZ ;  /* 0x000000490b4c7227 */ /* 0x040fe200078e00ff */
[----:B------:R-:W-:Y:S03]  /*1e640*/  STL [R1+0x3c44], R75 ;  /* 0x003c444b01007387 */ /* 0x000fe60000100800 */
[C---:B------:R-:W-:Y:S01]  /*1e650*/  IMAD.HI.U32 R74, R11.reuse, R72, RZ ;  /* 0x000000480b4a7227 */ /* 0x040fe200078e00ff */
[----:B------:R0:W-:Y:S03]  /*1e660*/  STL [R1+0x3c4c], R77 ;  /* 0x003c4c4d01007387 */ /* 0x0001e60000100800 */
[----:B------:R-:W-:Y:S01]  /*1e670*/  IMAD.HI.U32 R79, R11, R71, RZ ;  /* 0x000000470b4f7227 */ /* 0x000fe200078e00ff */
[----:B0-----:R-:W-:Y:S02]  /*1e680*/  IABS R77, R77 ;  /* 0x0000004d004d7213 */ /* 0x001fe40000000000 */
[----:B------:R-:W-:Y:S01]  /*1e690*/  IABS R75, R75 ;  /* 0x0000004b004b7213 */ /* 0x000fe20000000000 */
[----:B--2---:R0:W-:Y:S02]  /*1e6a0*/  STL [R1+0x393c], R78 ;  /* 0x00393c4e01007387 */ /* 0x0041e40000100800 */
        /* <DEDUP_REMOVED lines=115> */
[----:B--2---:R-:W-:Y:S01]  /*1ede0*/  IMAD.MOV R71, RZ, RZ, -R72 ;  /* 0x000000ffff477224 */ /* 0x004fe200078e0a48 */
[----:B------:R-:W-:Y:S01]  /*1edf0*/  PRMT R84, RZ, 0x7610, R84 ;  /* 0x00007610ff547816 */ /* 0x000fe20000000054 */
[----:B------:R-:W-:Y:S01]  /*1ee00*/  @!P6 IMAD.MOV.U32 R72, RZ, RZ, R82 ;  /* 0x000000ffff48e224 */ /* 0x000fe200078e0052 */
[----:B------:R-:W0:Y:S04]  /*1ee10*/  LDC R83, c[0x0][0x3a0] ;  /* 0x0000e800ff537b82 */ /* 0x000e280000000800 */
[----:B------:R2:W4:Y:S01]  /*1ee20*/  @!P6 LDG.E.U8 R78, desc[UR22][R72.64] ;  /* 0x00000016484ee981 */ /* 0x000522000c1e1100 */
[----:B-1----:R-:W-:-:S02]  /*1ee30*/  IMAD R77, R80, 0xce, RZ ;  /* 0x000000ce504d7824 */ /* 0x002fc400078e02ff */
[C---:B------:R-:W-:Y:S01]  /*1ee40*/  IMAD R71, R12.reuse, R71, R74 ;  /* 0x000000470c477224 */ /* 0x040fe200078e024a */
[----:B------:R-:W1:Y:S02]  /*1ee50*/  LDC R82, c[0x0][0x3a0] ;  /* 0x0000e800ff527b82 */ /* 0x000e640000000800 */
[----:B------:R-:W-:Y:S01]  /*1ee60*/  IADD3 R85, P6, PT, R77, R3, RZ ;  /* 0x000000034d557210 */ /* 0x000fe20007fde0ff */
[----:B--2---:R-:W-:-:S03]  /*1ee70*/  IMAD R73, R12, R76, R75 ;  /* 0x0000004c0c497224 */ /* 0x004fc600078e024b */
[----:B------:R-:W-:Y:S01]  /*1ee80*/  LEA.HI.X.SX32 R86, R77, R4, 0x1, P6 ;  /* 0x000000044d567211 */ /* 0x000fe200030f0eff */
[C---:B------:R-:W-:Y:S01]  /*1ee90*/  VIADD R75, R0.reuse, 0x1c7 ;  /* 0x000001c7004b7836 */ /* 0x040fe20000000000 */
[----:B------:R-:W-:Y:S01]  /*1eea0*/  STL [R1+0x301c], R85 ;  /* 0x00301c5501007387 */ /* 0x000fe20000100800 */
[----:B------:R-:W-:Y:S02]  /*1eeb0*/  VIADD R72, R81, 0xffffff31 ;  /* 0xffffff3151487836 */ /* 0x000fe40000000000 */
[----:B------:R-:W-:Y:S01]  /*1eec0*/  VIADD R76, R0, 0x1c8 ;  /* 0x000001c8004c7836 */ /* 0x000fe20000000000 */
[----:B------:R2:W-:Y:S01]  /*1eed0*/  STL [R1+0x554], R73 ;  /* 0x0005544901007387 */ /* 0x0005e20000100800 */
[----:B------:R-:W-:Y:S01]  /*1eee0*/  IMAD.MOV.U32 R87, RZ, RZ, R13 ;  /* 0x000000ffff577224 */ /* 0x000fe200078e000d */
[----:B------:R-:W0:Y:S02]  /*1eef0*/  LDC R81, c[0x0][0x3a8] ;  /* 0x0000ea00ff517b82 */ /* 0x000e240000000800 */
[----:B------:R3:W-:Y:S01]  /*1ef00*/  STL [R1+0x55c], R71 ;  /* 0x00055c4701007387 */ /* 0x0007e20000100800 */
[----:B------:R-:W-:-:S03]  /*1ef10*/  ISETP.GE.U32.AND P6, PT, R72, 0x7ffffe32, PT ;  /* 0x7ffffe324800780c */ /* 0x000fc60003fc6070 */
[----:B------:R-:W-:Y:S01]  /*1ef20*/  STL [R1+0x3018], R86 ;  /* 0x0030185601007387 */ /* 0x000fe20000100800 */
[----:B------:R-:W-:Y:S01]  /*1ef30*/  IABS R74, R76 ;  /* 0x0000004c004a7213 */ /* 0x000fe20000000000 */
[C---:B--2---:R-:W-:Y:S02]  /*1ef40*/  VIADD R73, R0.reuse, 0x1c9 ;  /* 0x000001c900497836 */ /* 0x044fe40000000000 */
[----:B------:R2:W-:Y:S01]  /*1ef50*/  STL [R1+0x3be8], R75 ;  /* 0x003be84b01007387 */ /* 0x0005e20000100800 */
[C---:B------:R-:W-:Y:S02]  /*1ef60*/  VIADD R72, R0.reuse, 0x1ca ;  /* 0x000001ca00487836 */ /* 0x040fe40000000000 */
[----:B---3--:R-:W-:Y:S01]  /*1ef70*/  VIADD R71, R0, 0x1cb ;  /* 0x000001cb00477836 */ /* 0x008fe20000000000 */
[----:B------:R3:W-:Y:S01]  /*1ef80*/  STL [R1+0x3bec], R76 ;  /* 0x003bec4c01007387 */ /* 0x0007e20000100800 */
[----:B--2---:R-:W-:-:S03]  /*1ef90*/  IABS R75, R75 ;  /* 0x0000004b004b7213 */ /* 0x004fc60000000000 */
[----:B------:R2:W-:Y:S01]  /*1efa0*/  STL [R1+0x3bf0], R73 ;  /* 0x003bf04901007387 */ /* 0x0005e20000100800 */
[----:B------:R-:W-:-:S04]  /*1efb0*/  IMAD.HI.U32 R77, R11, R74, RZ ;  /* 0x0000004a0b4d7227 */ /* 0x000fc800078e00ff */
[----:B---3--:R-:W-:Y:S01]  /*1efc0*/  IMAD.HI.U32 R76, R11, R75, RZ ;  /* 0x0000004b0b4c7227 */ /* 0x008fe200078e00ff */
[----:B------:R3:W-:Y:S01]  /*1efd0*/  STL [R1+0x3bf4], R72 ;  /* 0x003bf44801007387 */ /* 0x0007e20000100800 */
[----:B--2---:R-:W-:-:S03]  /*1efe0*/  IABS R73, R73 ;  /* 0x0000004900497213 */ /* 0x004fc60000000000 */
[----:B------:R2:W-:Y:S01]  /*1eff0*/  STL [R1+0x3bf8], R71 ;  /* 0x003bf84701007387 */ /* 0x0005e20000100800 */
[----:B------:R-:W-:Y:S02]  /*1f000*/  IMAD.MOV R76, RZ, RZ, -R76 ;  /* 0x000000ffff4c7224 */ /* 0x000fe400078e0a4c */
[----:B------:R-:W-:Y:S01]  /*1f010*/  IMAD.MOV R77, RZ, RZ, -R77 ;  /* 0x000000ffff4d7224 */ /* 0x000fe200078e0a4d */
[----:B------:R-:W4:Y:S01]  /*1f020*/  LDL R90, [R1+0x3950] ;  /* 0x00395000015a7983 */ /* 0x000f220000100800 */
[----:B---3--:R-:W-:Y:S01]  /*1f030*/  IABS R72, R72 ;  /* 0x0000004800487213 */ /* 0x008fe20000000000 */
[C---:B------:R-:W-:Y:S02]  /*1f040*/  IMAD R75, R12.reuse, R76, R75 ;  /* 0x0000004c0c4b7224 */ /* 0x040fe400078e024b */
[----:B------:R-:W-:Y:S02]  /*1f050*/  IMAD R76, R12, R77, R74 ;  /* 0x0000004d0c4c7224 */ /* 0x000fe400078e024a */
[C---:B------:R-:W-:Y:S01]  /*1f060*/  IMAD.HI.U32 R79, R11.reuse, R72, RZ ;  /* 0x000000480b4f7227 */ /* 0x040fe200078e00ff */
[----:B--2---:R-:W-:Y:S01]  /*1f070*/  IABS R71, R71 ;  /* 0x0000004700477213 */ /* 0x004fe20000000000 */
[----:B------:R-:W2:Y:S01]  /*1f080*/  LDC R77, c[0x0][0x3a8] ;  /* 0x0000ea00ff4d7b82 */ /* 0x000ea20000000800 */
[----:B----4-:R3:W-:Y:S02]  /*1f090*/  STL [R1+0x3930], R78 ;  /* 0x0039304e01007387 */ /* 0x0107e40000100800 */
[----:B---3--:R-:W-:-:S04]  /*1f0a0*/  IMAD.HI.U32 R78, R11, R73, RZ ;  /* 0x000000490b4e7227 */ /* 0x008fc800078e00ff */
[----:B------:R-:W-:Y:S01]  /*1f0b0*/  IMAD.MOV R74, RZ, RZ, -R78 ;  /* 0x000000ffff4a7224 */ /* 0x000fe200078e0a4e */
[----:B------:R3:W-:Y:S03]  /*1f0c0*/  STL [R1+0x560], R75 ;  /* 0x0005604b01007387 */ /* 0x0007e60000100800 */
[----:B------:R-:W-:Y:S01]  /*1f0d0*/  IMAD R73, R12, R74, R73 ;  /* 0x0000004a0c497224 */ /* 0x000fe200078e0249 */
[----:B------:R-:W-:Y:S01]  /*1f0e0*/  STL [R1+0x568], R76 ;  /* 0x0005684c01007387 */ /* 0x000fe20000100800 */
[----:B---3--:R-:W-:-:S03]  /*1f0f0*/  IMAD.MOV R75, RZ, RZ, -R79 ;  /* 0x000000ffff4b7224 */ /* 0x008fc600078e0a4f */
[----:B------:R3:W-:Y:S01]  /*1f100*/  STL [R1+0x564], R73 ;  /* 0x0005644901007387 */ /* 0x0007e20000100800 */
[----:B------:R-:W-:Y:S02]  /*1f110*/  IMAD R74, R12, R75, R72 ;  /* 0x0000004b0c4a7224 */ /* 0x000fe400078e0248 */
[----:B------:R-:W-:Y:S01]  /*1f120*/  @!P6 IMAD.MOV.U32 R72, RZ, RZ, R85 ;  /* 0x000000ffff48e224 */ /* 0x000fe200078e0055 */
[----:B------:R-:W4:Y:S01]  /*1f130*/  LDC R75, c[0x0][0x3a8] ;  /* 0x0000ea00ff4b7b82 */ /* 0x000f220000000800 */
[----:B---3--:R-:W-:-:S05]  /*1f140*/  @!P6 IMAD.MOV.U32 R73, RZ, RZ, R86 ;  /* 0x000000ffff49e224 */ /* 0x008fca00078e0056 */
[----:B------:R3:W2:Y:S01]  /*1f150*/  @!P6 LDG.E.U8 R84, desc[UR22][R72.64] ;  /* 0x000000164854e981 */ /* 0x0006a2000c1e1100 */
[----:B------:R-:W-:-:S04]  /*1f160*/  IMAD.HI.U32 R80, R11, R71, RZ ;  /* 0x000000470b507227 */ /* 0x000fc800078e00ff */
[----:B------:R-:W-:-:S04]  /*1f170*/  IMAD.MOV R76, RZ, RZ, -R80 ;  /* 0x000000ffff4c7224 */ /* 0x000fc800078e0a50 */
[----:B------:R-:W-:Y:S01]  /*1f180*/  IMAD R71, R12, R76, R71 ;  /* 0x0000004c0c477224 */ /* 0x000fe200078e0247 */
[----:B------:R0:W-:Y:S01]  /*1f190*/  STL [R1+0x56c], R74 ;  /* 0x00056c4a01007387 */ /* 0x0001e20000100800 */
[----:B------:R-:W-:Y:S01]  /*1f1a0*/  @!P0 IMAD.MOV R87, RZ, RZ, -R87 ;  /* 0x000000ffff578224 */ /* 0x000fe200078e0a57 */
[----:B---3--:R-:W3:Y:S02]  /*1f1b0*/  LDC R73, c[0x0][0x3a0] ;  /* 0x0000e800ff497b82 */ /* 0x008ee40000000800 */
[----:B------:R-:W-:Y:S01]  /*1f1c0*/  STL [R1+0x570], R71 ;  /* 0x0005704701007387 */ /* 0x000fe20000100800 */
[----:B------:R-:W-:Y:S01]  /*1f1d0*/  ISETP.GE.AND P0, PT, R90, RZ, PT ;  /* 0x000000ff5a00720c */ /* 0x000fe20003f06270 */
[----:B------:R-:W-:Y:S02]  /*1f1e0*/  IMAD.MOV.U32 R90, RZ, RZ, R15 ;  /* 0x000000ffff5a7224 */ /* 0x000fe400078e000f */
[----:B------:R-:W-:Y:S02]  /*1f1f0*/  IMAD.MOV.U32 R86, RZ, RZ, R14 ;  /* 0x000000ffff567224 */ /* 0x000fe400078e000e */
[----:B0-----:R-:W-:-:S02]  /*1f200*/  IMAD R13, R81, 0xc6, RZ ;  /* 0x000000c6510d7824 */ /* 0x001fc400078e02ff */
[----:B------:R-:W-:Y:S01]  /*1f210*/  IMAD.MOV.U32 R72, RZ, RZ, R16 ;  /* 0x000000ffff487224 */ /* 0x000fe200078e0010 */
[----:B------:R-:W-:Y:S01]  /*1f220*/  PRMT R76, RZ, 0x7610, R76 ;  /* 0x00007610ff4c7816 */ /* 0x000fe2000000004c */
[----:B------:R-:W0:Y:S01]  /*1f230*/  LDC R74, c[0x0][0x3a0] ;  /* 0x0000e800ff4a7b82 */ /* 0x000e220000000800 */
[----:B--2---:R2:W-:Y:S04]  /*1f240*/  STL [R1+0x392c], R84 ;  /* 0x00392c5401007387 */ /* 0x0045e80000100800 */
[----:B------:R-:W3:Y:S04]  /*1f250*/  LDL R89, [R1+0x395c] ;  /* 0x00395c0001597983 */ /* 0x000ee80000100800 */
[----:B--2---:R-:W2:Y:S04]  /*1f260*/  LDL R84, [R1+0x3958] ;  /* 0x0039580001547983 */ /* 0x004ea80000100800 */
[----:B------:R0:W-:Y:S04]  /*1f270*/  STL [R1+0x4940], R87 ;  /* 0x0049405701007387 */ /* 0x0001e80000100800 */
[----:B------:R-:W2:Y:S01]  /*1f280*/  LDL R15, [R1+0x3954] ;  /* 0x00395400010f7983 */ /* 0x000ea20000100800 */
[----:B-1----:R-:W-:-:S02]  /*1f290*/  VIADD R71, R82, 0xffffff39 ;  /* 0xffffff3952477836 */ /* 0x002fc40000000000 */
[----:B------:R-:W-:Y:S02]  /*1f2a0*/  @!P3 IMAD.MOV R86, RZ, RZ, -R86 ;  /* 0x000000ffff56b224 */ /* 0x000fe400078e0a56 */
[----:B------:R-:W-:Y:S01]  /*1f2b0*/  VIADD R14, R83, 0xffffff41 ;  /* 0xffffff41530e7836 */ /* 0x000fe20000000000 */
[----:B------:R-:W-:Y:S01]  /*1f2c0*/  ISETP.GE.U32.AND P3, PT, R71, 0x7ffffe3a, PT ;  /* 0x7ffffe3a4700780c */ /* 0x000fe20003f66070 */
[----:B------:R-:W-:Y:S01]  /*1f2d0*/  @!P5 IMAD.MOV R90, RZ, RZ, -R90 ;  /* 0x000000ffff5ad224 */ /* 0x000fe200078e0a5a */
[-C--:B------:R-:W-:Y:S01]  /*1f2e0*/  IADD3 R81, P6, PT, R13, R3.reuse, RZ ;  /* 0x000000030d517210 */ /* 0x080fe20007fde0ff */
[----:B------:R-:W-:Y:S01]  /*1f2f0*/  IMAD R16, R77, 0xbe, RZ ;  /* 0x000000be4d107824 */ /* 0x000fe200078e02ff */
[----:B------:R-:W-:Y:S01]  /*1f300*/  ISETP.GE.U32.AND P5, PT, R14, 0x7ffffe42, PT ;  /* 0x7ffffe420e00780c */ /* 0x000fe20003fa6070 */
[----:B------:R-:W-:Y:S01]  /*1f310*/  @!P0 IMAD.MOV R72, RZ, RZ, -R72 ;  /* 0x000000ffff488224 */ /* 0x000fe200078e0a48 */
[----:B0-----:R-:W-:Y:S01]  /*1f320*/  LEA.HI.X.SX32 R87, R13, R4, 0x1, P6 ;  /* 0x000000040d577211 */ /* 0x001fe200030f0eff */
[----:B------:R-:W3:Y:S01]  /*1f330*/  LDL R85, [R1+0x3c90] ;  /* 0x003c900001557983 */ /* 0x000ee20000100800 */
[----:B------:R-:W-:-:S04]  /*1f340*/  IADD3 R83, P6, PT, R16, R3, RZ ;  /* 0x0000000310537210 */ /* 0x000fc80007fde0ff */
[----:B------:R-:W-:Y:S01]  /*1f350*/  LEA.HI.X.SX32 R16, R16, R4, 0x1, P6 ;  /* 0x0000000410107211 */ /* 0x000fe200030f0eff */
[----:B------:R-:W-:Y:S01]  /*1f360*/  @!P3 IMAD.MOV.U32 R14, RZ, RZ, R81 ;  /* 0x000000ffff0eb224 */ /* 0x000fe200078e0051 */
[----:B------:R-:W-:Y:S02]  /*1f370*/  PRMT R82, RZ, 0x7610, R82 ;  /* 0x00007610ff527816 */ /* 0x000fe40000000052 */
[----:B--2---:R-:W-:Y:S01]  /*1f380*/  ISETP.GE.AND P0, PT, R15, RZ, PT ;  /* 0x000000ff0f00720c */ /* 0x004fe20003f06270 */
[----:B------:R-:W-:-:S05]  /*1f390*/  @!P3 IMAD.MOV.U32 R15, RZ, RZ, R87 ;  /* 0x000000ffff0fb224 */ /* 0x000fca00078e0057 */
[----:B------:R0:W2:Y:S02]  /*1f3a0*/  @!P3 LDG.E.U8 R76, desc[UR22][R14.64] ;  /* 0x000000160e4cb981 */ /* 0x0000a4000c1e1100 */
[----:B0-----:R-:W-:Y:S02]  /*1f3b0*/  @!P5 IMAD.MOV.U32 R14, RZ, RZ, R83 ;  /* 0x000000ffff0ed224 */ /* 0x001fe400078e0053 */
[----:B------:R-:W-:-:S05]  /*1f3c0*/  @!P5 IMAD.MOV.U32 R15, RZ, RZ, R16 ;  /* 0x000000ffff0fd224 */ /* 0x000fca00078e0010 */
[----:B------:R0:W2:Y:S01]  /*1f3d0*/  @!P5 LDG.E.U8 R82, desc[UR22][R14.64] ;  /* 0x000000160e52d981 */ /* 0x0000a2000c1e1100 */
[----:B---3--:R-:W-:Y:S01]  /*1f3e0*/  ISETP.GE.AND P3, PT, R89, RZ, PT ;  /* 0x000000ff5900720c */ /* 0x008fe20003f66270 */
[----:B------:R-:W-:Y:S02]  /*1f3f0*/  IMAD.MOV.U32 R71, RZ, RZ, R17 ;  /* 0x000000ffff477224 */ /* 0x000fe400078e0011 */
[----:B------:R-:W-:Y:S01]  /*1f400*/  VIADD R13, R74, 0xffffff49 ;  /* 0xffffff494a0d7836 */ /* 0x000fe20000000000 */
[----:B------:R-:W-:Y:S01]  /*1f410*/  STL [R1+0x4944], R86 ;  /* 0x0049445601007387 */ /* 0x000fe20000100800 */
[----:B------:R-:W-:Y:S01]  /*1f420*/  @!P0 IMAD.MOV R71, RZ, RZ, -R71 ;  /* 0x000000ffff478224 */ /* 0x000fe200078e0a47 */
[----:B------:R-:W-:Y:S01]  /*1f430*/  ISETP.GE.AND P6, PT, R84, RZ, PT ;  /* 0x000000ff5400720c */ /* 0x000fe20003fc6270 */
[----:B------:R-:W1:Y:S01]  /*1f440*/  LDC R17, c[0x0][0x3a0] ;  /* 0x0000e800ff117b82 */ /* 0x000e620000000800 */
[----:B------:R-:W-:Y:S01]  /*1f450*/  ISETP.GE.U32.AND P0, PT, R13, 0x7ffffe4a, PT ;  /* 0x7ffffe4a0d00780c */ /* 0x000fe20003f06070 */
[----:B----4-:R-:W-:Y:S01]  /*1f460*/  IMAD R13, R75, 0xb6, RZ ;  /* 0x000000b64b0d7824 */ /* 0x010fe200078e02ff */
[----:B------:R-:W-:Y:S04]  /*1f470*/  STL [R1+0x4948], R90 ;  /* 0x0049485a01007387 */ /* 0x000fe80000100800 */
[----:B------:R-:W-:Y:S01]  /*1f480*/  STL [R1+0x2edc], R81 ;  /* 0x002edc5101007387 */ /* 0x000fe20000100800 */
[----:B------:R-:W-:Y:S01]  /*1f490*/  @!P3 IMAD.MOV R19, RZ, RZ, -R19 ;  /* 0x000000ffff13b224 */ /* 0x000fe200078e0a13 */
[----:B0-----:R-:W-:Y:S01]  /*1f4a0*/  IADD3 R15, P3, PT, R13, R3, RZ ;  /* 0x000000030d0f7210 */ /* 0x001fe20007f7e0ff */
[----:B------:R-:W-:Y:S01]  /*1f4b0*/  VIADD R14, R73, 0xffffff51 ;  /* 0xffffff51490e7836 */ /* 0x000fe20000000000 */
[----:B------:R0:W-:Y:S01]  /*1f4c0*/  STL [R1+0x2ed8], R87 ;  /* 0x002ed85701007387 */ /* 0x0001e20000100800 */
[----:B------:R-:W-:-:S02]  /*1f4d0*/  ISETP.GE.AND P5, PT, R85, RZ, PT ;  /* 0x000000ff5500720c */ /* 0x000fc40003fa6270 */
[----:B------:R-:W-:Y:S01]  /*1f4e0*/  PRMT R80, RZ, 0x7610, R80 ;  /* 0x00007610ff507816 */ /* 0x000fe20000000050 */
[----:B------:R-:W-:Y:S01]  /*1f4f0*/  @!P6 IMAD.MOV R18, RZ, RZ, -R18 ;  /* 0x000000ffff12e224 */ /* 0x000fe200078e0a12 */
[----:B------:R-:W-:Y:S01]  /*1f500*/  PRMT R75, RZ, 0x7610, R75 ;  /* 0x00007610ff4b7816 */ /* 0x000fe2000000004b */
[----:B------:R-:W3:Y:S01]  /*1f510*/  LDC R74, c[0x0][0x3a0] ;  /* 0x0000e800ff4a7b82 */ /* 0x000ee20000000800 */
[----:B0-----:R-:W4:Y:S04]  /*1f520*/  LDL R87, [R1+0x3ca8] ;  /* 0x003ca80001577983 */ /* 0x001f280000100800 */
[----:B------:R-:W-:Y:S03]  /*1f530*/  STL [R1+0x2ed4], R83 ;  /* 0x002ed45301007387 */ /* 0x000fe60000100800 */
[----:B------:R-:W0:Y:S01]  /*1f540*/  LDC R73, c[0x0][0x3a8] ;  /* 0x0000ea00ff497b82 */ /* 0x000e220000000800 */
[----:B------:R-:W-:-:S02]  /*1f550*/  PRMT R79, RZ, 0x7610, R79 ;  /* 0x00007610ff4f7816 */ /* 0x000fc4000000004f */
[----:B------:R-:W-:Y:S02]  /*1f560*/  PRMT R77, RZ, 0x7610, R77 ;  /* 0x00007610ff4d7816 */ /* 0x000fe4000000004d */
[----:B------:R-:W-:Y:S02]  /*1f570*/  PRMT R8, RZ, 0x7610, R8 ;  /* 0x00007610ff087816 */ /* 0x000fe40000000008 */
[----:B------:R-:W-:Y:S01]  /*1f580*/  PRMT R78, RZ, 0x7610, R78 ;  /* 0x00007610ff4e7816 */ /* 0x000fe2000000004e */
[----:B------:R-:W0:Y:S01]  /*1f590*/  LDC R90, c[0x0][0x3a0] ;  /* 0x0000e800ff5a7b82 */ /* 0x000e220000000800 */
[----:B--2---:R2:W-:Y:S04]  /*1f5a0*/  STL [R1+0x3924], R76 ;  /* 0x0039244c01007387 */ /* 0x0045e80000100800 */
[----:B------:R-:W3:Y:S04]  /*1f5b0*/  LDL R81, [R1+0x3cbc] ;  /* 0x003cbc0001517983 */ /* 0x000ee80000100800 */
[----:B------:R0:W-:Y:S01]  /*1f5c0*/  STL [R1+0x2ed0], R16 ;  /* 0x002ed01001007387 */ /* 0x0001e20000100800 */
[----:B--2---:R-:W2:Y:S03]  /*1f5d0*/  LDC R76, c[0x0][0x3a8] ;  /* 0x0000ea00ff4c7b82 */ /* 0x004ea60000000800 */
[----:B------:R-:W4:Y:S04]  /*1f5e0*/  LDL R84, [R1+0x3cd0] ;  /* 0x003cd00001547983 */ /* 0x000f280000100800 */
[----:B------:R-:W4:Y:S01]  /*1f5f0*/  LDL R89, [R1+0x3cd8] ;  /* 0x003cd80001597983 */ /* 0x000f220000100800 */
[----:B------:R-:W-:Y:S01]  /*1f600*/  @!P5 IMAD.MOV R20, RZ, RZ, -R20 ;  /* 0x000000ffff14d224 */ /* 0x000fe200078e0a14 */
[----:B0-----:R-:W0:Y:S02]  /*1f610*/  LDC R16, c[0x0][0x3a8] ;  /* 0x0000ea00ff107b82 */ /* 0x001e240000000800 */
[----:B------:R-:W4:Y:S04]  /*1f620*/  LDL R85, [R1+0x3d04] ;  /* 0x003d040001557983 */ /* 0x000f280000100800 */
[----:B------:R-:W-:Y:S04]  /*1f630*/  STL [R1+0x2ecc], R15 ;  /* 0x002ecc0f01007387 */ /* 0x000fe80000100800 */
[----:B------:R1:W-:Y:S02]  /*1f640*/  STL [R1+0x3920], R82 ;  /* 0x0039205201007387 */ /* 0x0003e40000100800 */
[----:B-1----:R-:W-:-:S02]  /*1f650*/  LEA.HI.X.SX32 R82, R13, R4, 0x1, P3 ;  /* 0x000000040d527211 */ /* 0x002fc400018f0eff */
[----:B------:R-:W-:Y:S01]  /*1f660*/  ISETP.GE.U32.AND P3, PT, R14, 0x7ffffe52, PT ;  /* 0x7ffffe520e00780c */ /* 0x000fe20003f66070 */
[----:B------:R-:W-:Y:S02]  /*1f670*/  @!P0 IMAD.MOV.U32 R14, RZ, RZ, R15 ;  /* 0x000000ffff0e8224 */ /* 0x000fe400078e000f */
[----:B------:R-:W-:-:S05]  /*1f680*/  @!P0 IMAD.MOV.U32 R15, RZ, RZ, R82 ;  /* 0x000000ffff0f8224 */ /* 0x000fca00078e0052 */
[----:B------:R-:W4:Y:S01]  /*1f690*/  @!P0 LDG.E.U8 R80, desc[UR22][R14.64] ;  /* 0x000000160e508981 */ /* 0x000f22000c1e1100 */
[----:B--2---:R-:W-:-:S03]  /*1f6a0*/  IMAD R13, R76, 0xae, RZ ;  /* 0x000000ae4c0d7824 */ /* 0x004fc600078e02ff */
[----:B------:R-:W-:Y:S01]  /*1f6b0*/  STL [R1+0x2ec8], R82 ;  /* 0x002ec85201007387 */ /* 0x000fe20000100800 */
[----:B---3--:R-:W-:-:S03]  /*1f6c0*/  ISETP.GE.AND P0, PT, R81, RZ, PT ;  /* 0x000000ff5100720c */ /* 0x008fc60003f06270 */
[----:B----4-:R1:W-:Y:S02]  /*1f6d0*/  STL [R1+0xdfc], R80 ;  /* 0x000dfc5001007387 */ /* 0x0103e40000100800 */
[----:B-1----:R-:W-:-:S05]  /*1f6e0*/  IADD3 R80, P5, PT, R13, R3, RZ ;  /* 0x000000030d507210 */ /* 0x002fca0007fbe0ff */
[----:B------:R-:W-:Y:S01]  /*1f6f0*/  STL [R1+0x2ec4], R80 ;  /* 0x002ec45001007387 */ /* 0x000fe20000100800 */
[----:B------:R-:W-:-:S03]  /*1f700*/  LEA.HI.X.SX32 R13, R13, R4, 0x1, P5 ;  /* 0x000000040d0d7211 */ /* 0x000fc600028f0eff */
[----:B------:R-:W2:Y:S01]  /*1f710*/  LDL R81, [R1+0x3d14] ;  /* 0x003d140001517983 */ /* 0x000ea20000100800 */
[----:B------:R-:W-:Y:S02]  /*1f720*/  @!P3 IMAD.MOV.U32 R14, RZ, RZ, R80 ;  /* 0x000000ffff0eb224 */ /* 0x000fe400078e0050 */
[----:B------:R-:W-:-:S05]  /*1f730*/  @!P3 IMAD.MOV.U32 R15, RZ, RZ, R13 ;  /* 0x000000ffff0fb224 */ /* 0x000fca00078e000d */
[----:B------:R1:W3:Y:S01]  /*1f740*/  @!P3 LDG.E.U8 R75, desc[UR22][R14.64] ;  /* 0x000000160e4bb981 */ /* 0x0002e2000c1e1100 */
[----:B------:R-:W-:Y:S02]  /*1f750*/  ISETP.GE.AND P6, PT, R87, RZ, PT ;  /* 0x000000ff5700720c */ /* 0x000fe40003fc6270 */
[----:B------:R-:W-:Y:S01]  /*1f760*/  ISETP.GE.AND P5, PT, R89, RZ, PT ;  /* 0x000000ff5900720c */ /* 0x000fe20003fa6270 */
[----:B------:R-:W-:Y:S01]  /*1f770*/  @!P0 IMAD.MOV R22, RZ, RZ, -R22 ;  /* 0x000000ffff168224 */ /* 0x000fe200078e0a16 */
[----:B------:R-:W-:Y:S01]  /*1f780*/  ISETP.GE.AND P0, PT, R85, RZ, PT ;  /* 0x000000ff5500720c */ /* 0x000fe20003f06270 */
[----:B------:R0:W-:Y:S01]  /*1f790*/  STL [R1+0x2ec0], R13 ;  /* 0x002ec00d01007387 */ /* 0x0001e20000100800 */
[----:B------:R-:W-:Y:S01]  /*1f7a0*/  PRMT R76, RZ, 0x7610, R76 ;  /* 0x00007610ff4c7816 */ /* 0x000fe2000000004c */
[----:B------:R-:W4:Y:S01]  /*1f7b0*/  LDC R87, c[0x0][0x3a8] ;  /* 0x0000ea00ff577b82 */ /* 0x000f220000000800 */
[----:B-1----:R-:W-:Y:S01]  /*1f7c0*/  VIADD R15, R17, 0xffffff59 ;  /* 0xffffff59110f7836 */ /* 0x002fe20000000000 */
[----:B------:R-:W4:Y:S04]  /*1f7d0*/  LDL R89, [R1+0x3d34] ;  /* 0x003d340001597983 */ /* 0x000f280000100800 */
[----:B------:R-:W-:Y:S01]  /*1f7e0*/  @!P6 IMAD.MOV R21, RZ, RZ, -R21 ;  /* 0x000000ffff15e224 */ /* 0x000fe200078e0a15 */
[----:B------:R-:W-:Y:S01]  /*1f7f0*/  ISETP.GE.AND P6, PT, R84, RZ, PT ;  /* 0x000000ff5400720c */ /* 0x000fe20003fc6270 */
[----:B0-----:R-:W-:Y:S01]  /*1f800*/  IMAD R13, R16, 0xa6, RZ ;  /* 0x000000a6100d7824 */ /* 0x001fe200078e02ff */
[----:B------:R-:W-:Y:S01]  /*1f810*/  ISETP.GE.U32.AND P3, PT, R15, 0x7ffffe5a, PT ;  /* 0x7ffffe5a0f00780c */ /* 0x000fe20003f66070 */
[----:B------:R-:W-:Y:S01]  /*1f820*/  VIADD R14, R74, 0xffffff61 ;  /* 0xffffff614a0e7836 */ /* 0x000fe20000000000 */
[----:B------:R-:W4:Y:S01]  /*1f830*/  LDL R84, [R1+0x3d28] ;  /* 0x003d280001547983 */ /* 0x000f220000100800 */
[----:B------:R-:W-:Y:S01]  /*1f840*/  @!P5 IMAD.MOV R24, RZ, RZ, -R24 ;  /* 0x000000ffff18d224 */ /* 0x000fe200078e0a18 */
[----:B------:R-:W0:Y:S01]  /*1f850*/  LDC R74, c[0x0][0x3a8] ;  /* 0x0000ea00ff4a7b82 */ /* 0x000e220000000800 */
[----:B------:R-:W-:Y:S01]  /*1f860*/  IMAD R16, R73, 0x9e, RZ ;  /* 0x0000009e49107824 */ /* 0x000fe200078e02ff */
[----:B------:R-:W-:-:S05]  /*1f870*/  ISETP.GE.U32.AND P5, PT, R14, 0x7ffffe62, PT ;  /* 0x7ffffe620e00780c */ /* 0x000fca0003fa6070 */
[----:B------:R-:W-:Y:S01]  /*1f880*/  @!P6 IMAD.MOV R23, RZ, RZ, -R23 ;  /* 0x000000ffff17e224 */ /* 0x000fe200078e0a17 */
[C---:B------:R-:W-:Y:S01]  /*1f890*/  IADD3 R80, P6, PT, R13.reuse, R3, RZ ;  /* 0x000000030d507210 */ /* 0x040fe20007fde0ff */
[----:B------:R-:W-:Y:S01]  /*1f8a0*/  @!P0 IMAD.MOV R25, RZ, RZ, -R25 ;  /* 0x000000ffff198224 */ /* 0x000fe200078e0a19 */
[----:B------:R-:W1:Y:S02]  /*1f8b0*/  LDC R17, c[0x0][0x3a0] ;  /* 0x0000e800ff117b82 */ /* 0x000e640000000800 */
[----:B------:R-:W-:Y:S01]  /*1f8c0*/  LEA.HI.X.SX32 R82, R13, R4, 0x1, P6 ;  /* 0x000000040d527211 */ /* 0x000fe200030f0eff */
[----:B------:R-:W-:-:S04]  /*1f8d0*/  @!P3 IMAD.MOV.U32 R14, RZ, RZ, R80 ;  /* 0x000000ffff0eb224 */ /* 0x000fc800078e0050 */
[----:B------:R-:W-:Y:S01]  /*1f8e0*/  @!P3 IMAD.MOV.U32 R15, RZ, RZ, R82 ;  /* 0x000000ffff0fb224 */ /* 0x000fe200078e0052 */
[----:B------:R-:W0:Y:S04]  /*1f8f0*/  LDC R73, c[0x0][0x3a8] ;  /* 0x0000ea00ff497b82 */ /* 0x000e280000000800 */
[----:B------:R0:W4:Y:S01]  /*1f900*/  @!P3 LDG.E.U8 R79, desc[UR22][R14.64] ;  /* 0x000000160e4fb981 */ /* 0x000122000c1e1100 */
[----:B--2---:R-:W-:Y:S02]  /*1f910*/  ISETP.GE.AND P0, PT, R81, RZ, PT ;  /* 0x000000ff5100720c */ /* 0x004fe40003f06270 */
[----:B------:R-:W-:-:S04]  /*1f920*/  IADD3 R81, P6, PT, R16, R3, RZ ;  /* 0x0000000310517210 */ /* 0x000fc80007fde0ff */
[----:B------:R-:W-:Y:S01]  /*1f930*/  LEA.HI.X.SX32 R16, R16, R4, 0x1, P6 ;  /* 0x0000000410107211 */ /* 0x000fe200030f0eff */
[----:B0-----:R-:W-:Y:S01]  /*1f940*/  @!P5 IMAD.MOV.U32 R14, RZ, RZ, R81 ;  /* 0x000000ffff0ed224 */ /* 0x001fe200078e0051 */
[----:B---3--:R0:W-:Y:S03]  /*1f950*/  STL [R1+0xdf8], R75 ;  /* 0x000df84b01007387 */ /* 0x0081e60000100800 */
[----:B------:R-:W-:Y:S01]  /*1f960*/  @!P5 IMAD.MOV.U32 R15, RZ, RZ, R16 ;  /* 0x000000ffff0fd224 */ /* 0x000fe200078e0010 */
[----:B------:R-:W2:Y:S04]  /*1f970*/  LDL R85, [R1+0x3d40] ;  /* 0x003d400001557983 */ /* 0x000ea80000100800 */
[----:B------:R1:W3:Y:S01]  /*1f980*/  @!P5 LDG.E.U8 R77, desc[UR22][R14.64] ;  /* 0x000000160e4dd981 */ /* 0x0002e2000c1e1100 */
[----:B0-----:R-:W0:Y:S01]  /*1f990*/  LDC R75, c[0x0][0x3a0] ;  /* 0x0000e800ff4b7b82 */ /* 0x001e220000000800 */
[----:B----4-:R-:W-:Y:S01]  /*1f9a0*/  ISETP.GE.AND P3, PT, R89, RZ, PT ;  /* 0x000000ff5900720c */ /* 0x010fe20003f66270 */
[----:B------:R-:W-:Y:S01]  /*1f9b0*/  @!P0 IMAD.MOV R26, RZ, RZ, -R26 ;  /* 0x000000ffff1a8224 */ /* 0x000fe200078e0a1a */
[----:B------:R4:W-:Y:S04]  /*1f9c0*/  STL [R1+0x2ebc], R80 ;  /* 0x002ebc5001007387 */ /* 0x0009e80000100800 */
[----:B------:R-:W-:Y:S01]  /*1f9d0*/  STL [R1+0x2eb8], R82 ;  /* 0x002eb85201007387 */ /* 0x000fe20000100800 */
[----:B------:R-:W-:-:S03]  /*1f9e0*/  ISETP.GE.AND P6, PT, R84, RZ, PT ;  /* 0x000000ff5400720c */ /* 0x000fc60003fc6270 */
[----:B----4-:R-:W4:Y:S03]  /*1f9f0*/  LDL R80, [R1+0x3d70] ;  /* 0x003d700001507983 */ /* 0x010f260000100800 */
[----:B------:R-:W-:Y:S02]  /*1fa00*/  @!P3 IMAD.MOV R28, RZ, RZ, -R28 ;  /* 0x000000ffff1cb224 */ /* 0x000fe400078e0a1c */
[----:B0-----:R-:W-:Y:S01]  /*1fa10*/  VIADD R13, R75, 0xffffff69 ;  /* 0xffffff694b0d7836 */ /* 0x001fe20000000000 */
[----:B------:R-:W-:Y:S01]  /*1fa20*/  STL [R1+0x2eb4], R81 ;  /* 0x002eb45101007387 */ /* 0x000fe20000100800 */
[----:B-1----:R-:W-:Y:S01]  /*1fa30*/  VIADD R14, R17, 0xffffff71 ;  /* 0xffffff71110e7836 */ /* 0x002fe20000000000 */
[----:B------:R-:W0:Y:S02]  /*1fa40*/  LDC R75, c[0x0][0x3a0] ;  /* 0x0000e800ff4b7b82 */ /* 0x000e240000000800 */
[----:B------:R-:W-:Y:S01]  /*1fa50*/  ISETP.GE.U32.AND P0, PT, R13, 0x7ffffe6a, PT ;  /* 0x7ffffe6a0d00780c */ /* 0x000fe20003f06070 */
[----:B------:R-:W-:Y:S01]  /*1fa60*/  IMAD R13, R74, 0x96, RZ ;  /* 0x000000964a0d7824 */ /* 0x000fe200078e02ff */
[----:B------:R1:W-:Y:S04]  /*1fa70*/  STL [R1+0xdf4], R79 ;  /* 0x000df44f01007387 */ /* 0x0003e80000100800 */
[----:B------:R-:W-:Y:S01]  /*1fa80*/  IADD3 R15, P3, PT, R13, R3, RZ ;  /* 0x000000030d0f7210 */ /* 0x000fe20007f7e0ff */
[----:B------:R-:W0:Y:S01]  /*1fa90*/  LDC R74, c[0x0][0x3a0] ;  /* 0x0000e800ff4a7b82 */ /* 0x000e220000000800 */
[----:B-1----:R-:W4:Y:S01]  /*1faa0*/  LDL R79, [R1+0x3d88] ;  /* 0x003d8800014f7983 */ /* 0x002f220000100800 */
[----:B--2---:R-:W-:-:S03]  /*1fab0*/  ISETP.GE.AND P5, PT, R85, RZ, PT ;  /* 0x000000ff5500720c */ /* 0x004fc60003fa6270 */
[----:B------:R1:W-:Y:S01]  /*1fac0*/  STL [R1+0x2eb0], R16 ;  /* 0x002eb01001007387 */ /* 0x0003e20000100800 */
[----:B------:R-:W-:Y:S02]  /*1fad0*/  @!P6 IMAD.MOV R27, RZ, RZ, -R27 ;  /* 0x000000ffff1be224 */ /* 0x000fe400078e0a1b */
[----:B------:R-:W2:Y:S01]  /*1fae0*/  LDC R17, c[0x0][0x3a8] ;  /* 0x0000ea00ff117b82 */ /* 0x000ea20000000800 */
[----:B------:R-:W2:Y:S04]  /*1faf0*/  LDL R84, [R1+0x3d68] ;  /* 0x003d680001547983 */ /* 0x000ea80000100800 */
[----:B------:R-:W2:Y:S03]  /*1fb00*/  LDL R89, [R1+0x3d84] ;  /* 0x003d840001597983 */ /* 0x000ea60000100800 */
[----:B-1----:R-:W1:Y:S01]  /*1fb10*/  LDC R16, c[0x0][0x3a8] ;  /* 0x0000ea00ff107b82 */ /* 0x002e620000000800 */
[----:B------:R-:W2:Y:S04]  /*1fb20*/  LDL R85, [R1+0x3d94] ;  /* 0x003d940001557983 */ /* 0x000ea80000100800 */
[----:B------:R-:W-:Y:S04]  /*1fb30*/  STL [R1+0x2eac], R15 ;  /* 0x002eac0f01007387 */ /* 0x000fe80000100800 */
[----:B---3--:R3:W-:Y:S02]  /*1fb40*/  STL [R1+0xdf0], R77 ;  /* 0x000df04d01007387 */ /* 0x0087e40000100800 */
[----:B---3--:R-:W-:-:S02]  /*1fb50*/  LEA.HI.X.SX32 R77, R13, R4, 0x1, P3 ;  /* 0x000000040d4d7211 */ /* 0x008fc400018f0eff */
[----:B------:R-:W-:Y:S01]  /*1fb60*/  ISETP.GE.U32.AND P3, PT, R14, 0x7ffffe72, PT ;  /* 0x7ffffe720e00780c */ /* 0x000fe20003f66070 */
[----:B------:R-:W-:Y:S02]  /*1fb70*/  @!P0 IMAD.MOV.U32 R14, RZ, RZ, R15 ;  /* 0x000000ffff0e8224 */ /* 0x000fe400078e000f */
[----:B------:R-:W-:-:S05]  /*1fb80*/  @!P0 IMAD.MOV.U32 R15, RZ, RZ, R77 ;  /* 0x000000ffff0f8224 */ /* 0x000fca00078e004d */
[----:B------:R-:W3:Y:S01]  /*1fb90*/  @!P0 LDG.E.U8 R76, desc[UR22][R14.64] ;  /* 0x000000160e4c8981 */ /* 0x000ee2000c1e1100 */
[----:B------:R-:W-:Y:S02]  /*1fba0*/  IMAD R13, R73, 0x8e, RZ ;  /* 0x0000008e490d7824 */ /* 0x000fe400078e02ff */
[----:B------:R-:W-:Y:S01]  /*1fbb0*/  @!P5 IMAD.MOV R29, RZ, RZ, -R29 ;  /* 0x000000ffff1dd224 */ /* 0x000fe200078e0a1d */
[----:B------:R-:W-:Y:S01]  /*1fbc0*/  STL [R1+0x2ea8], R77 ;  /* 0x002ea84d01007387 */ /* 0x000fe20000100800 */
[----:B----4-:R-:W-:Y:S02]  /*1fbd0*/  ISETP.GE.AND P6, PT, R80, RZ, PT ;  /* 0x000000ff5000720c */ /* 0x010fe40003fc6270 */
[----:B------:R-:W-:-:S11]  /*1fbe0*/  PRMT R73, RZ, 0x7610, R73 ;  /* 0x00007610ff497816 */ /* 0x000fd60000000049 */
[----:B------:R-:W-:Y:S01]  /*1fbf0*/  @!P6 IMAD.MOV R30, RZ, RZ, -R30 ;  /* 0x000000ffff1ee224 */ /* 0x000fe200078e0a1e */
[----:B------:R-:W-:-:S13]  /*1fc00*/  ISETP.GE.AND P0, PT, R79, RZ, PT ;  /* 0x000000ff4f00720c */ /* 0x000fda0003f06270 */
[----:B------:R-:W-:Y:S01]  /*1fc10*/  @!P0 IMAD.MOV R31, RZ, RZ, -R31 ;  /* 0x000000ffff1f8224 */ /* 0x000fe200078e0a1f */
[----:B--2---:R-:W-:Y:S01]  /*1fc20*/  ISETP.GE.AND P6, PT, R84, RZ, PT ;  /* 0x000000ff5400720c */ /* 0x004fe20003fc6270 */
[----:B---3--:R2:W-:Y:S02]  /*1fc30*/  STL [R1+0xdb4], R76 ;  /* 0x000db44c01007387 */ /* 0x0085e40000100800 */
[----:B--2---:R-:W-:-:S04]  /*1fc40*/  IADD3 R76, P5, PT, R13, R3, RZ ;  /* 0x000000030d4c7210 */ /* 0x004fc80007fbe0ff */
[----:B------:R-:W-:Y:S01]  /*1fc50*/  LEA.HI.X.SX32 R13, R13, R4, 0x1, P5 ;  /* 0x000000040d0d7211 */ /* 0x000fe200028f0eff */
[----:B------:R-:W-:-:S04]  /*1fc60*/  @!P3 IMAD.MOV.U32 R14, RZ, RZ, R76 ;  /* 0x000000ffff0eb224 */ /* 0x000fc800078e004c */
[----:B------:R-:W-:Y:S01]  /*1fc70*/  @!P3 IMAD.MOV.U32 R15, RZ, RZ, R13 ;  /* 0x000000ffff0fb224 */ /* 0x000fe200078e000d */
[----:B------:R-:W-:-:S04]  /*1fc80*/  ISETP.GE.AND P5, PT, R89, RZ, PT ;  /* 0x000000ff5900720c */ /* 0x000fc80003fa6270 */
[----:B------:R0:W2:Y:S04]  /*1fc90*/  @!P3 LDG.E.U8 R73, desc[UR22][R14.64] ;  /* 0x000000160e49b981 */ /* 0x0000a8000c1e1100 */
[----:B------:R3:W-:Y:S04]  /*1fca0*/  STL [R1+0x2ea4], R76 ;  /* 0x002ea44c01007387 */ /* 0x0007e80000100800 */
[----:B------:R-:W4:Y:S01]  /*1fcb0*/  LDL R80, [R1+0x3dac] ;  /* 0x003dac0001507983 */ /* 0x000f220000100800 */
[----:B0-----:R-:W-:-:S03]  /*1fcc0*/  VIADD R15, R74, 0xffffff79 ;  /* 0xffffff794a0f7836 */ /* 0x001fc60000000000 */
[----:B------:R1:W-:Y:S01]  /*1fcd0*/  STL [R1+0x2ea0], R13 ;  /* 0x002ea00d01007387 */ /* 0x0003e20000100800 */
[----:B------:R-:W-:Y:S01]  /*1fce0*/  VIADD R14, R75, 0xffffff81 ;  /* 0xffffff814b0e7836 */ /* 0x000fe20000000000 */
[----:B------:R-:W-:Y:S01]  /*1fcf0*/  ISETP.GE.AND P0, PT, R85, RZ, PT ;  /* 0x000000ff5500720c */ /* 0x000fe20003f06270 */
[----:B------:R-:W-:Y:S01]  /*1fd00*/  @!P6 IMAD.MOV R32, RZ, RZ, -R32 ;  /* 0x000000ffff20e224 */ /* 0x000fe200078e0a20 */
[----:B------:R-:W-:Y:S01]  /*1fd10*/  ISETP.GE.U32.AND P3, PT, R15, 0x7ffffe7a, PT ;  /* 0x7ffffe7a0f00780c */ /* 0x000fe20003f66070 */
[----:B------:R-:W4:Y:S01]  /*1fd20*/  LDL R89, [R1+0x3d98] ;  /* 0x003d980001597983 */ /* 0x000f220000100800 */
[----:B------:R-:W-:Y:S01]  /*1fd30*/  @!P5 IMAD.MOV R33, RZ, RZ, -R33 ;  /* 0x000000ffff21d224 */ /* 0x000fe200078e0a21 */
[----:B---3--:R-:W0:Y:S01]  /*1fd40*/  LDC R76, c[0x0][0x3a0] ;  /* 0x0000e800ff4c7b82 */ /* 0x008e220000000800 */
[----:B-1----:R-:W-:Y:S01]  /*1fd50*/  IMAD R13, R16, 0x86, RZ ;  /* 0x00000086100d7824 */ /* 0x002fe200078e02ff */
[----:B------:R-:W-:Y:S01]  /*1fd60*/  ISETP.GE.U32.AND P5, PT, R14, 0x7ffffe82, PT ;  /* 0x7ffffe820e00780c */ /* 0x000fe20003fa6070 */
[----:B------:R-:W-:Y:S01]  /*1fd70*/  IMAD R16, R17, 0x7e, RZ ;  /* 0x0000007e11107824 */ /* 0x000fe200078e02ff */
[----:B------:R-:W-:Y:S01]  /*1fd80*/  PRMT R74, RZ, 0x7610, R74 ;  /* 0x00007610ff4a7816 */ /* 0x000fe2000000004a */
[----:B------:R-:W3:Y:S01]  /*1fd90*/  LDL R84, [R1+0x3db4] ;  /* 0x003db40001547983 */ /* 0x000ee20000100800 */
[----:B------:R-:W-:-:S02]  /*1fda0*/  IADD3 R77, P6, PT, R13, R3, RZ ;  /* 0x000000030d4d7210 */ /* 0x000fc40007fde0ff */
[----:B------:R-:W1:Y:S01]  /*1fdb0*/  LDC R17, c[0x0][0x3a0] ;  /* 0x0000e800ff117b82 */ /* 0x000e620000000800 */
[----:B------:R-:W3:Y:S01]  /*1fdc0*/  LDL R85, [R1+0x3da8] ;  /* 0x003da80001557983 */ /* 0x000ee20000100800 */
[-C--:B------:R-:W-:Y:S02]  /*1fdd0*/  LEA.HI.X.SX32 R79, R13, R4.reuse, 0x1, P6 ;  /* 0x000000040d4f7211 */ /* 0x080fe400030f0eff */
[C---:B------:R-:W-:Y:S01]  /*1fde0*/  IADD3 R75, P6, PT, R16.reuse, R3, RZ ;  /* 0x00000003104b7210 */ /* 0x040fe20007fde0ff */
[----:B------:R-:W-:Y:S02]  /*1fdf0*/  @!P3 IMAD.MOV.U32 R14, RZ, RZ, R77 ;  /* 0x000000ffff0eb224 */ /* 0x000fe400078e004d */
[----:B------:R-:W-:Y:S01]  /*1fe00*/  @!P3 IMAD.MOV.U32 R15, RZ, RZ, R79 ;  /* 0x000000ffff0fb224 */ /* 0x000fe200078e004f */
[----:B------:R-:W-:-:S04]  /*1fe10*/  LEA.HI.X.SX32 R16, R16, R4, 0x1, P6 ;  /* 0x0000000410107211 */ /* 0x000fc800030f0eff */
[----:B------:R0:W3:Y:S02]  /*1fe20*/  @!P3 LDG.E.U8 R74, desc[UR22][R14.64] ;  /* 0x000000160e4ab981 */ /* 0x0000e4000c1e1100 */
[----:B0-----:R-:W-:Y:S02]  /*1fe30*/  @!P5 IMAD.MOV.U32 R14, RZ, RZ, R75 ;  /* 0x000000ffff0ed224 */ /* 0x001fe400078e004b */
[----:B------:R-:W-:-:S05]  /*1fe40*/  @!P5 IMAD.MOV.U32 R15, RZ, RZ, R16 ;  /* 0x000000ffff0fd224 */ /* 0x000fca00078e0010 */
[----:B------:R1:W3:Y:S01]  /*1fe50*/  @!P5 LDG.E.U8 R8, desc[UR22][R14.64] ;  /* 0x000000160e08d981 */ /* 0x0002e2000c1e1100 */
[----:B------:R-:W-:Y:S02]  /*1fe60*/  @!P0 IMAD.MOV R34, RZ, RZ, -R34 ;  /* 0x000000ffff228224 */ /* 0x000fe400078e0a22 */
[----:B------:R-:W-:Y:S01]  /*1fe70*/  VIADD R13, R76, 0xffffff89 ;  /* 0xffffff894c0d7836 */ /* 0x000fe20000000000 */
[----:B------:R-:W-:Y:S01]  /*1fe80*/  PRMT R76, RZ, 0x7610, R76 ;  /* 0x00007610ff4c7816 */ /* 0x000fe2000000004c */
[----:B-1----:R-:W-:Y:S02]  /*1fe90*/  VIADD R14, R17, 0xffffff91 ;  /* 0xffffff91110e7836 */ /* 0x002fe40000000000 */
[----:B------:R-:W0:Y:S01]  /*1fea0*/  LDC R17, c[0x0][0x3a8] ;  /* 0x0000ea00ff117b82 */ /* 0x000e220000000800 */
[----:B--2---:R1:W-:Y:S07]  /*1feb0*/  STL [R1+0xdb0], R73 ;  /* 0x000db04901007387 */ /* 0x0043ee0000100800 */
[----:B-1----:R-:W1:Y:S01]  /*1fec0*/  LDC R73, c[0x0][0x3a8] ;  /* 0x0000ea00ff497b82 */ /* 0x002e620000000800 */
[----:B----4-:R-:W-:-:S02]  /*1fed0*/  ISETP.GE.AND P0, PT, R80, RZ, PT ;  /* 0x000000ff5000720c */ /* 0x010fc40003f06270 */
[----:B------:R-:W-:Y:S01]  /*1fee0*/  ISETP.GE.AND P3, PT, R89, RZ, PT ;  /* 0x000000ff5900720c */ /* 0x000fe20003f66270 */
[----:B------:R-:W-:Y:S10]  /*1fef0*/  STL [R1+0x2e9c], R77 ;  /* 0x002e9c4d01007387 */ /* 0x000ff40000100800 */
[----:B------:R-:W-:Y:S01]  /*1ff00*/  @!P0 IMAD.MOV R35, RZ, RZ, -R35 ;  /* 0x000000ffff238224 */ /* 0x000fe200078e0a23 */
[----:B------:R-:W-:Y:S01]  /*1ff10*/  ISETP.GE.U32.AND P0, PT, R13, 0x7ffffe8a, PT ;  /* 0x7ffffe8a0d00780c */ /* 0x000fe20003f06070 */
[----:B------:R2:W-:Y:S01]  /*1ff20*/  STL [R1+0x2e98], R79 ;  /* 0x002e984f01007387 */ /* 0x0005e20000100800 */
[----:B------:R-:W-:-:S02]  /*1ff30*/  @!P3 IMAD.MOV R37, RZ, RZ, -R37 ;  /* 0x000000ffff25b224 */ /* 0x000fc400078e0a25 */
[----:B-1----:R-:W-:Y:S01]  /*1ff40*/  IMAD R13, R73, 0x76, RZ ;  /* 0x00000076490d7824 */ /* 0x002fe200078e02ff */
[----:B--2---:R-:W2:Y:S01]  /*1ff50*/  LDL R79, [R1+0x3dc0] ;  /* 0x003dc000014f7983 */ /* 0x004ea20000100800 */
[----:B---3--:R-:W-:Y:S01]  /*1ff60*/  ISETP.GE.AND P6, PT, R84, RZ, PT ;  /* 0x000000ff5400720c */ /* 0x008fe20003fc6270 */
[----:B------:R-:W1:Y:S02]  /*1ff70*/  LDC R73, c[0x0][0x3a0] ;  /* 0x0000e800ff497b82 */ /* 0x000e640000000800 */
[----:B------:R-:W-:Y:S01]  /*1ff80*/  IADD3 R15, P3, PT, R13, R3, RZ ;  /* 0x000000030d0f7210 */ /* 0x000fe20007f7e0ff */
[----:B------:R3:W-:Y:S01]  /*1ff90*/  STL [R1+0x2e94], R75 ;  /* 0x002e944b01007387 */ /* 0x0007e20000100800 */
[----:B------:R-:W-:Y:S02]  /*1ffa0*/  ISETP.GE.AND P5, PT, R85, RZ, PT ;  /* 0x000000ff5500720c */ /* 0x000fe40003fa6270 */
[----:B------:R-:W-:Y:S01]  /*1ffb0*/  LEA.HI.X.SX32 R77, R13, R4, 0x1, P3 ;  /* 0x000000040d4d7211 */ /* 0x000fe200018f0eff */
[----:B------:R4:W-:Y:S01]  /*1ffc0*/  STL [R1+0xdac], R74 ;  /* 0x000dac4a01007387 */ /* 0x0009e20000100800 */
[----:B------:R-:W-:-:S03]  /*1ffd0*/  ISETP.GE.U32.AND P3, PT, R14, 0x7ffffe92, PT ;  /* 0x7ffffe920e00780c */ /* 0x000fc60003f66070 */
[----:B------:R-:W2:Y:S01]  /*1ffe0*/  LDL R84, [R1+0x3dcc] ;  /* 0x003dcc0001547983 */ /* 0x000ea20000100800 */
[----:B------:R-:W-:Y:S01]  /*1fff0*/  @!P0 IMAD.MOV.U32 R14, RZ, RZ, R15 ;  /* 0x000000ffff0e8224 */ /* 0x000fe200078e000f */
[----:B---3--:R-:W3:Y:S02]  /*20000*/  LDC R75, c[0x0][0x3a0] ;  /* 0x0000e800ff4b7b82 */ /* 0x008ee40000000800 */
[----:B------:R0:W-:Y:S04]  /*20010*/  STL [R1+0x2e90], R16 ;  /* 0x002e901001007387 */ /* 0x0001e80000100800 */
[----:B------:R0:W-:Y:S02]  /*20020*/  STL [R1+0xda8], R8 ;  /* 0x000da80801007387 */ /* 0x0001e40000100800 */
[----:B----4-:R-:W4:Y:S02]  /*20030*/  LDC R74, c[0x0][0x3a8] ;  /* 0x0000ea00ff4a7b82 */ /* 0x010f240000000800 */
[----:B------:R-:W3:Y:S04]  /*20040*/  LDL R89, [R1+0x3db0] ;  /* 0x003db00001597983 */ /* 0x000ee80000100800 */
[----:B------:R-:W3:Y:S01]  /*20050*/  LDL R85, [R1+0x3dbc] ;  /* 0x003dbc0001557983 */ /* 0x000ee20000100800 */
[----:B------:R-:W-:Y:S01]  /*20060*/  @!P6 IMAD.MOV R36, RZ, RZ, -R36 ;  /* 0x000000ffff24e224 */ /* 0x000fe200078e0a24 */
[----:B0-----:R-:W0:Y:S02]  /*20070*/  LDC R16, c[0x0][0x3a8] ;  /* 0x0000ea00ff107b82 */ /* 0x001e240000000800 */
[----:B------:R-:W3:Y:S04]  /*20080*/  LDL R8, [R1+0x3de4] ;  /* 0x003de40001087983 */ /* 0x000ee80000100800 */
[----:B------:R1:W-:Y:S02]  /*20090*/  STL [R1+0x2e8c], R15 ;  /* 0x002e8c0f01007387 */ /* 0x0003e40000100800 */
[----:B-1----:R-:W-:-:S05]  /*200a0*/  @!P0 IMAD.MOV.U32 R15, RZ, RZ, R77 ;  /* 0x000000ffff0f8224 */ /* 0x002fca00078e004d */
[----:B------:R-:W3:Y:S01]  /*200b0*/  @!P0 LDG.E.U8 R76, desc[UR22][R14.64] ;  /* 0x000000160e4c8981 */ /* 0x000ee2000c1e1100 */
[----:B----4-:R-:W-:Y:S02]  /*200c0*/  IMAD R13, R74, 0x6e, RZ ;  /* 0x0000006e4a0d7824 */ /* 0x010fe400078e02ff */
[----:B------:R-:W-:Y:S01]  /*200d0*/  @!P5 IMAD.MOV R38, RZ, RZ, -R38 ;  /* 0x000000ffff26d224 */ /* 0x000fe200078e0a26 */
[----:B------:R1:W-:Y:S01]  /*200e0*/  STL [R1+0x2e88], R77 ;  /* 0x002e884d01007387 */ /* 0x0003e20000100800 */
[----:B------:R-:W-:Y:S02]  /*200f0*/  PRMT R74, RZ, 0x7610, R74 ;  /* 0x00007610ff4a7816 */ /* 0x000fe4000000004a */
[----:B------:R-:W-:Y:S01]  /*20100*/  PRMT R7, RZ, 0x7610, R7 ;  /* 0x00007610ff077816 */ /* 0x000fe20000000007 */
[----:B-1----:R-:W1:Y:S01]  /*20110*/  LDC R77, c[0x0][0x3a8] ;  /* 0x0000ea00ff4d7b82 */ /* 0x002e620000000800 */
[----:B--2---:R-:W-:-:S13]  /*20120*/  ISETP.GE.AND P6, PT, R79, RZ, PT ;  /* 0x000000ff4f00720c */ /* 0x004fda0003fc6270 */
[----:B------:R-:W-:Y:S01]  /*20130*/  @!P6 IMAD.MOV R39, RZ, RZ, -R39 ;  /* 0x000000ffff27e224 */ /* 0x000fe200078e0a27 */
[----:B---3--:R-:W-:Y:S01]  /*20140*/  ISETP.GE.AND P6, PT, R8, RZ, PT ;  /* 0x000000ff0800720c */ /* 0x008fe20003fc6270 */
[----:B------:R2:W-:Y:S02]  /*20150*/  STL [R1+0xda4], R76 ;  /* 0x000da44c01007387 */ /* 0x0005e40000100800 */
[----:B--2---:R-:W-:-:S04]  /*20160*/  IADD3 R76, P5, PT, R13, R3, RZ ;  /* 0x000000030d4c7210 */ /* 0x004fc80007fbe0ff */
[----:B------:R-:W-:Y:S01]  /*20170*/  LEA.HI.X.SX32 R13, R13, R4, 0x1, P5 ;  /* 0x000000040d0d7211 */ /* 0x000fe200028f0eff */
[----:B------:R2:W-:Y:S01]  /*20180*/  STL [R1+0x2e84], R76 ;  /* 0x002e844c01007387 */ /* 0x0005e20000100800 */
[----:B------:R-:W-:-:S03]  /*20190*/  @!P3 IMAD.MOV.U32 R14, RZ, RZ, R76 ;  /* 0x000000ffff0eb224 */ /* 0x000fc600078e004c */
[----:B------:R0:W-:Y:S01]  /*201a0*/  STL [R1+0x2e80], R13 ;  /* 0x002e800d01007387 */ /* 0x0001e20000100800 */
[----:B------:R-:W-:-:S03]  /*201b0*/  @!P3 IMAD.MOV.U32 R15, RZ, RZ, R13 ;  /* 0x000000ffff0fb224 */ /* 0x000fc600078e000d */
[----:B------:R-:W3:Y:S01]  /*201c0*/  LDL R8, [R1+0x3db8] ;  /* 0x003db80001087983 */ /* 0x000ee20000100800 */
[----:B------:R-:W-:Y:S02]  /*201d0*/  ISETP.GE.AND P5, PT, R89, RZ, PT ;  /* 0x000000ff5900720c */ /* 0x000fe40003fa6270 */
[----:B------:R-:W-:Y:S01]  /*201e0*/  ISETP.GE.AND P0, PT, R84, RZ, PT ;  /* 0x000000ff5400720c */ /* 0x000fe20003f06270 */
[----:B------:R4:W3:Y:S01]  /*201f0*/  @!P3 LDG.E.U8 R74, desc[UR22][R14.64] ;  /* 0x000000160e4ab981 */ /* 0x0008e2000c1e1100 */
[----:B------:R-:W-:Y:S01]  /*20200*/  @!P6 IMAD.MOV R41, RZ, RZ, -R41 ;  /* 0x000000ffff29e224 */ /* 0x000fe200078e0a29 */
[----:B--2---:R-:W2:Y:S02]  /*20210*/  LDC R76, c[0x0][0x3a0] ;  /* 0x0000e800ff4c7b82 */ /* 0x004ea40000000800 */
[----:B------:R-:W2:Y:S01]  /*20220*/  LDL R89, [R1+0x3dc4] ;  /* 0x003dc40001597983 */ /* 0x000ea20000100800 */
[----:B0-----:R-:W-:-:S03]  /*20230*/  IMAD R13, R16, 0x66, RZ ;  /* 0x00000066100d7824 */ /* 0x001fc600078e02ff */
[----:B------:R-:W2:Y:S01]  /*20240*/  LDL R84, [R1+0x3dc8] ;  /* 0x003dc80001547983 */ /* 0x000ea20000100800 */
[----:B----4-:R-:W-:-:S03]  /*20250*/  VIADD R15, R73, 0xffffff99 ;  /* 0xffffff99490f7836 */ /* 0x010fc60000000000 */
[----:B------:R-:W-:Y:S01]  /*20260*/  @!P0 IMAD.MOV R40, RZ, RZ, -R40 ;  /* 0x000000ffff288224 */ /* 0x000fe200078e0a28 */
[----:B------:R-:W-:Y:S02]  /*20270*/  ISETP.GE.AND P0, PT, R85, RZ, PT ;  /* 0x000000ff5500720c */ /* 0x000fe40003f06270 */
[----:B------:R-:W-:Y:S02]  /*20280*/  ISETP.GE.U32.AND P3, PT, R15, 0x7ffffe9a, PT ;  /* 0x7ffffe9a0f00780c */ /* 0x000fe40003f66070 */
[----:B------:R-:W-:Y:S01]  /*20290*/  IADD3 R79, P6, PT, R13, R3, RZ ;  /* 0x000000030d4f7210 */ /* 0x000fe20007fde0ff */
[----:B------:R-:W-:Y:S02]  /*202a0*/  VIADD R14, R75, 0xffffffa1 ;  /* 0xffffffa14b0e7836 */ /* 0x000fe40000000000 */
[----:B------:R-:W-:Y:S01]  /*202b0*/  IMAD.MOV.U32 R73, RZ, RZ, R43 ;  /* 0x000000ffff497224 */ /* 0x000fe200078e002b */
[----:B------:R-:W-:Y:S01]  /*202c0*/  LEA.HI.X.SX32 R80, R13, R4, 0x1, P6 ;  /* 0x000000040d507211 */ /* 0x000fe200030f0eff */
[----:B------:R-:W-:Y:S01]  /*202d0*/  @!P5 IMAD.MOV R42, RZ, RZ, -R42 ;  /* 0x000000ffff2ad224 */ /* 0x000fe200078e0a2a */
[----:B------:R-:W-:Y:S01]  /*202e0*/  ISETP.GE.U32.AND P5, PT, R14, 0x7ffffea2, PT ;  /* 0x7ffffea20e00780c */ /* 0x000fe20003fa6070 */
[----:B------:R-:W-:Y:S01]  /*202f0*/  IMAD R16, R17, 0x5e, RZ ;  /* 0x0000005e11107824 */ /* 0x000fe200078e02ff */
[----:B------:R-:W-:Y:S01]  /*20300*/  PRMT R9, RZ, 0x7610, R9 ;  /* 0x00007610ff097816 */ /* 0x000fe20000000009 */
[----:B------:R-:W-:Y:S01]  /*20310*/  @!P0 IMAD.MOV R73, RZ, RZ, -R73 ;  /* 0x000000ffff498224 */ /* 0x000fe200078e0a49 */
[----:B------:R-:W0:Y:S01]  /*20320*/  LDC R17, c[0x0][0x3a8] ;  /* 0x0000ea00ff117b82 */ /* 0x000e220000000800 */
[----:B------:R-:W-:-:S02]  /*20330*/  @!P3 IMAD.MOV.U32 R14, RZ, RZ, R79 ;  /* 0x000000ffff0eb224 */ /* 0x000fc400078e004f */
[----:B------:R-:W-:-:S05]  /*20340*/  @!P3 IMAD.MOV.U32 R15, RZ, RZ, R80 ;  /* 0x000000ffff0fb224 */ /* 0x000fca00078e0050 */
[----:B------:R4:W2:Y:S04]  /*20350*/  @!P3 LDG.E.U8 R78, desc[UR22][R14.64] ;  /* 0x000000160e4eb981 */ /* 0x0008a8000c1e1100 */
[----:B---3--:R3:W-:Y:S01]  /*20360*/  STL [R1+0xda0], R74 ;  /* 0x000da04a01007387 */ /* 0x0087e20000100800 */
[----:B------:R-:W-:Y:S01]  /*20370*/  ISETP.GE.AND P0, PT, R8, RZ, PT ;  /* 0x000000ff0800720c */ /* 0x000fe20003f06270 */
[----:B------:R-:W-:Y:S01]  /*20380*/  IMAD.MOV.U32 R75, RZ, RZ, R45 ;  /* 0x000000ffff4b7224 */ /* 0x000fe200078e002d */
[C---:B------:R-:W-:Y:S01]  /*20390*/  IADD3 R8, P6, PT, R16.reuse, R3, RZ ;  /* 0x0000000310087210 */ /* 0x040fe20007fde0ff */
[----:B------:R-:W2:Y:S01]  /*203a0*/  LDL R85, [R1+0x3d90] ;  /* 0x003d900001557983 */ /* 0x000ea20000100800 */
[----:B------:R-:W0:Y:S02]  /*203b0*/  LDC R43, c[0x0][0x3a0] ;  /* 0x0000e800ff2b7b82 */ /* 0x000e240000000800 */
[----:B----4-:R-:W-:Y:S01]  /*203c0*/  LEA.HI.X.SX32 R14, R16, R4, 0x1, P6 ;  /* 0x00000004100e7211 */ /* 0x010fe200030f0eff */
[----:B------:R4:W-:Y:S04]  /*203d0*/  STL [R1+0x2e7c], R79 ;  /* 0x002e7c4f01007387 */ /* 0x0009e80000100800 */
[----:B------:R-:W-:Y:S01]  /*203e0*/  STL [R1+0x4f28], R73 ;  /* 0x004f284901007387 */ /* 0x000fe20000100800 */
[----:B------:R-:W-:Y:S01]  /*203f0*/  @!P5 IMAD.MOV.U32 R15, RZ, RZ, R14 ;  /* 0x000000ffff0fd224 */ /* 0x000fe200078e000e */
[----:B---3--:R-:W3:Y:S02]  /*20400*/  LDC R74, c[0x0][0x3a0] ;  /* 0x0000e800ff4a7b82 */ /* 0x008ee40000000800 */
[----:B------:R-:W-:Y:S04]  /*20410*/  STL [R1+0x2e78], R80 ;  /* 0x002e785001007387 */ /* 0x000fe80000100800 */
[----:B------:R-:W-:Y:S04]  /*20420*/  STL [R1+0x2e74], R8 ;  /* 0x002e740801007387 */ /* 0x000fe80000100800 */
[----:B------:R1:W-:Y:S01]  /*20430*/  STL [R1+0x2e70], R14 ;  /* 0x002e700e01007387 */ /* 0x0003e20000100800 */
[----:B--2---:R-:W-:-:S03]  /*20440*/  ISETP.GE.AND P6, PT, R89, RZ, PT ;  /* 0x000000ff5900720c */ /* 0x004fc60003fc6270 */
[----:B------:R-:W2:Y:S01]  /*20450*/  LDL R89, [R1+0x3d8c] ;  /* 0x003d8c0001597983 */ /* 0x000ea20000100800 */
[----:B------:R-:W-:-:S03]  /*20460*/  ISETP.GE.AND P3, PT, R84, RZ, PT ;  /* 0x000000ff5400720c */ /* 0x000fc60003f66270 */
[----:B----4-:R-:W4:Y:S01]  /*20470*/  LDL R79, [R1+0x3da0] ;  /* 0x003da000014f7983 */ /* 0x010f220000100800 */
[----:B-1----:R-:W-:-:S05]  /*20480*/  @!P5 IMAD.MOV.U32 R14, RZ, RZ, R8 ;  /* 0x000000ffff0ed224 */ /* 0x002fca00078e0008 */
[----:B------:R1:W2:Y:S01]  /*20490*/  @!P5 LDG.E.U8 R7, desc[UR22][R14.64] ;  /* 0x000000160e07d981 */ /* 0x0002a2000c1e1100 */
[----:B---3--:R-:W-:Y:S02]  /*204a0*/  VIADD R13, R74, 0xffffffa9 ;  /* 0xffffffa94a0d7836 */ /* 0x008fe40000000000 */
[----:B------:R-:W-:Y:S01]  /*204b0*/  IMAD.MOV.U32 R74, RZ, RZ, R44 ;  /* 0x000000ffff4a7224 */ /* 0x000fe200078e002c */
[----:B------:R3:W-:Y:S03]  /*204c0*/  STL [R1+0xd98], R78 ;  /* 0x000d984e01007387 */ /* 0x0007e60000100800 */
[----:B------:R-:W-:Y:S02]  /*204d0*/  @!P0 IMAD.MOV R74, RZ, RZ, -R74 ;  /* 0x000000ffff4a8224 */ /* 0x000fe400078e0a4a */
[----:B-1----:R-:W-:Y:S01]  /*204e0*/  IMAD R15, R77, 0x56, RZ ;  /* 0x000000564d0f7824 */ /* 0x002fe200078e02ff */
[----:B---3--:R-:W3:Y:S04]  /*204f0*/  LDL R78, [R1+0x3d9c] ;  /* 0x003d9c00014e7983 */ /* 0x008ee80000100800 */
[----:B------:R-:W-:Y:S01]  /*20500*/  STL [R1+0x4f20], R74 ;  /* 0x004f204a01007387 */ /* 0x000fe20000100800 */
[----:B------:R-:W-:-:S02]  /*20510*/  VIADD R8, R0, 0x1cc ;  /* 0x000001cc00087836 */ /* 0x000fc40000000000 */
[----:B------:R-:W-:Y:S01]  /*20520*/  @!P3 IMAD.MOV R75, RZ, RZ, -R75 ;  /* 0x000000ffff4bb224 */ /* 0x000fe200078e0a4b */
[----:B------:R-:W-:Y:S01]  /*20530*/  ISETP.GE.U32.AND P0, PT, R13, 0x7ffffeaa, PT ;  /* 0x7ffffeaa0d00780c */ /* 0x000fe20003f06070 */
[----:B------:R-:W-:Y:S01]  /*20540*/  VIADD R14, R76, 0xffffffb1 ;  /* 0xffffffb14c0e7836 */ /* 0x000fe20000000000 */
[----:B------:R-:W-:Y:S01]  /*20550*/  IABS R13, R8 ;  /* 0x00000008000d7213 */ /* 0x000fe20000000000 */
[----:B------:R-:W-:-:S03]  /*20560*/  IMAD.MOV.U32 R16, RZ, RZ, R47 ;  /* 0x000000ffff107224 */ /* 0x000fc600078e002f */
[----:B------:R-:W-:Y:S01]  /*20570*/  ISETP.GE.U32.AND P3, PT, R14, 0x7ffffeb2, PT ;  /* 0x7ffffeb20e00780c */ /* 0x000fe20003f66070 */
[----:B------:R-:W-:Y:S01]  /*20580*/  IMAD.HI.U32 R14, R11, R13, RZ ;  /* 0x0000000d0b0e7227 */ /* 0x000fe200078e00ff */
[----:B------:R-:W-:-:S03]  /*20590*/  PRMT R45, RZ, 0x7610, R45 ;  /* 0x00007610ff2d7816 */ /* 0x000fc6000000002d */
[----:B0-----:R-:W-:Y:S01]  /*205a0*/  IMAD R17, R17, 0x4e, RZ ;  /* 0x0000004e11117824 */ /* 0x001fe200078e02ff */
[----:B------:R-:W-:-:S13]  /*205b0*/  ISETP.GE.AND P5, PT, R85, RZ, PT ;  /* 0x000000ff5500720c */ /* 0x000fda0003fa6270 */
[----:B------:R-:W-:Y:S01]  /*205c0*/  @!P5 IMAD.MOV R16, RZ, RZ, -R16 ;  /* 0x000000ffff10d224 */ /* 0x000fe200078e0a10 */
[----:B--2---:R0:W-:Y:S02]  /*205d0*/  STL [R1+0xd90], R7 ;  /* 0x000d900701007387 */ /* 0x0041e40000100800 */
[----:B0-----:R-:W-:Y:S02]  /*205e0*/  IMAD.MOV.U32 R7, RZ, RZ, R46 ;  /* 0x000000ffff077224 */ /* 0x001fe400078e002e */
[----:B------:R-:W-:Y:S02]  /*205f0*/  STL [R1+0x4f24], R75 ;  /* 0x004f244b01007387 */ /* 0x000fe40000100800 */
[----:B------:R-:W-:Y:S01]  /*20600*/  @!P6 IMAD.MOV R7, RZ, RZ, -R7 ;  /* 0x000000ffff07e224 */ /* 0x000fe200078e0a07 */
[CC--:B------:R-:W-:Y:S01]  /*20610*/  IADD3 R73, P6, PT, R15.reuse, R3.reuse, RZ ;  /* 0x000000030f497210 */ /* 0x0c0fe20007fde0ff */
[----:B------:R0:W-:Y:S03]  /*20620*/  STL [R1+0x3b94], R8 ;  /* 0x003b940801007387 */ /* 0x0001e60000100800 */
[----:B------:R-:W-:Y:S01]  /*20630*/  LEA.HI.X.SX32 R74, R15, R4, 0x1, P6 ;  /* 0x000000040f4a7211 */ /* 0x000fe200030f0eff */
[----:B------:R-:W2:Y:S04]  /*20640*/  LDL R84, [R1+0x3d6c] ;  /* 0x003d6c0001547983 */ /* 0x000ea80000100800 */
[----:B0-----:R-:W2:Y:S04]  /*20650*/  LDL R8, [R1+0x3da4] ;  /* 0x003da40001087983 */ /* 0x001ea80000100800 */
[----:B------:R0:W-:Y:S01]  /*20660*/  STL [R1+0x3e4], R7 ;  /* 0x0003e40701007387 */ /* 0x0001e20000100800 */
[----:B------:R-:W-:Y:S01]  /*20670*/  @!P0 IMAD.MOV.U32 R15, RZ, RZ, R74 ;  /* 0x000000ffff0f8224 */ /* 0x000fe200078e004a */
[----:B------:R-:W-:-:S02]  /*20680*/  IADD3 R44, P6, PT, R17, R3, RZ ;  /* 0x00000003112c7210 */ /* 0x000fc40007fde0ff */
[----:B0-----:R-:W2:Y:S04]  /*20690*/  LDL R7, [R1+0x3d78] ;  /* 0x003d780001077983 */ /* 0x001ea80000100800 */
[----:B------:R-:W-:Y:S04]  /*206a0*/  STL [R1+0x2e6c], R73 ;  /* 0x002e6c4901007387 */ /* 0x000fe80000100800 */
[----:B------:R-:W2:Y:S04]  /*206b0*/  LDL R85, [R1+0x3d74] ;  /* 0x003d740001557983 */ /* 0x000ea80000100800 */
[----:B------:R-:W-:Y:S04]  /*206c0*/  STL [R1+0x2e68], R74 ;  /* 0x002e684a01007387 */ /* 0x000fe80000100800 */
[----:B------:R0:W-:Y:S01]  /*206d0*/  STL [R1+0x30c], R16 ;  /* 0x00030c1001007387 */ /* 0x0001e20000100800 */
[----:B------:R-:W-:-:S03]  /*206e0*/  ISETP.GE.AND P5, PT, R89, RZ, PT ;  /* 0x000000ff5900720c */ /* 0x000fc60003fa6270 */
[----:B------:R-:W2:Y:S01]  /*206f0*/  LDL R89, [R1+0x3d80] ;  /* 0x003d800001597983 */ /* 0x000ea20000100800 */
[----:B0-----:R-:W-:Y:S02]  /*20700*/  IMAD.MOV R16, RZ, RZ, -R14 ;  /* 0x000000ffff107224 */ /* 0x001fe400078e0a0e */
[----:B------:R-:W-:-:S05]  /*20710*/  @!P0 IMAD.MOV.U32 R14, RZ, RZ, R73 ;  /* 0x000000ffff0e8224 */ /* 0x000fca00078e0049 */
[----:B------:R0:W2:Y:S04]  /*20720*/  @!P0 LDG.E.U8 R45, desc[UR22][R14.64] ;  /* 0x000000160e2d8981 */ /* 0x0000a8000c1e1100 */
[----:B------:R-:W-:Y:S01]  /*20730*/  STL [R1+0x2e64], R44 ;  /* 0x002e642c01007387 */ /* 0x000fe20000100800 */
[----:B0-----:R-:W-:Y:S02]  /*20740*/  LEA.HI.X.SX32 R14, R17, R4, 0x1, P6 ;  /* 0x00000004110e7211 */ /* 0x001fe400030f0eff */
[----:B----4-:R-:W-:Y:S01]  /*20750*/  ISETP.GE.AND P0, PT, R79, RZ, PT ;  /* 0x000000ff4f00720c */ /* 0x010fe20003f06270 */
[----:B------:R-:W-:Y:S01]  /*20760*/  IMAD R13, R12, R16, R13 ;  /* 0x000000100c0d7224 */ /* 0x000fe200078e020d */
[----:B------:R-:W0:Y:S01]  /*20770*/  LDC R17, c[0x0][0x3a8] ;  /* 0x0000ea00ff117b82 */ /* 0x000e220000000800 */
[----:B------:R1:W-:Y:S01]  /*20780*/  STL [R1+0x2e60], R14 ;  /* 0x002e600e01007387 */ /* 0x0003e20000100800 */
[----:B------:R-:W-:-:S02]  /*20790*/  @!P3 IMAD.MOV.U32 R15, RZ, RZ, R14 ;  /* 0x000000ffff0fb224 */ /* 0x000fc400078e000e */
[----:B-1----:R-:W-:Y:S01]  /*207a0*/  @!P3 IMAD.MOV.U32 R14, RZ, RZ, R44 ;  /* 0x000000ffff0eb224 */ /* 0x002fe200078e002c */
[----:B---3--:R-:W-:Y:S01]  /*207b0*/  ISETP.GE.AND P6, PT, R78, RZ, PT ;  /* 0x000000ff4e00720c */ /* 0x008fe20003fc6270 */
[----:B------:R1:W-:Y:S01]  /*207c0*/  STL [R1+0x544], R13 ;  /* 0x0005440d01007387 */ /* 0x0003e20000100800 */
[----:B------:R-:W-:Y:S01]  /*207d0*/  IMAD.MOV.U32 R73, RZ, RZ, R54 ;  /* 0x000000ffff497224 */ /* 0x000fe200078e0036 */
[----:B------:R-:W3:Y:S02]  /*207e0*/  LDC R44, c[0x0][0x3a0] ;  /* 0x0000e800ff2c7b82 */ /* 0x000ee40000000800 */
[----:B------:R-:W4:Y:S01]  /*207f0*/  @!P3 LDG.E.U8 R9, desc[UR22][R14.64] ;  /* 0x000000160e09b981 */ /* 0x000f22000c1e1100 */
[----:B-1----:R-:W-:-:S04]  /*20800*/  IMAD.MOV.U32 R13, RZ, RZ, R48 ;  /* 0x000000ffff0d7224 */ /* 0x002fc800078e0030 */
[----:B------:R-:W-:Y:S01]  /*20810*/  @!P5 IMAD.MOV R13, RZ, RZ, -R13 ;  /* 0x000000ffff0dd224 */ /* 0x000fe200078e0a0d */
[----:B--2---:R-:W-:Y:S01]  /*20820*/  ISETP.GE.AND P3, PT, R8, RZ, PT ;  /* 0x000000ff0800720c */ /* 0x004fe20003f66270 */
[----:B------:R-:W-:-:S04]  /*20830*/  IMAD.MOV.U32 R8, RZ, RZ, R50 ;  /* 0x000000ffff087224 */ /* 0x000fc800078e0032 */
[----:B------:R-:W-:Y:S01]  /*20840*/  @!P6 IMAD.MOV R8, RZ, RZ, -R8 ;  /* 0x000000ffff08e224 */ /* 0x000fe200078e0a08 */
[----:B------:R-:W-:Y:S01]  /*20850*/  ISETP.GE.AND P5, PT, R7, RZ, PT ;  /* 0x000000ff0700720c */ /* 0x000fe20003fa6270 */
[----:B------:R-:W-:Y:S01]  /*20860*/  IMAD.MOV.U32 R7, RZ, RZ, R52 ;  /* 0x000000ffff077224 */ /* 0x000fe200078e0034 */
[----:B----4-:R1:W-:Y:S02]  /*20870*/  STL [R1+0xd80], R9 ;  /* 0x000d800901007387 */ /* 0x0103e40000100800 */
[----:B-1----:R-:W-:-:S04]  /*20880*/  IMAD.MOV.U32 R9, RZ, RZ, R49 ;  /* 0x000000ffff097224 */ /* 0x002fc800078e0031 */
[----:B------:R-:W-:Y:S01]  /*20890*/  @!P0 IMAD.MOV R9, RZ, RZ, -R9 ;  /* 0x000000ffff098224 */ /* 0x000fe200078e0a09 */
[----:B------:R-:W-:Y:S01]  /*208a0*/  ISETP.GE.AND P0, PT, R84, RZ, PT ;  /* 0x000000ff5400720c */ /* 0x000fe20003f06270 */
[----:B------:R1:W-:Y:S04]  /*208b0*/  STL [R1+0xd88], R45 ;  /* 0x000d882d01007387 */ /* 0x0003e80000100800 */
[----:B------:R2:W-:Y:S04]  /*208c0*/  STL [R1+0x3c8], R13 ;  /* 0x0003c80d01007387 */ /* 0x0005e80000100800 */
[----:B------:R4:W-:Y:S01]  /*208d0*/  STL [R1+0x3a8], R9 ;  /* 0x0003a80901007387 */ /* 0x0009e20000100800 */
[----:B------:R-:W-:Y:S01]  /*208e0*/  VIADD R15, R43, 0xffffffb9 ;  /* 0xffffffb92b0f7836 */ /* 0x000fe20000000000 */
[----:B-1----:R-:W1:Y:S02]  /*208f0*/  LDC R45, c[0x0][0x3a8] ;  /* 0x0000ea00ff2d7b82 */ /* 0x002e640000000800 */
[----:B------:R0:W-:Y:S01]  /*20900*/  STL [R1+0x39c], R8 ;  /* 0x00039c0801007387 */ /* 0x0001e20000100800 */
[----:B--2---:R-:W-:-:S02]  /*20910*/  IMAD.MOV.U32 R13, RZ, RZ, R51 ;  /* 0x000000ffff0d7224 */ /* 0x004fc400078e0033 */
[C---:B----4-:R-:W-:Y:S02]  /*20920*/  VIADD R9, R0.reuse, 0x1cd ;  /* 0x000001cd00097836 */ /* 0x050fe40000000000 */
[----:B------:R-:W-:Y:S02]  /*20930*/  @!P3 IMAD.MOV R13, RZ, RZ, -R13 ;  /* 0x000000ffff0db224 */ /* 0x000fe400078e0a0d */
[----:B0-----:R-:W-:Y:S01]  /*20940*/  VIADD R8, R0, 0x1ce ;  /* 0x000001ce00087836 */ /* 0x001fe20000000000 */
[----:B------:R-:W-:Y:S01]  /*20950*/  STL [R1+0x3b38], R9 ;  /* 0x003b380901007387 */ /* 0x000fe20000100800 */
[----:B------:R-:W-:Y:S01]  /*20960*/  @!P0 IMAD.MOV R7, RZ, RZ, -R7 ;  /* 0x000000ffff078224 */ /* 0x000fe200078e0a07 */
[----:B------:R-:W-:Y:S02]  /*20970*/  ISETP.GE.AND P0, PT, R89, RZ, PT ;  /* 0x000000ff5900720c */ /* 0x000fe40003f06270 */
[----:B------:R-:W-:Y:S04]  /*20980*/  STL [R1+0x3b40], R8 ;  /* 0x003b400801007387 */ /* 0x000fe80000100800 */
[----:B------:R-:W-:Y:S04]  /*20990*/  STL [R1+0x378], R13 ;  /* 0x0003780d01007387 */ /* 0x000fe80000100800 */
[----:B------:R-:W2:Y:S04]  /*209a0*/  LDL R89, [R1+0x3d7c] ;  /* 0x003d7c0001597983 */ /* 0x000ea80000100800 */
[----:B------:R0:W-:Y:S04]  /*209b0*/  STL [R1+0x360], R7 ;  /* 0x0003600701007387 */ /* 0x0001e80000100800 */
[----:B0-----:R-:W4:Y:S04]  /*209c0*/  LDL R7, [R1+0x3d58] ;  /* 0x003d580001077983 */ /* 0x001f280000100800 */
[----:B------:R-:W-:Y:S04]  /*209d0*/  STL [R1+0x40c0], R8 ;  /* 0x0040c00801007387 */ /* 0x000fe80000100800 */
[----:B------:R-:W-:Y:S01]  /*209e0*/  STL [R1+0x4100], R8 ;  /* 0x0041000801007387 */ /* 0x000fe20000100800 */
[----:B------:R-:W-:-:S03]  /*209f0*/  ISETP.GE.AND P3, PT, R85, RZ, PT ;  /* 0x000000ff5500720c */ /* 0x000fc60003f66270 */
[----:B------:R-:W-:Y:S04]  /*20a00*/  STL [R1+0x4110], R8 ;  /* 0x0041100801007387 */ /* 0x000fe80000100800 */
[----:B------:R-:W-:Y:S04]  /*20a10*/  STL [R1+0x4118], R8 ;  /* 0x0041180801007387 */ /* 0x000fe80000100800 */
[----:B------:R-:W-:Y:S01]  /*20a20*/  STL [R1+0x4120], R8 ;  /* 0x0041200801007387 */ /* 0x000fe20000100800 */
[----:B------:R-:W-:-:S03]  /*20a30*/  IABS R14, R9 ;  /* 0x00000009000e7213 */ /* 0x000fc60000000000 */
[----:B------:R-:W-:Y:S01]  /*20a40*/  STL [R1+0x4124], R8 ;  /* 0x0041240801007387 */ /* 0x000fe20000100800 */
[----:B------:R-:W-:-:S03]  /*20a50*/  IMAD.MOV.U32 R9, RZ, RZ, R53 ;  /* 0x000000ffff097224 */ /* 0x000fc600078e0035 */
[----:B------:R-:W-:Y:S04]  /*20a60*/  STL [R1+0x4134], R8 ;  /* 0x0041340801007387 */ /* 0x000fe80000100800 */
[----:B------:R-:W-:Y:S04]  /*20a70*/  STL [R1+0x4178], R8 ;  /* 0x0041780801007387 */ /* 0x000fe80000100800 */
[----:B------:R-:W-:Y:S04]  /*20a80*/  STL [R1+0x44d8], R8 ;  /* 0x0044d80801007387 */ /* 0x000fe80000100800 */
[----:B------:R-:W-:Y:S01]  /*20a90*/  STL [R1+0x44ec], R8 ;  /* 0x0044ec0801007387 */ /* 0x000fe20000100800 */
[----:B------:R-:W-:-:S03]  /*20aa0*/  @!P5 IMAD.MOV R9, RZ, RZ, -R9 ;  /* 0x000000ffff09d224 */ /* 0x000fc600078e0a09 */
[----:B------:R-:W-:Y:S04]  /*20ab0*/  STL [R1+0x44fc], R8 ;  /* 0x0044fc0801007387 */ /* 0x000fe80000100800 */
[----:B------:R-:W-:Y:S04]  /*20ac0*/  STL [R1+0x45f4], R8 ;  /* 0x0045f40801007387 */ /* 0x000fe80000100800 */
[----:B------:R-:W-:Y:S04]  /*20ad0*/  STL [R1+0x45fc], R8 ;  /* 0x0045fc0801007387 */ /* 0x000fe80000100800 */
[----:B------:R-:W-:Y:S04]  /*20ae0*/  STL [R1+0x4604], R8 ;  /* 0x0046040801007387 */ /* 0x000fe80000100800 */
[----:B------:R-:W-:Y:S01]  /*20af0*/  STL [R1+0x4614], R8 ;  /* 0x0046140801007387 */ /* 0x000fe20000100800 */
[----:B------:R-:W-:-:S03]  /*20b00*/  @!P3 IMAD.MOV R73, RZ, RZ, -R73 ;  /* 0x000000ffff49b224 */ /* 0x000fc600078e0a49 */
[----:B------:R-:W-:Y:S01]  /*20b10*/  STL [R1+0x4624], R8 ;  /* 0x0046240801007387 */ /* 0x000fe20000100800 */
[----:B------:R-:W-:-:S03]  /*20b20*/  IABS R13, R8 ;  /* 0x00000008000d7213 */ /* 0x000fc60000000000 */
[----:B------:R-:W-:Y:S01]  /*20b30*/  STL [R1+0x462c], R8 ;  /* 0x00462c0801007387 */ /* 0x000fe20000100800 */
[----:B------:R-:W-:-:S03]  /*20b40*/  IMAD R17, R17, 0x46, RZ ;  /* 0x0000004611117824 */ /* 0x000fc600078e02ff */
[----:B------:R-:W3:Y:S01]  /*20b50*/  LDL R85, [R1+0x3d54] ;  /* 0x003d540001557983 */ /* 0x000ee20000100800 */
[----:B------:R-:W-:-:S03]  /*20b60*/  ISETP.GE.U32.AND P5, PT, R15, 0x7ffffeba, PT ;  /* 0x7ffffeba0f00780c */ /* 0x000fc60003fa6070 */
[----:B------:R0:W-:Y:S01]  /*20b70*/  STL [R1+0x344], R9 ;  /* 0x0003440901007387 */ /* 0x0001e20000100800 */
[----:B------:R-:W-:-:S04]  /*20b80*/  IMAD.HI.U32 R16, R11, R14, RZ ;  /* 0x0000000e0b107227 */ /* 0x000fc800078e00ff */
[----:B------:R-:W-:-:S04]  /*20b90*/  IMAD.HI.U32 R15, R11, R13, RZ ;  /* 0x0000000d0b0f7227 */ /* 0x000fc800078e00ff */
[----:B0-----:R-:W-:-:S04]  /*20ba0*/  IMAD.MOV.U32 R9, RZ, RZ, R55 ;  /* 0x000000ffff097224 */ /* 0x001fc800078e0037 */
[----:B------:R-:W-:Y:S02]  /*20bb0*/  @!P0 IMAD.MOV R9, RZ, RZ, -R9 ;  /* 0x000000ffff098224 */ /* 0x000fe400078e0a09 */
[----:B------:R-:W-:Y:S02]  /*20bc0*/  IMAD.MOV R16, RZ, RZ, -R16 ;  /* 0x000000ffff107224 */ /* 0x000fe400078e0a10 */
[----:B------:R-:W-:Y:S01]  /*20bd0*/  IMAD.MOV R15, RZ, RZ, -R15 ;  /* 0x000000ffff0f7224 */ /* 0x000fe200078e0a0f */
[----:B------:R-:W-:Y:S02]  /*20be0*/  PRMT R55, RZ, 0x7610, R55 ;  /* 0x00007610ff377816 */ /* 0x000fe40000000037 */
[----:B--2---:R-:W-:Y:S02]  /*20bf0*/  ISETP.GE.AND P3, PT, R89, RZ, PT ;  /* 0x000000ff5900720c */ /* 0x004fe40003f66270 */
[----:B------:R-:W2:Y:S04]  /*20c00*/  LDL R89, [R1+0x3d60] ;  /* 0x003d600001597983 */ /* 0x000ea80000100800 */
[----:B------:R0:W-:Y:S02]  /*20c10*/  STL [R1+0x32c], R73 ;  /* 0x00032c4901007387 */ /* 0x0001e40000100800 */
[----:B0-----:R-:W-:-:S02]  /*20c20*/  IADD3 R73, P0, PT, R17, R3, RZ ;  /* 0x0000000311497210 */ /* 0x001fc40007f1e0ff */
[----:B------:R0:W-:Y:S02]  /*20c30*/  STL [R1+0x2d0], R9 ;  /* 0x0002d00901007387 */ /* 0x0001e40000100800 */
[----:B------:R-:W-:Y:S02]  /*20c40*/  LEA.HI.X.SX32 R74, R17, R4, 0x1, P0 ;  /* 0x00000004114a7211 */ /* 0x000fe400000f0eff */
[----:B----4-:R-:W-:Y:S01]  /*20c50*/  ISETP.GE.AND P6, PT, R7, RZ, PT ;  /* 0x000000ff0700720c */ /* 0x010fe20003fc6270 */
[C---:B------:R-:W-:Y:S02]  /*20c60*/  IMAD R7, R12.reuse, R15, R13 ;  /* 0x0000000f0c077224 */ /* 0x040fe400078e020d */
[----:B------:R-:W-:Y:S02]  /*20c70*/  @!P5 IMAD.MOV.U32 R15, RZ, RZ, R74 ;  /* 0x000000ffff0fd224 */ /* 0x000fe400078e004a */
[----:B0-----:R-:W-:Y:S02]  /*20c80*/  IMAD R9, R12, R16, R14 ;  /* 0x000000100c097224 */ /* 0x001fe400078e020e */
[----:B------:R-:W-:-:S05]  /*20c90*/  @!P5 IMAD.MOV.U32 R14, RZ, RZ, R73 ;  /* 0x000000ffff0ed224 */ /* 0x000fca00078e0049 */
[----:B------:R3:W4:Y:S04]  /*20ca0*/  @!P5 LDG.E.U8 R55, desc[UR22][R14.64] ;  /* 0x000000160e37d981 */ /* 0x000728000c1e1100 */
[----:B------:R-:W-:Y:S04]  /*20cb0*/  STL [R1+0x2e5c], R73 ;  /* 0x002e5c4901007387 */ /* 0x000fe80000100800 */
[----:B------:R-:W4:Y:S04]  /*20cc0*/  LDL R84, [R1+0x3d5c] ;  /* 0x003d5c0001547983 */ /* 0x000f280000100800 */
[----:B------:R-:W-:Y:S04]  /*20cd0*/  STL [R1+0x2e58], R74 ;  /* 0x002e584a01007387 */ /* 0x000fe80000100800 */
[----:B------:R-:W-:Y:S04]  /*20ce0*/  STL [R1+0x40cc], R9 ;  /* 0x0040cc0901007387 */ /* 0x000fe80000100800 */
[----:B------:R-:W-:Y:S01]  /*20cf0*/  STL [R1+0x4140], R9 ;  /* 0x0041400901007387 */ /* 0x000fe20000100800 */
[----:B------:R-:W-:-:S03]  /*20d00*/  IMAD.MOV.U32 R17, RZ, RZ, R56 ;  /* 0x000000ffff117224 */ /* 0x000fc600078e0038 */
[----:B------:R-:W-:Y:S04]  /*20d10*/  STL [R1+0x4184], R9 ;  /* 0x0041840901007387 */ /* 0x000fe80000100800 */
[----:B------:R-:W-:Y:S04]  /*20d20*/  STL [R1+0x418c], R9 ;  /* 0x00418c0901007387 */ /* 0x000fe80000100800 */
[----:B------:R-:W-:Y:S01]  /*20d30*/  STL [R1+0x41ec], R9 ;  /* 0x0041ec0901007387 */ /* 0x000fe20000100800 */
[----:B---3--:R-:W-:-:S03]  /*20d40*/  VIADD R14, R44, 0xffffffc1 ;  /* 0xffffffc12c0e7836 */ /* 0x008fc60000000000 */
[----:B------:R-:W-:Y:S01]  /*20d50*/  STL [R1+0x4260], R9 ;  /* 0x0042600901007387 */ /* 0x000fe20000100800 */
[----:B------:R-:W-:-:S03]  /*20d60*/  IMAD.MOV.U32 R16, RZ, RZ, R57 ;  /* 0x000000ffff107224 */ /* 0x000fc600078e0039 */
[----:B------:R-:W-:Y:S01]  /*20d70*/  STL [R1+0x4268], R9 ;  /* 0x0042680901007387 */ /* 0x000fe20000100800 */
[----:B------:R-:W-:-:S03]  /*20d80*/  @!P3 IMAD.MOV R17, RZ, RZ, -R17 ;  /* 0x000000ffff11b224 */ /* 0x000fc600078e0a11 */
[----:B------:R-:W-:Y:S01]  /*20d90*/  STL [R1+0x40c4], R7 ;  /* 0x0040c40701007387 */ /* 0x000fe20000100800 */
[----:B------:R-:W-:-:S03]  /*20da0*/  ISETP.GE.AND P0, PT, R85, RZ, PT ;  /* 0x000000ff5500720c */ /* 0x000fc60003f06270 */
[----:B------:R-:W-:Y:S01]  /*20db0*/  STL [R1+0x40d4], R7 ;  /* 0x0040d40701007387 */ /* 0x000fe20000100800 */
[----:B-1----:R-:W-:Y:S02]  /*20dc0*/  IMAD R13, R45, 0x3e, RZ ;  /* 0x0000003e2d0d7824 */ /* 0x002fe400078e02ff */
[----:B------:R-:W-:Y:S01]  /*20dd0*/  IMAD.MOV.U32 R15, RZ, RZ, R58 ;  /* 0x000000ffff0f7224 */ /* 0x000fe200078e003a */
[----:B------:R-:W-:Y:S01]  /*20de0*/  STL [R1+0x40e0], R7 ;  /* 0x0040e00701007387 */ /* 0x000fe20000100800 */
[----:B------:R-:W-:-:S03]  /*20df0*/  @!P6 IMAD.MOV R16, RZ, RZ, -R16 ;  /* 0x000000ffff10e224 */ /* 0x000fc600078e0a10 */
[----:B------:R-:W-:Y:S01]  /*20e00*/  STL [R1+0x40f0], R7 ;  /* 0x0040f00701007387 */ /* 0x000fe20000100800 */
[----:B------:R-:W-:-:S03]  /*20e10*/  ISETP.GE.U32.AND P5, PT, R14, 0x7ffffec2, PT ;  /* 0x7ffffec20e00780c */ /* 0x000fc60003fa6070 */
[----:B------:R-:W-:Y:S01]  /*20e20*/  STL [R1+0x425c], R7 ;  /* 0x00425c0701007387 */ /* 0x000fe20000100800 */
[----:B------:R-:W-:-:S03]  /*20e30*/  @!P0 IMAD.MOV R15, RZ, RZ, -R15 ;  /* 0x000000ffff0f8224 */ /* 0x000fc600078e0a0f */
[----:B------:R-:W-:Y:S04]  /*20e40*/  STL [R1+0x4264], R7 ;  /* 0x0042640701007387 */ /* 0x000fe80000100800 */
[----:B------:R-:W3:Y:S04]  /*20e50*/  LDL R78, [R1+0x3d64] ;  /* 0x003d6400014e7983 */ /* 0x000ee80000100800 */
[----:B------:R0:W-:Y:S04]  /*20e60*/  STL [R1+0x310], R17 ;  /* 0x0003101101007387 */ /* 0x0001e80000100800 */
[----:B------:R1:W-:Y:S01]  /*20e70*/  STL [R1+0x2b8], R16 ;  /* 0x0002b81001007387 */ /* 0x0003e20000100800 */
[----:B0-----:R-:W-:Y:S01]  /*20e80*/  IADD3 R17, P6, PT, R13, R3, RZ ;  /* 0x000000030d117210 */ /* 0x001fe20007fde0ff */
[----:B-1----:R-:W-:Y:S01]  /*20e90*/  VIADD R16, R90, 0xfffffff8 ;  /* 0xfffffff85a107836 */ /* 0x002fe20000000000 */
[----:B------:R-:W-:-:S02]  /*20ea0*/  PRMT R14, RZ, 0x7610, R14 ;  /* 0x00007610ff0e7816 */ /* 0x000fc4000000000e */
[----:B------:R-:W-:Y:S02]  /*20eb0*/  PRMT R56, RZ, 0x7610, R56 ;  /* 0x00007610ff387816 */ /* 0x000fe40000000038 */
[----:B--2---:R-:W-:Y:S02]  /*20ec0*/  ISETP.GE.AND P3, PT, R89, RZ, PT ;  /* 0x000000ff5900720c */ /* 0x004fe40003f66270 */
[----:B------:R-:W2:Y:S04]  /*20ed0*/  LDL R89, [R1+0x3d3c] ;  /* 0x003d3c0001597983 */ /* 0x000ea80000100800 */
[----:B------:R-:W-:Y:S04]  /*20ee0*/  STL [R1+0x29c], R15 ;  /* 0x00029c0f01007387 */ /* 0x000fe80000100800 */
[----:B------:R-:W-:Y:S04]  /*20ef0*/  STL [R1+0x2e54], R17 ;  /* 0x002e541101007387 */ /* 0x000fe80000100800 */
[----:B----4-:R0:W-:Y:S02]  /*20f00*/  STL [R1+0xd70], R55 ;  /* 0x000d703701007387 */ /* 0x0101e40000100800 */
[----:B0-----:R-:W-:-:S02]  /*20f10*/  LEA.HI.X.SX32 R55, R13, R4, 0x1, P6 ;  /* 0x000000040d377211 */ /* 0x001fc400030f0eff */
[----:B------:R-:W-:Y:S01]  /*20f20*/  ISETP.GE.U32.AND P6, PT, R16, 0x7ffffef9, PT ;  /* 0x7ffffef91000780c */ /* 0x000fe20003fc6070 */
[----:B------:R-:W-:Y:S02]  /*20f30*/  @!P5 IMAD.MOV.U32 R16, RZ, RZ, R17 ;  /* 0x000000ffff10d224 */ /* 0x000fe400078e0011 */
[----:B------:R-:W-:Y:S02]  /*20f40*/  @!P5 IMAD.MOV.U32 R17, RZ, RZ, R55 ;  /* 0x000000ffff11d224 */ /* 0x000fe400078e0037 */
[----:B------:R-:W-:-:S03]  /*20f50*/  IMAD R13, R87, 0x7, RZ ;  /* 0x00000007570d7824 */ /* 0x000fc600078e02ff */
[----:B------:R0:W4:Y:S02]  /*20f60*/  @!P5 LDG.E.U8 R14, desc[UR22][R16.64] ;  /* 0x00000016100ed981 */ /* 0x000124000c1e1100 */
[----:B------:R-:W-:-:S04]  /*20f70*/  IADD3 R57, P5, PT, R13, R3, RZ ;  /* 0x000000030d397210 */ /* 0x000fc80007fbe0ff */
[----:B------:R-:W-:Y:S01]  /*20f80*/  LEA.HI.X.SX32 R58, R13, R4, 0x1, P5 ;  /* 0x000000040d3a7211 */ /* 0x000fe200028f0eff */
[----:B0-----:R-:W-:-:S04]  /*20f90*/  @!P6 IMAD.MOV.U32 R16, RZ, RZ, R57 ;  /* 0x000000ffff10e224 */ /* 0x001fc800078e0039 */
[----:B------:R-:W-:-:S05]  /*20fa0*/  @!P6 IMAD.MOV.U32 R17, RZ, RZ, R58 ;  /* 0x000000ffff11e224 */ /* 0x000fca00078e003a */
[----:B------:R0:W2:Y:S01]  /*20fb0*/  @!P6 LDG.E.U8 R56, desc[UR22][R16.64] ;  /* 0x000000161038e981 */ /* 0x0000a2000c1e1100 */
[----:B------:R-:W-:Y:S01]  /*20fc0*/  ISETP.GE.AND P0, PT, R84, RZ, PT ;  /* 0x000000ff5400720c */ /* 0x000fe20003f06270 */
[----:B------:R-:W-:Y:S02]  /*20fd0*/  VIADD R15, R90, 0xfffffff0 ;  /* 0xfffffff05a0f7836 */ /* 0x000fe40000000000 */
[----:B------:R-:W-:Y:S02]  /*20fe0*/  IMAD.MOV.U32 R85, RZ, RZ, R59 ;  /* 0x000000ffff557224 */ /* 0x000fe400078e003b */
[----:B------:R-:W-:Y:S02]  /*20ff0*/  IMAD.MOV.U32 R84, RZ, RZ, R60 ;  /* 0x000000ffff547224 */ /* 0x000fe400078e003c */
[----:B------:R-:W-:Y:S01]  /*21000*/  @!P3 IMAD.MOV R85, RZ, RZ, -R85 ;  /* 0x000000ffff55b224 */ /* 0x000fe200078e0a55 */
[----:B------:R-:W-:Y:S01]  /*21010*/  ISETP.GE.U32.AND P3, PT, R15, 0x7ffffef1, PT ;  /* 0x7ffffef10f00780c */ /* 0x000fe20003f66070 */
[----:B------:R-:W-:-:S03]  /*21020*/  IMAD R15, R87, 0xf, RZ ;  /* 0x0000000f570f7824 */ /* 0x000fc600078e02ff */
[----:B------:R-:W-:Y:S01]  /*21030*/  STL [R1+0x4e80], R85 ;  /* 0x004e805501007387 */ /* 0x000fe20000100800 */
[----:B------:R-:W-:-:S03]  /*21040*/  @!P0 IMAD.MOV R84, RZ, RZ, -R84 ;  /* 0x000000ffff548224 */ /* 0x000fc600078e0a54 */
[----:B------:R1:W-:Y:S04]  /*21050*/  STL [R1+0x2e50], R55 ;  /* 0x002e503701007387 */ /* 0x0003e80000100800 */
[----:B------:R-:W3:Y:S04]  /*21060*/  LDL R80, [R1+0x3d48] ;  /* 0x003d480001507983 */ /* 0x000ee80000100800 */
[----:B------:R-:W-:Y:S01]  /*21070*/  STL [R1+0x2e4c], R57 ;  /* 0x002e4c3901007387 */ /* 0x000fe20000100800 */
[----:B-1----:R-:W-:-:S03]  /*21080*/  IADD3 R55, P5, PT, R15, R3, RZ ;  /* 0x000000030f377210 */ /* 0x002fc60007fbe0ff */
[----:B------:R-:W-:Y:S04]  /*21090*/  STL [R1+0x4e84], R84 ;  /* 0x004e845401007387 */ /* 0x000fe80000100800 */
[----:B------:R-:W-:Y:S04]  /*210a0*/  STL [R1+0x2e40], R58 ;  /* 0x002e403a01007387 */ /* 0x000fe80000100800 */
[----:B------:R-:W4:Y:S04]  /*210b0*/  LDL R79, [R1+0x3d44] ;  /* 0x003d4400014f7983 */ /* 0x000f280000100800 */
[----:B------:R-:W-:Y:S01]  /*210c0*/  STL [R1+0x2e48], R55 ;  /* 0x002e483701007387 */ /* 0x000fe20000100800 */
[----:B------:R-:W-:Y:S01]  /*210d0*/  PRMT R52, RZ, 0x7610, R52 ;  /* 0x00007610ff347816 */ /* 0x000fe20000000034 */
[----:B0-----:R-:W-:-:S02]  /*210e0*/  @!P3 IMAD.MOV.U32 R16, RZ, RZ, R55 ;  /* 0x000000ffff10b224 */ /* 0x001fc400078e0037 */
[----:B--2---:R0:W-:Y:S02]  /*210f0*/  STL [R1+0xe0c], R56 ;  /* 0x000e0c3801007387 */ /* 0x0041e40000100800 */
[----:B0-----:R-:W-:-:S05]  /*21100*/  LEA.HI.X.SX32 R56, R15, R4, 0x1, P5 ;  /* 0x000000040f387211 */ /* 0x001fca00028f0eff */
[----:B------:R-:W-:-:S05]  /*21110*/  @!P3 IMAD.MOV.U32 R17, RZ, RZ, R56 ;  /* 0x000000ffff11b224 */ /* 0x000fca00078e0038 */
[----:B------:R0:W2:Y:S01]  /*21120*/  @!P3 LDG.E.U8 R52, desc[UR22][R16.64] ;  /* 0x000000161034b981 */ /* 0x0000a2000c1e1100 */
[----:B---3--:R-:W-:Y:S01]  /*21130*/  ISETP.GE.AND P0, PT, R78, RZ, PT ;  /* 0x000000ff4e00720c */ /* 0x008fe20003f06270 */
[----:B------:R-:W-:Y:S01]  /*21140*/  VIADD R13, R90, 0xffffffe8 ;  /* 0xffffffe85a0d7836 */ /* 0x000fe20000000000 */
[----:B------:R-:W-:Y:S01]  /*21150*/  ISETP.GE.AND P5, PT, R89, RZ, PT ;  /* 0x000000ff5900720c */ /* 0x000fe20003fa6270 */
[----:B------:R-:W-:-:S03]  /*21160*/  IMAD.MOV.U32 R83, RZ, RZ, R61 ;  /* 0x000000ffff537224 */ /* 0x000fc600078e003d */
[----:B------:R-:W-:Y:S01]  /*21170*/  ISETP.GE.U32.AND P6, PT, R13, 0x7ffffee9, PT ;  /* 0x7ffffee90d00780c */ /* 0x000fe20003fc6070 */
[----:B------:R-:W-:Y:S02]  /*21180*/  IMAD R13, R87, 0x17, RZ ;  /* 0x00000017570d7824 */ /* 0x000fe400078e02ff */
[----:B------:R-:W-:Y:S02]  /*21190*/  IMAD.MOV.U32 R82, RZ, RZ, R62 ;  /* 0x000000ffff527224 */ /* 0x000fe400078e003e */
[----:B------:R-:W-:Y:S01]  /*211a0*/  VIADD R15, R90, 0xffffffe0 ;  /* 0xffffffe05a0f7836 */ /* 0x000fe20000000000 */
[----:B------:R-:W-:Y:S01]  /*211b0*/  IADD3 R55, P3, PT, R13, R3, RZ ;  /* 0x000000030d377210 */ /* 0x000fe20007f7e0ff */
[----:B------:R-:W-:Y:S01]  /*211c0*/  @!P0 IMAD.MOV R83, RZ, RZ, -R83 ;  /* 0x000000ffff538224 */ /* 0x000fe200078e0a53 */
[----:B------:R1:W-:Y:S01]  /*211d0*/  STL [R1+0x2e44], R56 ;  /* 0x002e443801007387 */ /* 0x0003e20000100800 */
[----:B------:R-:W-:Y:S01]  /*211e0*/  @!P5 IMAD.MOV R82, RZ, RZ, -R82 ;  /* 0x000000ffff52d224 */ /* 0x000fe200078e0a52 */
[----:B------:R-:W-:Y:S01]  /*211f0*/  ISETP.GE.U32.AND P0, PT, R15, 0x7ffffee1, PT ;  /* 0x7ffffee10f00780c */ /* 0x000fe20003f06070 */
[----:B------:R-:W-:Y:S01]  /*21200*/  IMAD R15, R87, 0x1f, RZ ;  /* 0x0000001f570f7824 */ /* 0x000fe200078e02ff */
[----:B------:R-:W3:Y:S04]  /*21210*/  LDL R78, [R1+0x3d50] ;  /* 0x003d5000014e7983 */ /* 0x000ee80000100800 */
[----:B------:R-:W3:Y:S01]  /*21220*/  LDL R89, [R1+0x3d4c] ;  /* 0x003d4c0001597983 */ /* 0x000ee20000100800 */
[----:B-1----:R-:W-:-:S03]  /*21230*/  LEA.HI.X.SX32 R56, R13, R4, 0x1, P3 ;  /* 0x000000040d387211 */ /* 0x002fc600018f0eff */
[----:B------:R-:W-:Y:S04]  /*21240*/  STL [R1+0x4e88], R83 ;  /* 0x004e885301007387 */ /* 0x000fe80000100800 */
[----:B------:R-:W-:Y:S04]  /*21250*/  STL [R1+0x2e3c], R55 ;  /* 0x002e3c3701007387 */ /* 0x000fe80000100800 */
[----:B------:R-:W-:Y:S04]  /*21260*/  STL [R1+0x4e8c], R82 ;  /* 0x004e8c5201007387 */ /* 0x000fe80000100800 */
[----:B------:R-:W-:Y:S01]  /*21270*/  STL [R1+0x2e30], R56 ;  /* 0x002e303801007387 */ /* 0x000fe20000100800 */
[----:B------:R-:W-:Y:S01]  /*21280*/  PRMT R54, RZ, 0x7610, R54 ;  /* 0x00007610ff367816 */ /* 0x000fe20000000036 */
[----:B0-----:R-:W-:-:S02]  /*21290*/  @!P6 IMAD.MOV.U32 R16, RZ, RZ, R55 ;  /* 0x000000ffff10e224 */ /* 0x001fc400078e0037 */
[----:B------:R-:W-:Y:S01]  /*212a0*/  @!P6 IMAD.MOV.U32 R17, RZ, RZ, R56 ;  /* 0x000000ffff11e224 */ /* 0x000fe200078e0038 */
[----:B------:R-:W-:Y:S02]  /*212b0*/  ISETP.GE.AND P3, PT, R80, RZ, PT ;  /* 0x000000ff5000720c */ /* 0x000fe40003f66270 */
[----:B------:R-:W-:Y:S02]  /*212c0*/  PRMT R43, RZ, 0x7610, R43 ;  /* 0x00007610ff2b7816 */ /* 0x000fe4000000002b */
[----:B------:R0:W3:Y:S01]  /*212d0*/  @!P6 LDG.E.U8 R54, desc[UR22][R16.64] ;  /* 0x000000161036e981 */ /* 0x0000e2000c1e1100 */
[----:B------:R-:W-:Y:S01]  /*212e0*/  VIADD R13, R90, 0xffffffd8 ;  /* 0xffffffd85a0d7836 */ /* 0x000fe20000000000 */
[----:B----4-:R-:W-:Y:S01]  /*212f0*/  ISETP.GE.AND P6, PT, R79, RZ, PT ;  /* 0x000000ff4f00720c */ /* 0x010fe20003fc6270 */
[----:B------:R-:W-:Y:S02]  /*21300*/  IMAD.MOV.U32 R81, RZ, RZ, R63 ;  /* 0x000000ffff517224 */ /* 0x000fe400078e003f */
[----:B------:R-:W-:-:S04]  /*21310*/  IMAD.MOV.U32 R80, RZ, RZ, R64 ;  /* 0x000000ffff507224 */ /* 0x000fc800078e0040 */
[----:B------:R-:W-:Y:S01]  /*21320*/  @!P3 IMAD.MOV R81, RZ, RZ, -R81 ;  /* 0x000000ffff51b224 */ /* 0x000fe200078e0a51 */
[----:B------:R-:W-:-:S05]  /*21330*/  PRMT R44, RZ, 0x7610, R44 ;  /* 0x00007610ff2c7816 */ /* 0x000fca000000002c */
[----:B------:R-:W-:Y:S01]  /*21340*/  @!P6 IMAD.MOV R80, RZ, RZ, -R80 ;  /* 0x000000ffff50e224 */ /* 0x000fe200078e0a50 */
[----:B------:R-:W-:Y:S01]  /*21350*/  PRMT R45, RZ, 0x7610, R45 ;  /* 0x00007610ff2d7816 */ /* 0x000fe2000000002d */
[----:B--2---:R1:W-:Y:S02]  /*21360*/  STL [R1+0xe04], R52 ;  /* 0x000e043401007387 */ /* 0x0043e40000100800 */
[----:B-1----:R-:W-:-:S04]  /*21370*/  IADD3 R52, P5, PT, R15, R3, RZ ;  /* 0x000000030f347210 */ /* 0x002fc80007fbe0ff */
[----:B------:R-:W-:Y:S01]  /*21380*/  LEA.HI.X.SX32 R15, R15, R4, 0x1, P5 ;  /* 0x000000040f0f7211 */ /* 0x000fe200028f0eff */
[----:B0-----:R-:W-:-:S04]  /*21390*/  @!P0 IMAD.MOV.U32 R16, RZ, RZ, R52 ;  /* 0x000000ffff108224 */ /* 0x001fc800078e0034 */
[----:B------:R-:W-:Y:S01]  /*213a0*/  @!P0 IMAD.MOV.U32 R17, RZ, RZ, R15 ;  /* 0x000000ffff118224 */ /* 0x000fe200078e000f */
[----:B------:R-:W-:Y:S01]  /*213b0*/  ISETP.GE.U32.AND P5, PT, R13, 0x7ffffed9, PT ;  /* 0x7ffffed90d00780c */ /* 0x000fe20003fa6070 */
[----:B------:R-:W-:-:S03]  /*213c0*/  IMAD R13, R87, 0x27, RZ ;  /* 0x00000027570d7824 */ /* 0x000fc600078e02ff */
[----:B------:R0:W2:Y:S04]  /*213d0*/  @!P0 LDG.E.U8 R43, desc[UR22][R16.64] ;  /* 0x00000016102b8981 */ /* 0x0000a8000c1e1100 */
[----:B------:R1:W-:Y:S04]  /*213e0*/  STL [R1+0x2e38], R52 ;  /* 0x002e383401007387 */ /* 0x0003e80000100800 */
[----:B------:R-:W4:Y:S04]  /*213f0*/  LDL R86, [R1+0x3d24] ;  /* 0x003d240001567983 */ /* 0x000f280000100800 */
[----:B------:R0:W-:Y:S01]  /*21400*/  STL [R1+0x2e34], R15 ;  /* 0x002e340f01007387 */ /* 0x0001e20000100800 */
[----:B-1----:R-:W-:-:S03]  /*21410*/  IADD3 R52, P3, PT, R13, R3, RZ ;  /* 0x000000030d347210 */ /* 0x002fc60007f7e0ff */
[----:B------:R-:W-:Y:S01]  /*21420*/  STL [R1+0x4e90], R81 ;  /* 0x004e905101007387 */ /* 0x000fe20000100800 */
[----:B------:R-:W-:Y:S01]  /*21430*/  LEA.HI.X.SX32 R13, R13, R4, 0x1, P3 ;  /* 0x000000040d0d7211 */ /* 0x000fe200018f0eff */
[----:B0-----:R-:W-:Y:S02]  /*21440*/  VIADD R15, R90, 0xffffffd0 ;  /* 0xffffffd05a0f7836 */ /* 0x001fe40000000000 */
[----:B------:R-:W-:Y:S01]  /*21450*/  STL [R1+0x2e2c], R52 ;  /* 0x002e2c3401007387 */ /* 0x000fe20000100800 */
[----:B------:R-:W-:Y:S02]  /*21460*/  @!P5 IMAD.MOV.U32 R16, RZ, RZ, R52 ;  /* 0x000000ffff10d224 */ /* 0x000fe400078e0034 */
[----:B------:R-:W-:Y:S01]  /*21470*/  @!P5 IMAD.MOV.U32 R17, RZ, RZ, R13 ;  /* 0x000000ffff11d224 */ /* 0x000fe200078e000d */
[----:B------:R-:W-:Y:S01]  /*21480*/  STL [R1+0x4e94], R80 ;  /* 0x004e945001007387 */ /* 0x000fe20000100800 */
[----:B------:R-:W-:-:S03]  /*21490*/  ISETP.GE.U32.AND P3, PT, R15, 0x7ffffed1, PT ;  /* 0x7ffffed10f00780c */ /* 0x000fc60003f66070 */
[----:B------:R0:W-:Y:S04]  /*214a0*/  STL [R1+0x2e28], R13 ;  /* 0x002e280d01007387 */ /* 0x0001e80000100800 */
[----:B------:R1:W4:Y:S01]  /*214b0*/  @!P5 LDG.E.U8 R44, desc[UR22][R16.64] ;  /* 0x00000016102cd981 */ /* 0x000322000c1e1100 */
[----:B0-----:R-:W-:Y:S02]  /*214c0*/  IMAD R13, R87, 0x2f, RZ ;  /* 0x0000002f570d7824 */ /* 0x001fe400078e02ff */
[----:B-1----:R-:W-:-:S03]  /*214d0*/  VIADD R16, R90, 0xffffffc8 ;  /* 0xffffffc85a107836 */ /* 0x002fc60000000000 */
[----:B------:R-:W-:-:S04]  /*214e0*/  IADD3 R52, P5, PT, R13, R3, RZ ;  /* 0x000000030d347210 */ /* 0x000fc80007fbe0ff */
[----:B------:R-:W-:Y:S02]  /*214f0*/  LEA.HI.X.SX32 R17, R13, R4, 0x1, P5 ;  /* 0x000000040d117211 */ /* 0x000fe400028f0eff */
[----:B------:R-:W-:Y:S01]  /*21500*/  ISETP.GE.U32.AND P5, PT, R16, 0x7ffffec9, PT ;  /* 0x7ffffec91000780c */ /* 0x000fe20003fa6070 */
[----:B------:R-:W-:-:S05]  /*21510*/  @!P3 IMAD.MOV.U32 R16, RZ, RZ, R52 ;  /* 0x000000ffff10b224 */ /* 0x000fca00078e0034 */
[----:B------:R0:W4:Y:S01]  /*21520*/  @!P3 LDG.E.U8 R45, desc[UR22][R16.64] ;  /* 0x00000016102db981 */ /* 0x000122000c1e1100 */
[----:B---3--:R-:W-:Y:S02]  /*21530*/  ISETP.GE.AND P0, PT, R78, RZ, PT ;  /* 0x000000ff4e00720c */ /* 0x008fe40003f06270 */
[----:B------:R-:W-:Y:S01]  /*21540*/  ISETP.GE.AND P6, PT, R89, RZ, PT ;  /* 0x000000ff5900720c */ /* 0x000fe20003fc6270 */
[----:B------:R-:W-:Y:S02]  /*21550*/  IMAD.MOV.U32 R79, RZ, RZ, R65 ;  /* 0x000000ffff4f7224 */ /* 0x000fe400078e0041 */
[----:B------:R-:W-:Y:S02]  /*21560*/  IMAD.MOV.U32 R78, RZ, RZ, R66 ;  /* 0x000000ffff4e7224 */ /* 0x000fe400078e0042 */
[----:B------:R-:W-:Y:S02]  /*21570*/  VIADD R15, R90, 0xffffffc0 ;  /* 0xffffffc05a0f7836 */ /* 0x000fe40000000000 */
[----:B------:R-:W-:-:S04]  /*21580*/  IMAD R13, R87, 0x37, RZ ;  /* 0x00000037570d7824 */ /* 0x000fc800078e02ff */
[----:B------:R-:W-:Y:S02]  /*21590*/  @!P0 IMAD.MOV R79, RZ, RZ, -R79 ;  /* 0x000000ffff4f8224 */ /* 0x000fe400078e0a4f */
[----:B------:R-:W-:Y:S01]  /*215a0*/  @!P6 IMAD.MOV R78, RZ, RZ, -R78 ;  /* 0x000000ffff4ee224 */ /* 0x000fe200078e0a4e */
[----:B------:R-:W-:Y:S01]  /*215b0*/  ISETP.GE.U32.AND P6, PT, R15, 0x7ffffec1, PT ;  /* 0x7ffffec10f00780c */ /* 0x000fe20003fc6070 */
[----:B------:R-:W-:Y:S01]  /*215c0*/  IMAD.MOV.U32 R77, RZ, RZ, R67 ;  /* 0x000000ffff4d7224 */ /* 0x000fe200078e0043 */
[----:B------:R-:W-:Y:S01]  /*215d0*/  PRMT R53, RZ, 0x7610, R53 ;  /* 0x00007610ff357816 */ /* 0x000fe20000000035 */
[----:B--2---:R1:W-:Y:S04]  /*215e0*/  STL [R1+0xe08], R43 ;  /* 0x000e082b01007387 */ /* 0x0043e80000100800 */
[----:B------:R-:W2:Y:S01]  /*215f0*/  LDL R73, [R1+0x3d20] ;  /* 0x003d200001497983 */ /* 0x000ea20000100800 */
[----:B-1----:R-:W1:Y:S01]  /*21600*/  LDC R43, c[0x0][0x3a8] ;  /* 0x0000ea00ff2b7b82 */ /* 0x002e620000000800 */
[----:B----4-:R-:W-:-:S02]  /*21610*/  ISETP.GE.AND P0, PT, R86, RZ, PT ;  /* 0x000000ff5600720c */ /* 0x010fc40003f06270 */
[----:B------:R3:W-:Y:S04]  /*21620*/  STL [R1+0xe00], R54 ;  /* 0x000e003601007387 */ /* 0x0007e80000100800 */
[----:B------:R-:W4:Y:S01]  /*21630*/  LDL R89, [R1+0x3d30] ;  /* 0x003d300001597983 */ /* 0x000f220000100800 */
[----:B---3--:R-:W-:-:S04]  /*21640*/  IADD3 R54, P3, PT, R13, R3, RZ ;  /* 0x000000030d367210 */ /* 0x008fc80007f7e0ff */
[----:B------:R-:W-:Y:S02]  /*21650*/  LEA.HI.X.SX32 R55, R13, R4, 0x1, P3 ;  /* 0x000000040d377211 */ /* 0x000fe400018f0eff */
[----:B------:R-:W-:Y:S02]  /*21660*/  @!P0 IMAD.MOV R77, RZ, RZ, -R77 ;  /* 0x000000ffff4d8224 */ /* 0x000fe400078e0a4d */
[----:B-1----:R-:W-:Y:S01]  /*21670*/  IMAD R15, R43, 0x3f, RZ ;  /* 0x0000003f2b0f7824 */ /* 0x002fe200078e02ff */
[----:B------:R1:W-:Y:S04]  /*21680*/  STL [R1+0x391c], R44 ;  /* 0x00391c2c01007387 */ /* 0x0003e80000100800 */
[----:B------:R-:W-:Y:S04]  /*21690*/  STL [R1+0x4e98], R79 ;  /* 0x004e984f01007387 */ /* 0x000fe80000100800 */
[----:B------:R3:W-:Y:S01]  /*216a0*/  STL [R1+0x2e24], R52 ;  /* 0x002e243401007387 */ /* 0x0007e20000100800 */
[----:B0-----:R-:W-:Y:S01]  /*216b0*/  @!P5 IMAD.MOV.U32 R16, RZ, RZ, R54 ;  /* 0x000000ffff10d224 */ /* 0x001fe200078e0036 */
[----:B------:R-:W-:Y:S01]  /*216c0*/  PRMT R43, RZ, 0x7610, R43 ;  /* 0x00007610ff2b7816 */ /* 0x000fe2000000002b */
[----:B-1----:R-:W0:Y:S01]  /*216d0*/  LDC R44, c[0x0][0x3a8] ;  /* 0x0000ea00ff2c7b82 */ /* 0x002e220000000800 */
[----:B------:R-:W-:Y:S04]  /*216e0*/  STL [R1+0x4e9c], R78 ;  /* 0x004e9c4e01007387 */ /* 0x000fe80000100800 */
[----:B------:R1:W-:Y:S01]  /*216f0*/  STL [R1+0x2e1c], R17 ;  /* 0x002e1c1101007387 */ /* 0x0003e20000100800 */
[----:B---3--:R-:W-:-:S03]  /*21700*/  IADD3 R52, P3, PT, R15, R3, RZ ;  /* 0x000000030f347210 */ /* 0x008fc60007f7e0ff */
[----:B------:R-:W3:Y:S01]  /*21710*/  LDL R86, [R1+0x3d2c] ;  /* 0x003d2c0001567983 */ /* 0x000ee20000100800 */
[----:B------:R-:W-:-:S03]  /*21720*/  LEA.HI.X.SX32 R15, R15, R4, 0x1, P3 ;  /* 0x000000040f0f7211 */ /* 0x000fc600018f0eff */
[----:B------:R-:W3:Y:S01]  /*21730*/  LDL R87, [R1+0x3d38] ;  /* 0x003d380001577983 */ /* 0x000ee20000100800 */
[----:B-1----:R-:W-:-:S03]  /*21740*/  @!P5 IMAD.MOV.U32 R17, RZ, RZ, R55 ;  /* 0x000000ffff11d224 */ /* 0x002fc600078e0037 */
[----:B------:R1:W-:Y:S04]  /*21750*/  STL [R1+0x3918], R45 ;  /* 0x0039182d01007387 */ /* 0x0003e80000100800 */
[----:B------:R-:W-:Y:S04]  /*21760*/  STL [R1+0x2e20], R54 ;  /* 0x002e203601007387 */ /* 0x000fe80000100800 */
[----:B------:R-:W-:Y:S01]  /*21770*/  STL [R1+0x4ea0], R77 ;  /* 0x004ea04d01007387 */ /* 0x000fe20000100800 */
[----:B------:R-:W-:Y:S01]  /*21780*/  VIADD R13, R90, 0xffffffb8 ;  /* 0xffffffb85a0d7836 */ /* 0x000fe20000000000 */
[----:B------:R-:W-:Y:S01]  /*21790*/  PRMT R51, RZ, 0x7610, R51 ;  /* 0x00007610ff337816 */ /* 0x000fe20000000033 */
[----:B-1----:R-:W1:Y:S01]  /*217a0*/  LDC R45, c[0x0][0x3a8] ;  /* 0x0000ea00ff2d7b82 */ /* 0x002e620000000800 */
[----:B------:R-:W-:Y:S04]  /*217b0*/  STL [R1+0x2d50], R55 ;  /* 0x002d503701007387 */ /* 0x000fe80000100800 */
[----:B------:R0:W3:Y:S04]  /*217c0*/  @!P5 LDG.E.U8 R53, desc[UR22][R16.64] ;  /* 0x000000161035d981 */ /* 0x0000e8000c1e1100 */
[----:B------:R-:W-:Y:S04]  /*217d0*/  STL [R1+0x2d58], R52 ;  /* 0x002d583401007387 */ /* 0x000fe80000100800 */
[----:B------:R1:W-:Y:S01]  /*217e0*/  STL [R1+0x2d54], R15 ;  /* 0x002d540f01007387 */ /* 0x0003e20000100800 */
[----:B0-----:R-:W-:-:S02]  /*217f0*/  @!P6 IMAD.MOV.U32 R16, RZ, RZ, R52 ;  /* 0x000000ffff10e224 */ /* 0x001fc400078e0034 */
[----:B------:R-:W-:Y:S01]  /*21800*/  @!P6 IMAD.MOV.U32 R17, RZ, RZ, R15 ;  /* 0x000000ffff11e224 */ /* 0x000fe200078e000f */
[----:B------:R-:W3:Y:S04]  /*21810*/  LDL.LU R76, [R1+0x90] ;  /* 0x00009000014c7983 */ /* 0x000ee80000300800 */
[----:B------:R-:W3:Y:S01]  /*21820*/  @!P6 LDG.E.U8 R43, desc[UR22][R16.64] ;  /* 0x00000016102be981 */ /* 0x000ee2000c1e1100 */
[----:B--2---:R-:W-:Y:S02]  /*21830*/  ISETP.GE.AND P0, PT, R73, RZ, PT ;  /* 0x000000ff4900720c */ /* 0x004fe40003f06270 */
[----:B----4-:R-:W-:Y:S02]  /*21840*/  ISETP.GE.AND P3, PT, R89, RZ, PT ;  /* 0x000000ff5900720c */ /* 0x010fe40003f66270 */
[----:B------:R-:W2:Y:S09]  /*21850*/  LDL R89, [R1+0x3d08] ;  /* 0x003d080001597983 */ /* 0x000eb20000100800 */
[----:B---3--:R-:W-:Y:S01]  /*21860*/  @!P0 IMAD.MOV R76, RZ, RZ, -R76 ;  /* 0x000000ffff4c8224 */ /* 0x008fe200078e0a4c */
[----:B------:R0:W-:Y:S04]  /*21870*/  STL [R1+0xd94], R43 ;  /* 0x000d942b01007387 */ /* 0x0001e80000100800 */
[----:B------:R-:W-:Y:S04]  /*21880*/  STL [R1+0x4ea4], R76 ;  /* 0x004ea44c01007387 */ /* 0x000fe80000100800 */
[----:B------:R-:W3:Y:S01]  /*21890*/  LDL.LU R67, [R1+0x94] ;  /* 0x0000940001437983 */ /* 0x000ee20000300800 */
[----:B------:R-:W-:Y:S01]  /*218a0*/  ISETP.GE.U32.AND P5, PT, R13, 0x7ffffeb9, PT ;  /* 0x7ffffeb90d00780c */ /* 0x000fe20003fa6070 */
[----:B------:R-:W-:Y:S01]  /*218b0*/  IMAD R13, R44, 0x47, RZ ;  /* 0x000000472c0d7824 */ /* 0x000fe200078e02ff */
[----:B------:R-:W-:Y:S01]  /*218c0*/  ISETP.GE.AND P0, PT, R86, RZ, PT ;  /* 0x000000ff5600720c */ /* 0x000fe20003f06270 */
[----:B-1----:R-:W-:Y:S01]  /*218d0*/  VIADD R15, R90, 0xffffffb0 ;  /* 0xffffffb05a0f7836 */ /* 0x002fe20000000000 */
[----:B------:R-:W-:Y:S01]  /*218e0*/  PRMT R46, RZ, 0x7610, R46 ;  /* 0x00007610ff2e7816 */ /* 0x000fe2000000002e */
[----:B0-----:R-:W0:Y:S01]  /*218f0*/  LDC R43, c[0x0][0x3a8] ;  /* 0x0000ea00ff2b7b82 */ /* 0x001e220000000800 */
[----:B------:R-:W-:-:S04]  /*21900*/  IADD3 R52, P6, PT, R13, R3, RZ ;  /* 0x000000030d347210 */ /* 0x000fc80007fde0ff */
[----:B------:R-:W-:Y:S01]  /*21910*/  LEA.HI.X.SX32 R13, R13, R4, 0x1, P6 ;  /* 0x000000040d0d7211 */ /* 0x000fe200030f0eff */
[----:B------:R-:W-:Y:S02]  /*21920*/  STL [R1+0x2d60], R52 ;  /* 0x002d603401007387 */ /* 0x000fe40000100800 */
[----:B------:R-:W-:Y:S01]  /*21930*/  @!P5 IMAD.MOV.U32 R16, RZ, RZ, R52 ;  /* 0x000000ffff10d224 */ /* 0x000fe200078e0034 */
[----:B------:R-:W1:Y:S01]  /*21940*/  LDC R44, c[0x0][0x3a8] ;  /* 0x0000ea00ff2c7b82 */ /* 0x000e620000000800 */
[----:B------:R-:W-:-:S05]  /*21950*/  @!P5 IMAD.MOV.U32 R17, RZ, RZ, R13 ;  /* 0x000000ffff11d224 */ /* 0x000fca00078e000d */
[----:B------:R4:W2:Y:S01]  /*21960*/  @!P5 LDG.E.U8 R51, desc[UR22][R16.64] ;  /* 0x000000161033d981 */ /* 0x0008a2000c1e1100 */
[----:B---3--:R-:W-:-:S05]  /*21970*/  @!P3 IMAD.MOV R67, RZ, RZ, -R67 ;  /* 0x000000ffff43b224 */ /* 0x008fca00078e0a43 */
[----:B------:R-:W-:Y:S04]  /*21980*/  STL [R1+0x4ea8], R67 ;  /* 0x004ea84301007387 */ /* 0x000fe80000100800 */
[----:B------:R3:W-:Y:S04]  /*21990*/  STL [R1+0x2d5c], R13 ;  /* 0x002d5c0d01007387 */ /* 0x0007e80000100800 */
[----:B------:R-:W-:Y:S04]  /*219a0*/  STL [R1+0xd9c], R53 ;  /* 0x000d9c3501007387 */ /* 0x000fe80000100800 */
[----:B------:R-:W2:Y:S01]  /*219b0*/  LDL.LU R66, [R1+0x98] ;  /* 0x0000980001427983 */ /* 0x000ea20000300800 */
[----:B---3--:R-:W-:Y:S01]  /*219c0*/  IMAD R13, R45, 0x4f, RZ ;  /* 0x0000004f2d0d7824 */ /* 0x008fe200078e02ff */
[----:B------:R-:W-:-:S02]  /*219d0*/  ISETP.GE.U32.AND P3, PT, R15, 0x7ffffeb1, PT ;  /* 0x7ffffeb10f00780c */ /* 0x000fc40003f66070 */
[----:B------:R-:W3:Y:S01]  /*219e0*/  LDL R73, [R1+0x3d10] ;  /* 0x003d100001497983 */ /* 0x000ee20000100800 */
[----:B------:R-:W-:Y:S01]  /*219f0*/  ISETP.GE.AND P6, PT, R87, RZ, PT ;  /* 0x000000ff5700720c */ /* 0x000fe20003fc6270 */
[----:B----4-:R-:W-:Y:S01]  /*21a00*/  VIADD R16, R90, 0xffffffa8 ;  /* 0xffffffa85a107836 */ /* 0x010fe20000000000 */
[C---:B------:R-:W-:Y:S01]  /*21a10*/  IADD3 R17, P5, PT, R13.reuse, R3, RZ ;  /* 0x000000030d117210 */ /* 0x040fe20007fbe0ff */
[----:B------:R-:W4:Y:S01]  /*21a20*/  LDL R87, [R1+0x3d0c] ;  /* 0x003d0c0001577983 */ /* 0x000f220000100800 */
[----:B--2---:R-:W-:Y:S01]  /*21a30*/  @!P0 IMAD.MOV R66, RZ, RZ, -R66 ;  /* 0x000000ffff428224 */ /* 0x004fe200078e0a42 */
[----:B------:R-:W-:Y:S01]  /*21a40*/  PRMT R49, RZ, 0x7610, R49 ;  /* 0x00007610ff317816 */ /* 0x000fe20000000031 */
[----:B------:R-:W2:Y:S03]  /*21a50*/  LDC R45, c[0x0][0x3a8] ;  /* 0x0000ea00ff2d7b82 */ /* 0x000ea60000000800 */
[----:B------:R-:W-:Y:S04]  /*21a60*/  STL [R1+0x4eac], R66 ;  /* 0x004eac4201007387 */ /* 0x000fe80000100800 */
[----:B------:R-:W2:Y:S04]  /*21a70*/  LDL.LU R65, [R1+0x9c] ;  /* 0x00009c0001417983 */ /* 0x000ea80000300800 */
[----:B------:R-:W-:Y:S04]  /*21a80*/  STL [R1+0x2d68], R17 ;  /* 0x002d681101007387 */ /* 0x000fe80000100800 */
[----:B------:R0:W-:Y:S02]  /*21a90*/  STL [R1+0x3914], R51 ;  /* 0x0039143301007387 */ /* 0x0001e40000100800 */
[----:B0-----:R-:W-:-:S02]  /*21aa0*/  LEA.HI.X.SX32 R51, R13, R4, 0x1, P5 ;  /* 0x000000040d337211 */ /* 0x001fc400028f0eff */
[----:B------:R-:W-:Y:S01]  /*21ab0*/  ISETP.GE.U32.AND P5, PT, R16, 0x7ffffea9, PT ;  /* 0x7ffffea91000780c */ /* 0x000fe20003fa6070 */
[----:B------:R-:W-:Y:S02]  /*21ac0*/  @!P3 IMAD.MOV.U32 R16, RZ, RZ, R17 ;  /* 0x000000ffff10b224 */ /* 0x000fe400078e0011 */
[----:B------:R-:W-:-:S05]  /*21ad0*/  @!P3 IMAD.MOV.U32 R17, RZ, RZ, R51 ;  /* 0x000000ffff11b224 */ /* 0x000fca00078e0033 */
[----:B------:R-:W3:Y:S01]  /*21ae0*/  @!P3 LDG.E.U8 R46, desc[UR22][R16.64] ;  /* 0x00000016102eb981 */ /* 0x000ee2000c1e1100 */
[----:B--2---:R-:W-:-:S05]  /*21af0*/  @!P6 IMAD.MOV R65, RZ, RZ, -R65 ;  /* 0x000000ffff41e224 */ /* 0x004fca00078e0a41 */
[----:B------:R-:W-:Y:S04]  /*21b00*/  STL [R1+0x4eb0], R65 ;  /* 0x004eb04101007387 */ /* 0x000fe80000100800 */
[----:B------:R-:W-:Y:S04]  /*21b10*/  STL [R1+0x2d64], R51 ;  /* 0x002d643301007387 */ /* 0x000fe80000100800 */
[----:B------:R-:W2:Y:S04]  /*21b20*/  LDL R86, [R1+0x3d1c] ;  /* 0x003d1c0001567983 */ /* 0x000ea80000100800 */
[----:B---3--:R0:W-:Y:S04]  /*21b30*/  STL [R1+0x3910], R46 ;  /* 0x0039102e01007387 */ /* 0x0081e80000100800 */
[----:B------:R-:W3:Y:S01]  /*21b40*/  LDL.LU R64, [R1+0x70] ;  /* 0x0000700001407983 */ /* 0x000ee20000300800 */
[----:B------:R-:W-:Y:S01]  /*21b50*/  ISETP.GE.AND P0, PT, R89, RZ, PT ;  /* 0x000000ff5900720c */ /* 0x000fe20003f06270 */
[----:B------:R-:W-:-:S02]  /*21b60*/  IMAD R13, R43, 0x57, RZ ;  /* 0x000000572b0d7824 */ /* 0x000fc400078e02ff */
[----:B------:R-:W-:Y:S01]  /*21b70*/  VIADD R15, R90, 0xffffffa0 ;  /* 0xffffffa05a0f7836 */ /* 0x000fe20000000000 */
[----:B------:R-:W2:Y:S01]  /*21b80*/  LDL R89, [R1+0x3d18] ;  /* 0x003d180001597983 */ /* 0x000ea20000100800 */
[----:B0-----:R-:W0:Y:S01]  /*21b90*/  LDC R46, c[0x0][0x3a8] ;  /* 0x0000ea00ff2e7b82 */ /* 0x001e220000000800 */
[-C--:B------:R-:W-:Y:S02]  /*21ba0*/  IADD3 R51, P3, PT, R13, R3.reuse, RZ ;  /* 0x000000030d337210 */ /* 0x080fe40007f7e0ff */
[----:B------:R-:W-:Y:S01]  /*21bb0*/  ISETP.GE.U32.AND P6, PT, R15, 0x7ffffea1, PT ;  /* 0x7ffffea10f00780c */ /* 0x000fe20003fc6070 */
[----:B-1----:R-:W-:Y:S01]  /*21bc0*/  IMAD R15, R44, 0x5f, RZ ;  /* 0x0000005f2c0f7824 */ /* 0x002fe200078e02ff */
[----:B------:R-:W-:Y:S01]  /*21bd0*/  LEA.HI.X.SX32 R16, R13, R4, 0x1, P3 ;  /* 0x000000040d107211 */ /* 0x000fe200018f0eff */
[----:B------:R-:W-:Y:S03]  /*21be0*/  STL [R1+0x2d70], R51 ;  /* 0x002d703301007387 */ /* 0x000fe60000100800 */
[----:B------:R-:W-:Y:S01]  /*21bf0*/  IADD3 R44, P3, PT, R15, R3, RZ ;  /* 0x000000030f2c7210 */ /* 0x000fe20007f7e0ff */
[----:B------:R-:W-:-:S03]  /*21c00*/  @!P5 IMAD.MOV.U32 R17, RZ, RZ, R16 ;  /* 0x000000ffff11d224 */ /* 0x000fc600078e0010 */
[----:B------:R-:W-:Y:S02]  /*21c10*/  LEA.HI.X.SX32 R15, R15, R4, 0x1, P3 ;  /* 0x000000040f0f7211 */ /* 0x000fe400018f0eff */
[----:B------:R-:W-:Y:S01]  /*21c20*/  PRMT R43, RZ, 0x7610, R43 ;  /* 0x00007610ff2b7816 */ /* 0x000fe2000000002b */
[----:B---3--:R-:W-:-:S05]  /*21c30*/  @!P0 IMAD.MOV R64, RZ, RZ, -R64 ;  /* 0x000000ffff408224 */ /* 0x008fca00078e0a40 */
[----:B------:R-:W-:Y:S04]  /*21c40*/  STL [R1+0x4eb4], R64 ;  /* 0x004eb44001007387 */ /* 0x000fe80000100800 */
[----:B------:R1:W-:Y:S04]  /*21c50*/  STL [R1+0x2d6c], R16 ;  /* 0x002d6c1001007387 */ /* 0x0003e80000100800 */
[----:B------:R3:W-:Y:S01]  /*21c60*/  STL [R1+0x2d78], R44 ;  /* 0x002d782c01007387 */ /* 0x0007e20000100800 */
[----:B-1----:R-:W-:-:S03]  /*21c70*/  @!P5 IMAD.MOV.U32 R16, RZ, RZ, R51 ;  /* 0x000000ffff10d224 */ /* 0x002fc600078e0033 */
[----:B------:R1:W-:Y:S04]  /*21c80*/  STL [R1+0x2d74], R15 ;  /* 0x002d740f01007387 */ /* 0x0003e80000100800 */
[----:B------:R0:W2:Y:S04]  /*21c90*/  @!P5 LDG.E.U8 R49, desc[UR22][R16.64] ;  /* 0x000000161031d981 */ /* 0x0000a8000c1e1100 */
[----:B------:R-:W2:Y:S01]  /*21ca0*/  LDL.LU R63, [R1+0x80] ;  /* 0x00008000013f7983 */ /* 0x000ea20000300800 */
[----:B0-----:R-:W-:Y:S02]  /*21cb0*/  @!P6 IMAD.MOV.U32 R16, RZ, RZ, R44 ;  /* 0x000000ffff10e224 */ /* 0x001fe400078e002c */
[----:B------:R-:W-:Y:S01]  /*21cc0*/  @!P6 IMAD.MOV.U32 R17, RZ, RZ, R15 ;  /* 0x000000ffff11e224 */ /* 0x000fe200078e000f */
[----:B------:R-:W-:Y:S01]  /*21cd0*/  ISETP.GE.AND P0, PT, R73, RZ, PT ;  /* 0x000000ff4900720c */ /* 0x000fe20003f06270 */
[C---:B------:R-:W-:Y:S01]  /*21ce0*/  VIADD R13, R90.reuse, 0xffffff98 ;  /* 0xffffff985a0d7836 */ /* 0x040fe20000000000 */
[----:B----4-:R-:W-:Y:S01]  /*21cf0*/  ISETP.GE.AND P3, PT, R87, RZ, PT ;  /* 0x000000ff5700720c */ /* 0x010fe20003f66270 */
[----:B---3--:R-:W0:Y:S01]  /*21d00*/  LDC R44, c[0x0][0x3a8] ;  /* 0x0000ea00ff2c7b82 */ /* 0x008e220000000800 */
[----:B------:R-:W3:Y:S04]  /*21d10*/  @!P6 LDG.E.U8 R43, desc[UR22][R16.64] ;  /* 0x00000016102be981 */ /* 0x000ee8000c1e1100 */
[----:B------:R-:W4:Y:S05]  /*21d20*/  LDL R87, [R1+0x3cf4] ;  /* 0x003cf40001577983 */ /* 0x000f2a0000100800 */
[----:B--2---:R-:W-:Y:S01]  /*21d30*/  @!P0 IMAD.MOV R63, RZ, RZ, -R63 ;  /* 0x000000ffff3f8224 */ /* 0x004fe200078e0a3f */
[----:B---3--:R2:W-:Y:S04]  /*21d40*/  STL [R1+0xe14], R43 ;  /* 0x000e142b01007387 */ /* 0x0085e80000100800 */
[----:B------:R-:W-:Y:S04]  /*21d50*/  STL [R1+0x4eb8], R63 ;  /* 0x004eb83f01007387 */ /* 0x000fe80000100800 */
[----:B------:R3:W-:Y:S01]  /*21d60*/  STL [R1+0xe1c], R49 ;  /* 0x000e1c3101007387 */ /* 0x0007e20000100800 */
[----:B------:R-:W-:Y:S01]  /*21d70*/  ISETP.GE.U32.AND P5, PT, R13, 0x7ffffe99, PT ;  /* 0x7ffffe990d00780c */ /* 0x000fe20003fa6070 */
[----:B-1----:R-:W-:Y:S01]  /*21d80*/  VIADD R15, R90, 0xffffff90 ;  /* 0xffffff905a0f7836 */ /* 0x002fe20000000000 */
[----:B------:R-:W-:Y:S01]  /*21d90*/  ISETP.GE.AND P0, PT, R86, RZ, PT ;  /* 0x000000ff5600720c */ /* 0x000fe20003f06270 */
[----:B------:R-:W4:Y:S01]  /*21da0*/  LDL.LU R62, [R1+0x84] ;  /* 0x00008400013e7983 */ /* 0x000f220000300800 */
[----:B------:R-:W-:Y:S01]  /*21db0*/  IMAD R13, R45, 0x67, RZ ;  /* 0x000000672d0d7824 */ /* 0x000fe200078e02ff */
[----:B--2---:R-:W1:Y:S04]  /*21dc0*/  LDC R43, c[0x0][0x3a8] ;  /* 0x0000ea00ff2b7b82 */ /* 0x004e680000000800 */
[----:B---3--:R-:W-:-:S04]  /*21dd0*/  IADD3 R49, P6, PT, R13, R3, RZ ;  /* 0x000000030d317210 */ /* 0x008fc80007fde0ff */
[----:B------:R-:W-:Y:S01]  /*21de0*/  LEA.HI.X.SX32 R13, R13, R4, 0x1, P6 ;  /* 0x000000040d0d7211 */ /* 0x000fe200030f0eff */
[----:B------:R-:W-:Y:S01]  /*21df0*/  STL [R1+0x2d80], R49 ;  /* 0x002d803101007387 */ /* 0x000fe20000100800 */
[----:B------:R-:W-:Y:S01]  /*21e00*/  PRMT R45, RZ, 0x7610, R45 ;  /* 0x00007610ff2d7816 */ /* 0x000fe2000000002d */
[----:B------:R-:W-:Y:S02]  /*21e10*/  @!P5 IMAD.MOV.U32 R16, RZ, RZ, R49 ;  /* 0x000000ffff10d224 */ /* 0x000fe400078e0031 */
[----:B------:R-:W-:-:S05]  /*21e20*/  @!P5 IMAD.MOV.U32 R17, RZ, RZ, R13 ;  /* 0x000000ffff11d224 */ /* 0x000fca00078e000d */
[----:B------:R2:W3:Y:S01]  /*21e30*/  @!P5 LDG.E.U8 R45, desc[UR22][R16.64] ;  /* 0x00000016102dd981 */ /* 0x0004e2000c1e1100 */
[----:B----4-:R-:W-:-:S05]  /*21e40*/  @!P3 IMAD.MOV R62, RZ, RZ, -R62 ;  /* 0x000000ffff3eb224 */ /* 0x010fca00078e0a3e */
[----:B------:R-:W-:Y:S04]  /*21e50*/  STL [R1+0x4ebc], R62 ;  /* 0x004ebc3e01007387 */ /* 0x000fe80000100800 */
[----:B------:R4:W-:Y:S04]  /*21e60*/  STL [R1+0x2d7c], R13 ;  /* 0x002d7c0d01007387 */ /* 0x0009e80000100800 */
[----:B------:R-:W3:Y:S01]  /*21e70*/  LDL.LU R61, [R1+0x88] ;  /* 0x00008800013d7983 */ /* 0x000ee20000300800 */
[----:B------:R-:W-:Y:S01]  /*21e80*/  ISETP.GE.U32.AND P3, PT, R15, 0x7ffffe91, PT ;  /* 0x7ffffe910f00780c */ /* 0x000fe20003f66070 */
[----:B--2---:R-:W-:Y:S01]  /*21e90*/  VIADD R16, R90, 0xffffff88 ;  /* 0xffffff885a107836 */ /* 0x004fe20000000000 */
[----:B------:R-:W-:Y:S01]  /*21ea0*/  ISETP.GE.AND P6, PT, R89, RZ, PT ;  /* 0x000000ff5900720c */ /* 0x000fe20003fc6270 */
[----:B------:R-:W2:Y:S01]  /*21eb0*/  LDL R73, [R1+0x3cf0] ;  /* 0x003cf00001497983 */ /* 0x000ea20000100800 */
[----:B----4-:R-:W-:-:S03]  /*21ec0*/  IMAD R13, R46, 0x6f, RZ ;  /* 0x0000006f2e0d7824 */ /* 0x010fc600078e02ff */
[----:B------:R-:W4:Y:S02]  /*21ed0*/  LDL R89, [R1+0x3cfc] ;  /* 0x003cfc0001597983 */ /* 0x000f240000100800 */
[C---:B------:R-:W-:Y:S02]  /*21ee0*/  IADD3 R17, P5, PT, R13.reuse, R3, RZ ;  /* 0x000000030d117210 */ /* 0x040fe40007fbe0ff */
[----:B---3--:R3:W-:Y:S02]  /*21ef0*/  STL [R1+0xe10], R45 ;  /* 0x000e102d01007387 */ /* 0x0087e40000100800 */
[----:B------:R-:W-:Y:S02]  /*21f00*/  LEA.HI.X.SX32 R49, R13, R4, 0x1, P5 ;  /* 0x000000040d317211 */ /* 0x000fe400028f0eff */
[----:B------:R-:W-:Y:S01]  /*21f10*/  ISETP.GE.U32.AND P5, PT, R16, 0x7ffffe89, PT ;  /* 0x7ffffe891000780c */ /* 0x000fe20003fa6070 */
[----:B------:R-:W-:Y:S01]  /*21f20*/  @!P3 IMAD.MOV.U32 R16, RZ, RZ, R17 ;  /* 0x000000ffff10b224 */ /* 0x000fe200078e0011 */
[----:B------:R-:W-:Y:S01]  /*21f30*/  PRMT R46, RZ, 0x7610, R46 ;  /* 0x00007610ff2e7816 */ /* 0x000fe2000000002e */
[----:B------:R-:W-:Y:S01]  /*21f40*/  @!P0 IMAD.MOV R61, RZ, RZ, -R61 ;  /* 0x000000ffff3d8224 */ /* 0x000fe200078e0a3d */
[----:B------:R-:W-:Y:S01]  /*21f50*/  PRMT R50, RZ, 0x7610, R50 ;  /* 0x00007610ff327816 */ /* 0x000fe20000000032 */
[----:B------:R-:W-:Y:S01]  /*21f60*/  VIADD R15, R90, 0xffffff80 ;  /* 0xffffff805a0f7836 */ /* 0x000fe20000000000 */
[----:B---3--:R-:W3:Y:S02]  /*21f70*/  LDC R45, c[0x0][0x3a8] ;  /* 0x0000ea00ff2d7b82 */ /* 0x008ee40000000800 */
[----:B------:R-:W-:Y:S04]  /*21f80*/  STL [R1+0x4ec0], R61 ;  /* 0x004ec03d01007387 */ /* 0x000fe80000100800 */
[----:B------:R-:W2:Y:S04]  /*21f90*/  LDL.LU R60, [R1+0x8c] ;  /* 0x00008c00013c7983 */ /* 0x000ea80000300800 */
[----:B------:R0:W-:Y:S02]  /*21fa0*/  STL [R1+0x2d88], R17 ;  /* 0x002d881101007387 */ /* 0x0001e40000100800 */
[----:B0-----:R-:W-:-:S05]  /*21fb0*/  @!P3 IMAD.MOV.U32 R17, RZ, RZ, R49 ;  /* 0x000000ffff11b224 */ /* 0x001fca00078e0031 */
        /* <DEDUP_REMOVED lines=8> */
[----:B-1----:R-:W-:Y:S01]  /*22040*/  IMAD R13, R43, 0x77, RZ ;  /* 0x000000772b0d7824 */ /* 0x002fe200078e02ff */
[----:B------:R-:W-:Y:S01]  /*22050*/  ISETP.GE.U32.AND P6, PT, R15, 0x7ffffe81, PT ;  /* 0x7ffffe810f00780c */ /* 0x000fe20003fc6070 */
[----:B------:R-:W-:Y:S01]  /*22060*/  IMAD R15, R44, 0x7f, RZ ;  /* 0x0000007f2c0f7824 */ /* 0x000fe200078e02ff */
[----:B------:R-:W2:Y:S01]  /*22070*/  LDL R87, [R1+0x3d00] ;  /* 0x003d000001577983 */ /* 0x000ea20000100800 */
[----:B0-----:R-:W0:Y:S01]  /*22080*/  LDC R46, c[0x0][0x3a8] ;  /* 0x0000ea00ff2e7b82 */ /* 0x001e220000000800 */
[----:B------:R-:W-:-:S04]  /*22090*/  IADD3 R51, P3, PT, R13, R3, RZ ;  /* 0x000000030d337210 */ /* 0x000fc80007f7e0ff */
[----:B------:R-:W-:Y:S01]  /*220a0*/  LEA.HI.X.SX32 R16, R13, R4, 0x1, P3 ;  /* 0x000000040d107211 */ /* 0x000fe200018f0eff */
[----:B------:R-:W-:Y:S01]  /*220b0*/  STL [R1+0x2d90], R51 ;  /* 0x002d903301007387 */ /* 0x000fe20000100800 */
[----:B------:R-:W-:-:S03]  /*220c0*/  IADD3 R49, P3, PT, R15, R3, RZ ;  /* 0x000000030f317210 */ /* 0x000fc60007f7e0ff */
[----:B------:R-:W-:Y:S01]  /*220d0*/  @!P5 IMAD.MOV.U32 R17, RZ, RZ, R16 ;  /* 0x000000ffff11d224 */ /* 0x000fe200078e0010 */
[----:B------:R-:W-:Y:S02]  /*220e0*/  LEA.HI.X.SX32 R15, R15, R4, 0x1, P3 ;  /* 0x000000040f0f7211 */ /* 0x000fe400018f0eff */
[----:B----4-:R-:W-:Y:S02]  /*220f0*/  ISETP.GE.AND P3, PT, R89, RZ, PT ;  /* 0x000000ff5900720c */ /* 0x010fe40003f66270 */
[----:B------:R-:W-:Y:S01]  /*22100*/  PRMT R43, RZ, 0x7610, R43 ;  /* 0x00007610ff2b7816 */ /* 0x000fe2000000002b */
[----:B---3--:R-:W-:-:S05]  /*22110*/  @!P0 IMAD.MOV R59, RZ, RZ, -R59 ;  /* 0x000000ffff3b8224 */ /* 0x008fca00078e0a3b */
[----:B------:R-:W-:Y:S04]  /*22120*/  STL [R1+0x4ec8], R59 ;  /* 0x004ec83b01007387 */ /* 0x000fe80000100800 */
[----:B------:R1:W-:Y:S04]  /*22130*/  STL [R1+0x2d8c], R16 ;  /* 0x002d8c1001007387 */ /* 0x0003e80000100800 */
[----:B------:R-:W-:Y:S04]  /*22140*/  STL [R1+0x2d98], R49 ;  /* 0x002d983101007387 */ /* 0x000fe80000100800 */
[----:B------:R-:W3:Y:S01]  /*22150*/  LDL R89, [R1+0x3cdc] ;  /* 0x003cdc0001597983 */ /* 0x000ee20000100800 */
[----:B-1----:R-:W-:-:S03]  /*22160*/  @!P5 IMAD.MOV.U32 R16, RZ, RZ, R51 ;  /* 0x000000ffff10d224 */ /* 0x002fc600078e0033 */
[----:B------:R1:W-:Y:S04]  /*22170*/  STL [R1+0x2d94], R15 ;  /* 0x002d940f01007387 */ /* 0x0003e80000100800 */
[----:B------:R4:W2:Y:S04]  /*22180*/  @!P5 LDG.E.U8 R50, desc[UR22][R16.64] ;  /* 0x000000161032d981 */ /* 0x0008a8000c1e1100 */
[----:B------:R-:W2:Y:S01]  /*22190*/  LDL.LU R58, [R1+0x7c] ;  /* 0x00007c00013a7983 */ /* 0x000ea20000300800 */
[----:B----4-:R-:W-:Y:S02]  /*221a0*/  @!P6 IMAD.MOV.U32 R16, RZ, RZ, R49 ;  /* 0x000000ffff10e224 */ /* 0x010fe400078e0031 */
[----:B------:R-:W-:-:S05]  /*221b0*/  @!P6 IMAD.MOV.U32 R17, RZ, RZ, R15 ;  /* 0x000000ffff11e224 */ /* 0x000fca00078e000f */
[----:B------:R-:W4:Y:S01]  /*221c0*/  @!P6 LDG.E.U8 R43, desc[UR22][R16.64] ;  /* 0x00000016102be981 */ /* 0x000f22000c1e1100 */
[----:B------:R-:W-:-:S13]  /*221d0*/  ISETP.GE.AND P0, PT, R73, RZ, PT ;  /* 0x000000ff4900720c */ /* 0x000fda0003f06270 */
[----:B--2---:R-:W-:Y:S01]  /*221e0*/  @!P0 IMAD.MOV R58, RZ, RZ, -R58 ;  /* 0x000000ffff3a8224 */ /* 0x004fe200078e0a3a */
[----:B----4-:R2:W-:Y:S04]  /*221f0*/  STL [R1+0x3908], R43 ;  /* 0x0039082b01007387 */ /* 0x0105e80000100800 */
[----:B------:R-:W-:Y:S04]  /*22200*/  STL [R1+0x4ecc], R58 ;  /* 0x004ecc3a01007387 */ /* 0x000fe80000100800 */
[----:B------:R-:W4:Y:S01]  /*22210*/  LDL.LU R57, [R1+0x74] ;  /* 0x0000740001397983 */ /* 0x000f220000300800 */
[C---:B------:R-:W-:Y:S01]  /*22220*/  VIADD R13, R90.reuse, 0xffffff78 ;  /* 0xffffff785a0d7836 */ /* 0x040fe20000000000 */
[----:B------:R-:W-:Y:S01]  /*22230*/  PRMT R44, RZ, 0x7610, R44 ;  /* 0x00007610ff2c7816 */ /* 0x000fe2000000002c */
[----:B-1----:R-:W-:Y:S01]  /*22240*/  VIADD R15, R90, 0xffffff70 ;  /* 0xffffff705a0f7836 */ /* 0x002fe20000000000 */
[----:B------:R-:W-:Y:S01]  /*22250*/  ISETP.GE.AND P0, PT, R86, RZ, PT ;  /* 0x000000ff5600720c */ /* 0x000fe20003f06270 */
[----:B--2---:R-:W1:Y:S01]  /*22260*/  LDC R43, c[0x0][0x3a8] ;  /* 0x0000ea00ff2b7b82 */ /* 0x004e620000000800 */
[----:B------:R-:W-:Y:S01]  /*22270*/  ISETP.GE.U32.AND P5, PT, R13, 0x7ffffe79, PT ;  /* 0x7ffffe790d00780c */ /* 0x000fe20003fa6070 */
[----:B------:R-:W-:-:S05]  /*22280*/  IMAD R13, R45, 0x87, RZ ;  /* 0x000000872d0d7824 */ /* 0x000fca00078e02ff */
[----:B------:R-:W-:-:S04]  /*22290*/  IADD3 R45, P6, PT, R13, R3, RZ ;  /* 0x000000030d2d7210 */ /* 0x000fc80007fde0ff */
[----:B------:R-:W-:Y:S01]  /*222a0*/  LEA.HI.X.SX32 R13, R13, R4, 0x1, P6 ;  /* 0x000000040d0d7211 */ /* 0x000fe200030f0eff */
[----:B------:R-:W-:Y:S02]  /*222b0*/  STL [R1+0x2da0], R45 ;  /* 0x002da02d01007387 */ /* 0x000fe40000100800 */
[----:B------:R-:W-:Y:S02]  /*222c0*/  @!P5 IMAD.MOV.U32 R16, RZ, RZ, R45 ;  /* 0x000000ffff10d224 */ /* 0x000fe400078e002d */
[----:B------:R-:W-:-:S05]  /*222d0*/  @!P5 IMAD.MOV.U32 R17, RZ, RZ, R13 ;  /* 0x000000ffff11d224 */ /* 0x000fca00078e000d */
[----:B------:R-:W2:Y:S01]  /*222e0*/  @!P5 LDG.E.U8 R44, desc[UR22][R16.64] ;  /* 0x00000016102cd981 */ /* 0x000ea2000c1e1100 */
[----:B----4-:R-:W-:-:S05]  /*222f0*/  @!P3 IMAD.MOV R57, RZ, RZ, -R57 ;  /* 0x000000ffff39b224 */ /* 0x010fca00078e0a39 */
[----:B------:R-:W-:Y:S04]  /*22300*/  STL [R1+0x4ed0], R57 ;  /* 0x004ed03901007387 */ /* 0x000fe80000100800 */
[----:B------:R0:W-:Y:S04]  /*22310*/  STL [R1+0x2d9c], R13 ;  /* 0x002d9c0d01007387 */ /* 0x0001e80000100800 */
[----:B------:R-:W-:Y:S04]  /*22320*/  STL [R1+0x390c], R50 ;  /* 0x00390c3201007387 */ /* 0x000fe80000100800 */
[----:B------:R-:W4:Y:S01]  /*22330*/  LDL.LU R56, [R1+0x68] ;  /* 0x0000680001387983 */ /* 0x000f220000300800 */
[----:B------:R-:W-:-:S03]  /*22340*/  ISETP.GE.AND P6, PT, R87, RZ, PT ;  /* 0x000000ff5700720c */ /* 0x000fc60003fc6270 */
[----:B------:R-:W3:Y:S04]  /*22350*/  LDL R87, [R1+0x3ce4] ;  /* 0x003ce40001577983 */ /* 0x000ee80000100800 */
[----:B--2---:R2:W-:Y:S01]  /*22360*/  STL [R1+0xd8c], R44 ;  /* 0x000d8c2c01007387 */ /* 0x0045e20000100800 */
[----:B------:R-:W-:Y:S01]  /*22370*/  ISETP.GE.U32.AND P3, PT, R15, 0x7ffffe71, PT ;  /* 0x7ffffe710f00780c */ /* 0x000fe20003f66070 */
[----:B----4-:R-:W-:Y:S01]  /*22380*/  @!P0 IMAD.MOV R56, RZ, RZ, -R56 ;  /* 0x000000ffff388224 */ /* 0x010fe200078e0a38 */
[----:B------:R-:W-:Y:S01]  /*22390*/  PRMT R6, RZ, 0x7610, R6 ;  /* 0x00007610ff067816 */ /* 0x000fe20000000006 */
[----:B0-----:R-:W-:Y:S01]  /*223a0*/  IMAD R13, R46, 0x8f, RZ ;  /* 0x0000008f2e0d7824 */ /* 0x001fe200078e02ff */
[----:B------:R-:W-:Y:S01]  /*223b0*/  PRMT R5, RZ, 0x7610, R5 ;  /* 0x00007610ff057816 */ /* 0x000fe20000000005 */
[----:B------:R-:W-:Y:S01]  /*223c0*/  VIADD R16, R90, 0xffffff68 ;  /* 0xffffff685a107836 */ /* 0x000fe20000000000 */
[----:B------:R-:W-:Y:S01]  /*223d0*/  STL [R1+0x4ed4], R56 ;  /* 0x004ed43801007387 */ /* 0x000fe20000100800 */
[----:B--2---:R-:W0:Y:S03]  /*223e0*/  LDC R44, c[0x0][0x3a8] ;  /* 0x0000ea00ff2c7b82 */ /* 0x004e260000000800 */
[----:B------:R-:W2:Y:S01]  /*223f0*/  LDL.LU R55, [R1+0x6c] ;  /* 0x00006c0001377983 */ /* 0x000ea20000300800 */
[----:B------:R-:W-:-:S04]  /*22400*/  IADD3 R17, P5, PT, R13, R3, RZ ;  /* 0x000000030d117210 */ /* 0x000fc80007fbe0ff */
[----:B------:R-:W-:Y:S01]  /*22410*/  LEA.HI.X.SX32 R45, R13, R4, 0x1, P5 ;  /* 0x000000040d2d7211 */ /* 0x000fe200028f0eff */
[----:B------:R4:W-:Y:S01]  /*22420*/  STL [R1+0x2da8], R17 ;  /* 0x002da81101007387 */ /* 0x0009e20000100800 */
[----:B---3--:R-:W-:-:S03]  /*22430*/  ISETP.GE.AND P0, PT, R89, RZ, PT ;  /* 0x000000ff5900720c */ /* 0x008fc60003f06270 */
[----:B------:R-:W3:Y:S01]  /*22440*/  LDL R89, [R1+0x3ce0] ;  /* 0x003ce00001597983 */ /* 0x000ee20000100800 */
[----:B--2---:R-:W-:Y:S01]  /*22450*/  @!P6 IMAD.MOV R55, RZ, RZ, -R55 ;  /* 0x000000ffff37e224 */ /* 0x004fe200078e0a37 */
[----:B------:R-:W-:Y:S01]  /*22460*/  ISETP.GE.U32.AND P6, PT, R16, 0x7ffffe69, PT ;  /* 0x7ffffe691000780c */ /* 0x000fe20003fc6070 */
[----:B------:R-:W-:Y:S02]  /*22470*/  @!P3 IMAD.MOV.U32 R16, RZ, RZ, R17 ;  /* 0x000000ffff10b224 */ /* 0x000fe400078e0011 */
[----:B----4-:R-:W-:Y:S01]  /*22480*/  @!P3 IMAD.MOV.U32 R17, RZ, RZ, R45 ;  /* 0x000000ffff11b224 */ /* 0x010fe200078e002d */
[----:B------:R-:W-:Y:S04]  /*22490*/  STL [R1+0x4ed8], R55 ;  /* 0x004ed83701007387 */ /* 0x000fe80000100800 */
[----:B------:R2:W4:Y:S04]  /*224a0*/  @!P3 LDG.E.U8 R6, desc[UR22][R16.64] ;  /* 0x000000161006b981 */ /* 0x000528000c1e1100 */
[----:B------:R0:W-:Y:S04]  /*224b0*/  STL [R1+0x2da4], R45 ;  /* 0x002da42d01007387 */ /* 0x0001e80000100800 */
[----:B------:R-:W3:Y:S01]  /*224c0*/  LDL.LU R54, [R1+0x54] ;  /* 0x0000540001367983 */ /* 0x000ee20000300800 */
[----:B------:R-:W-:-:S02]  /*224d0*/  VIADD R15, R90, 0xffffff60 ;  /* 0xffffff605a0f7836 */ /* 0x000fc40000000000 */
[----:B-1----:R-:W-:Y:S01]  /*224e0*/  IMAD R13, R43, 0x97, RZ ;  /* 0x000000972b0d7824 */ /* 0x002fe200078e02ff */
[----:B------:R-:W-:Y:S01]  /*224f0*/  PRMT R48, RZ, 0x7610, R48 ;  /* 0x00007610ff307816 */ /* 0x000fe20000000030 */
[----:B------:R-:W1:Y:S01]  /*22500*/  LDC R43, c[0x0][0x3a8] ;  /* 0x0000ea00ff2b7b82 */ /* 0x000e620000000800 */
[----:B------:R-:W-:Y:S02]  /*22510*/  ISETP.GE.U32.AND P5, PT, R15, 0x7ffffe61, PT ;  /* 0x7ffffe610f00780c */ /* 0x000fe40003fa6070 */
[----:B------:R-:W-:-:S04]  /*22520*/  IADD3 R15, P3, PT, R13, R3, RZ ;  /* 0x000000030d0f7210 */ /* 0x000fc80007f7e0ff */
[----:B--2---:R-:W-:Y:S01]  /*22530*/  LEA.HI.X.SX32 R16, R13, R4, 0x1, P3 ;  /* 0x000000040d107211 */ /* 0x004fe200018f0eff */
[----:B0-----:R-:W0:Y:S04]  /*22540*/  LDC R45, c[0x0][0x3a8] ;  /* 0x0000ea00ff2d7b82 */ /* 0x001e280000000800 */
[----:B------:R-:W-:Y:S01]  /*22550*/  @!P6 IMAD.MOV.U32 R17, RZ, RZ, R16 ;  /* 0x000000ffff11e224 */ /* 0x000fe200078e0010 */
[----:B----4-:R-:W-:Y:S04]  /*22560*/  STL [R1+0xd84], R6 ;  /* 0x000d840601007387 */ /* 0x010fe80000100800 */
[----:B------:R-:W-:Y:S04]  /*22570*/  STL [R1+0x2db0], R15 ;  /* 0x002db00f01007387 */ /* 0x000fe80000100800 */
[----:B------:R-:W-:Y:S01]  /*22580*/  STL [R1+0x40c8], R0 ;  /* 0x0040c80001007387 */ /* 0x000fe20000100800 */
[----:B---3--:R-:W-:-:S03]  /*22590*/  @!P0 IMAD.MOV R54, RZ, RZ, -R54 ;  /* 0x000000ffff368224 */ /* 0x008fc600078e0a36 */
[----:B------:R-:W-:Y:S04]  /*225a0*/  STL [R1+0x40d8], R0 ;  /* 0x0040d80001007387 */ /* 0x000fe80000100800 */
[----:B------:R-:W-:Y:S04]  /*225b0*/  STL [R1+0x40e4], R0 ;  /* 0x0040e40001007387 */ /* 0x000fe80000100800 */
[----:B------:R-:W-:Y:S04]  /*225c0*/  STL [R1+0x43f4], R0 ;  /* 0x0043f40001007387 */ /* 0x000fe80000100800 */
[----:B------:R-:W-:Y:S04]  /*225d0*/  STL [R1+0x4404], R0 ;  /* 0x0044040001007387 */ /* 0x000fe80000100800 */
[----:B------:R-:W-:Y:S04]  /*225e0*/  STL [R1+0x4edc], R54 ;  /* 0x004edc3601007387 */ /* 0x000fe80000100800 */
[----:B------:R2:W-:Y:S02]  /*225f0*/  STL [R1+0x2dac], R16 ;  /* 0x002dac1001007387 */ /* 0x0005e40000100800 */
[----:B--2---:R-:W-:-:S05]  /*22600*/  @!P6 IMAD.MOV.U32 R16, RZ, RZ, R15 ;  /* 0x000000ffff10e224 */ /* 0x004fca00078e000f */
[----:B------:R-:W2:Y:S01]  /*22610*/  @!P6 LDG.E.U8 R5, desc[UR22][R16.64] ;  /* 0x000000161005e981 */ /* 0x000ea2000c1e1100 */
[----:B------:R-:W-:-:S05]  /*22620*/  VIADD R6, R0, 0x1cf ;  /* 0x000001cf00067836 */ /* 0x000fca0000000000 */
[----:B------:R-:W-:Y:S04]  /*22630*/  STL [R1+0x3960], R6 ;  /* 0x0039600601007387 */ /* 0x000fe80000100800 */
[----:B------:R-:W-:Y:S04]  /*22640*/  STL [R1+0x40d0], R6 ;  /* 0x0040d00601007387 */ /* 0x000fe80000100800 */
[----:B------:R-:W-:Y:S04]  /*22650*/  STL [R1+0x40dc], R6 ;  /* 0x0040dc0601007387 */ /* 0x000fe80000100800 */
[----:B------:R-:W-:Y:S04]  /*22660*/  STL [R1+0x4220], R6 ;  /* 0x0042200601007387 */ /* 0x000fe80000100800 */
[----:B------:R-:W-:Y:S04]  /*22670*/  STL [R1+0x4224], R6 ;  /* 0x0042240601007387 */ /* 0x000fe80000100800 */
[----:B------:R-:W-:Y:S04]  /*22680*/  STL [R1+0x422c], R6 ;  /* 0x00422c0601007387 */ /* 0x000fe80000100800 */
[----:B------:R-:W-:Y:S04]  /*22690*/  STL [R1+0x4348], R6 ;  /* 0x0043480601007387 */ /* 0x000fe80000100800 */
[----:B------:R-:W-:Y:S01]  /*226a0*/  STL [R1+0x434c], R6 ;  /* 0x00434c0601007387 */ /* 0x000fe20000100800 */
[----:B------:R-:W-:-:S03]  /*226b0*/  ISETP.GE.AND P0, PT, R89, RZ, PT ;  /* 0x000000ff5900720c */ /* 0x000fc60003f06270 */
[----:B------:R-:W-:Y:S04]  /*226c0*/  STL [R1+0x4354], R6 ;  /* 0x0043540601007387 */ /* 0x000fe80000100800 */
[----:B--2---:R2:W-:Y:S04]  /*226d0*/  STL [R1+0x3904], R5 ;  /* 0x0039040501007387 */ /* 0x0045e80000100800 */
[----:B--2---:R-:W2:Y:S04]  /*226e0*/  LDL R5, [R1+0x3cec] ;  /* 0x003cec0001057983 */ /* 0x004ea80000100800 */
[----:B------:R-:W3:Y:S04]  /*226f0*/  LDL.LU R53, [R1+0x5c] ;  /* 0x00005c0001357983 */ /* 0x000ee80000300800 */
[----:B------:R-:W4:Y:S04]  /*22700*/  LDL R89, [R1+0x3ce8] ;  /* 0x003ce80001597983 */ /* 0x000f280000100800 */
[----:B------:R-:W-:Y:S04]  /*22710*/  STL [R1+0x40e8], R11 ;  /* 0x0040e80b01007387 */ /* 0x000fe80000100800 */
        /* <DEDUP_REMOVED lines=17> */
[----:B------:R-:W2:Y:S01]  /*22830*/  LDL.LU R52, [R1+0x58] ;  /* 0x0000580001347983 */ /* 0x000ea20000300800 */
[----:B------:R-:W-:Y:S01]  /*22840*/  ISETP.GE.AND P3, PT, R87, RZ, PT ;  /* 0x000000ff5700720c */ /* 0x000fe20003f66270 */
[----:B------:R-:W-:-:S02]  /*22850*/  IMAD R16, R44, 0x9f, RZ ;  /* 0x0000009f2c107824 */ /* 0x000fc400078e02ff */
[----:B------:R-:W-:-:S10]  /*22860*/  VIADD R17, R90, 0xffffff58 ;  /* 0xffffff585a117836 */ /* 0x000fd40000000000 */
[----:B---3--:R-:W-:Y:S01]  /*22870*/  @!P3 IMAD.MOV R53, RZ, RZ, -R53 ;  /* 0x000000ffff35b224 */ /* 0x008fe200078e0a35 */
[----:B------:R-:W-:-:S04]  /*22880*/  IADD3 R49, P3, PT, R16, R3, RZ ;  /* 0x0000000310317210 */ /* 0x000fc80007f7e0ff */
[----:B------:R-:W-:Y:S01]  /*22890*/  LEA.HI.X.SX32 R16, R16, R4, 0x1, P3 ;  /* 0x0000000410107211 */ /* 0x000fe200018f0eff */
[----:B------:R-:W-:Y:S01]  /*228a0*/  STL [R1+0x4ee0], R53 ;  /* 0x004ee03501007387 */ /* 0x000fe20000100800 */
[----:B----4-:R-:W-:Y:S01]  /*228b0*/  ISETP.GE.AND P3, PT, R89, RZ, PT ;  /* 0x000000ff5900720c */ /* 0x010fe20003f66270 */
[----:B--2---:R-:W-:Y:S01]  /*228c0*/  @!P0 IMAD.MOV R52, RZ, RZ, -R52 ;  /* 0x000000ffff348224 */ /* 0x004fe200078e0a34 */
[----:B------:R-:W-:Y:S01]  /*228d0*/  ISETP.GE.U32.AND P0, PT, R17, 0x7ffffe59, PT ;  /* 0x7ffffe591100780c */ /* 0x000fe20003f06070 */
[----:B------:R-:W-:-:S03]  /*228e0*/  @!P5 IMAD.MOV.U32 R17, RZ, RZ, R16 ;  /* 0x000000ffff11d224 */ /* 0x000fc600078e0010 */
[----:B------:R-:W-:Y:S04]  /*228f0*/  STL [R1+0x4ee4], R52 ;  /* 0x004ee43401007387 */ /* 0x000fe80000100800 */
[----:B------:R-:W-:Y:S04]  /*22900*/  STL [R1+0x2db8], R49 ;  /* 0x002db83101007387 */ /* 0x000fe80000100800 */
[----:B------:R-:W2:Y:S04]  /*22910*/  LDL R73, [R1+0x3cc4] ;  /* 0x003cc40001497983 */ /* 0x000ea80000100800 */
[----:B------:R-:W3:Y:S04]  /*22920*/  LDL R89, [R1+0x3cc0] ;  /* 0x003cc00001597983 */ /* 0x000ee80000100800 */
[----:B------:R4:W-:Y:S02]  /*22930*/  STL [R1+0x2db4], R16 ;  /* 0x002db41001007387 */ /* 0x0009e40000100800 */
[----:B----4-:R-:W-:-:S05]  /*22940*/  @!P5 IMAD.MOV.U32 R16, RZ, RZ, R49 ;  /* 0x000000ffff10d224 */ /* 0x010fca00078e0031 */
[----:B------:R4:W2:Y:S01]  /*22950*/  @!P5 LDG.E.U8 R48, desc[UR22][R16.64] ;  /* 0x000000161030d981 */ /* 0x0008a2000c1e1100 */
[----:B------:R-:W-:-:S05]  /*22960*/  IABS R13, R6 ;  /* 0x00000006000d7213 */ /* 0x000fca0000000000 */
[----:B------:R-:W-:Y:S01]  /*22970*/  IMAD.HI.U32 R15, R11, R13, RZ ;  /* 0x0000000d0b0f7227 */ /* 0x000fe200078e00ff */
[----:B------:R-:W-:-:S03]  /*22980*/  ISETP.GE.AND P6, PT, R5, RZ, PT ;  /* 0x000000ff0500720c */ /* 0x000fc60003fc6270 */
[----:B------:R-:W-:-:S04]  /*22990*/  IMAD.MOV R15, RZ, RZ, -R15 ;  /* 0x000000ffff0f7224 */ /* 0x000fc800078e0a0f */
[----:B------:R-:W-:-:S05]  /*229a0*/  IMAD R5, R12, R15, R13 ;  /* 0x0000000f0c057224 */ /* 0x000fca00078e020d */
        /* <DEDUP_REMOVED lines=46> */
[----:B-1----:R-:W-:Y:S01]  /*22c90*/  IMAD R13, R43, 0xa7, RZ ;  /* 0x000000a72b0d7824 */ /* 0x002fe200078e02ff */
[----:B------:R-:W-:Y:S01]  /*22ca0*/  PRMT R44, RZ, 0x7610, R44 ;  /* 0x00007610ff2c7816 */ /* 0x000fe2000000002c */
[----:B------:R-:W-:Y:S01]  /*22cb0*/  VIADD R15, R90, 0xffffff50 ;  /* 0xffffff505a0f7836 */ /* 0x000fe20000000000 */
[----:B------:R-:W-:Y:S01]  /*22cc0*/  STL [R1+0x4618], R5 ;  /* 0x0046180501007387 */ /* 0x000fe20000100800 */
[----:B------:R-:W1:Y:S03]  /*22cd0*/  LDC R43, c[0x0][0x3a8] ;  /* 0x0000ea00ff2b7b82 */ /* 0x000e660000000800 */
[----:B------:R-:W3:Y:S01]  /*22ce0*/  LDL R86, [R1+0x3ccc] ;  /* 0x003ccc0001567983 */ /* 0x000ee20000100800 */
[----:B----4-:R-:W-:-:S04]  /*22cf0*/  IADD3 R16, P5, PT, R13, R3, RZ ;  /* 0x000000030d107210 */ /* 0x010fc80007fbe0ff */
[----:B------:R-:W-:-:S05]  /*22d00*/  LEA.HI.X.SX32 R17, R13, R4, 0x1, P5 ;  /* 0x000000040d117211 */ /* 0x000fca00028f0eff */
[----:B------:R4:W4:Y:S04]  /*22d10*/  @!P0 LDG.E.U8 R44, desc[UR22][R16.64] ;  /* 0x00000016102c8981 */ /* 0x000928000c1e1100 */
[----:B--2---:R2:W-:Y:S04]  /*22d20*/  STL [R1+0xe2c], R48 ;  /* 0x000e2c3001007387 */ /* 0x0045e80000100800 */
[----:B--2---:R-:W2:Y:S04]  /*22d30*/  LDL.LU R48, [R1+0x64] ;  /* 0x0000640001307983 */ /* 0x004ea80000300800 */
[----:B------:R-:W4:Y:S01]  /*22d40*/  LDL.LU R51, [R1+0x60] ;  /* 0x0000600001337983 */ /* 0x000f220000300800 */
[----:B0-----:R-:W-:-:S03]  /*22d50*/  IMAD R13, R45, 0xaf, RZ ;  /* 0x000000af2d0d7824 */ /* 0x001fc600078e02ff */
[----:B------:R-:W4:Y:S01]  /*22d60*/  LDL R87, [R1+0x3cc8] ;  /* 0x003cc80001577983 */ /* 0x000f220000100800 */
[----:B---3--:R-:W-:Y:S02]  /*22d70*/  ISETP.GE.AND P5, PT, R89, RZ, PT ;  /* 0x000000ff5900720c */ /* 0x008fe40003fa6270 */
[----:B------:R-:W-:Y:S01]  /*22d80*/  PRMT R45, RZ, 0x7610, R45 ;  /* 0x00007610ff2d7816 */ /* 0x000fe2000000002d */
[----:B--2---:R-:W-:Y:S02]  /*22d90*/  @!P6 IMAD.MOV R48, RZ, RZ, -R48 ;  /* 0x000000ffff30e224 */ /* 0x004fe400078e0a30 */
[----:B----4-:R-:W-:Y:S01]  /*22da0*/  @!P3 IMAD.MOV R51, RZ, RZ, -R51 ;  /* 0x000000ffff33b224 */ /* 0x010fe200078e0a33 */
[----:B------:R-:W-:-:S04]  /*22db0*/  ISETP.GE.U32.AND P3, PT, R15, 0x7ffffe51, PT ;  /* 0x7ffffe510f00780c */ /* 0x000fc80003f66070 */
[----:B------:R-:W-:Y:S04]  /*22dc0*/  STL [R1+0x4ee8], R51 ;  /* 0x004ee83301007387 */ /* 0x000fe80000100800 */
[----:B------:R-:W-:Y:S04]  /*22dd0*/  STL [R1+0x54], R48 ;  /* 0x0000543001007387 */ /* 0x000fe80000100800 */
[----:B------:R0:W-:Y:S04]  /*22de0*/  STL [R1+0x2dc0], R16 ;  /* 0x002dc01001007387 */ /* 0x0001e80000100800 */
[----:B------:R2:W-:Y:S04]  /*22df0*/  STL [R1+0x2dbc], R17 ;  /* 0x002dbc1101007387 */ /* 0x0005e80000100800 */
[----:B------:R-:W3:Y:S01]  /*22e00*/  LDL R89, [R1+0x3cd4] ;  /* 0x003cd40001597983 */ /* 0x000ee20000100800 */
[----:B0-----:R-:W-:-:S03]  /*22e10*/  IADD3 R16, P0, PT, R13, R3, RZ ;  /* 0x000000030d107210 */ /* 0x001fc60007f1e0ff */
[----:B------:R-:W4:Y:S01]  /*22e20*/  LDL.LU R15, [R1+0x3c] ;  /* 0x00003c00010f7983 */ /* 0x000f220000300800 */
[----:B------:R-:W-:-:S03]  /*22e30*/  LEA.HI.X.SX32 R13, R13, R4, 0x1, P0 ;  /* 0x000000040d0d7211 */ /* 0x000fc600000f0eff */
[----:B------:R0:W-:Y:S04]  /*22e40*/  STL [R1+0xe24], R44 ;  /* 0x000e242c01007387 */ /* 0x0001e80000100800 */
[----:B------:R-:W3:Y:S01]  /*22e50*/  LDL.LU R50, [R1+0x44] ;  /* 0x0000440001327983 */ /* 0x000ee20000300800 */
[----:B--2---:R-:W-:-:S05]  /*22e60*/  @!P3 IMAD.MOV.U32 R17, RZ, RZ, R13 ;  /* 0x000000ffff11b224 */ /* 0x004fca00078e000d */
[----:B------:R-:W2:Y:S01]  /*22e70*/  @!P3 LDG.E.U8 R45, desc[UR22][R16.64] ;  /* 0x00000016102db981 */ /* 0x000ea2000c1e1100 */
[----:B------:R-:W-:Y:S01]  /*22e80*/  ISETP.GE.AND P6, PT, R73, RZ, PT ;  /* 0x000000ff4900720c */ /* 0x000fe20003fc6270 */
[----:B0-----:R-:W0:Y:S01]  /*22e90*/  LDC R44, c[0x0][0x3a8] ;  /* 0x0000ea00ff2c7b82 */ /* 0x001e220000000800 */
[----:B------:R-:W-:-:S11]  /*22ea0*/  ISETP.GE.AND P0, PT, R87, RZ, PT ;  /* 0x000000ff5700720c */ /* 0x000fd60003f06270 */
[----:B----4-:R-:W-:-:S05]  /*22eb0*/  @!P6 IMAD.MOV R15, RZ, RZ, -R15 ;  /* 0x000000ffff0fe224 */ /* 0x010fca00078e0a0f */
[----:B------:R4:W-:Y:S01]  /*22ec0*/  STL [R1+0x3c], R15 ;  /* 0x00003c0f01007387 */ /* 0x0009e20000100800 */
[----:B---3--:R-:W-:-:S03]  /*22ed0*/  @!P5 IMAD.MOV R50, RZ, RZ, -R50 ;  /* 0x000000ffff32d224 */ /* 0x008fc600078e0a32 */
[----:B------:R-:W-:Y:S04]  /*22ee0*/  STL [R1+0x2dc8], R16 ;  /* 0x002dc81001007387 */ /* 0x000fe80000100800 */
[----:B------:R-:W-:Y:S04]  /*22ef0*/  STL [R1+0x4eec], R50 ;  /* 0x004eec3201007387 */ /* 0x000fe80000100800 */
[----:B------:R1:W-:Y:S04]  /*22f00*/  STL [R1+0x2dc4], R13 ;  /* 0x002dc40d01007387 */ /* 0x0003e80000100800 */
[----:B------:R-:W3:Y:S04]  /*22f10*/  LDL R87, [R1+0x3ca4] ;  /* 0x003ca40001577983 */ /* 0x000ee80000100800 */
[----:B--2---:R2:W-:Y:S04]  /*22f20*/  STL [R1+0xe20], R45 ;  /* 0x000e202d01007387 */ /* 0x0045e80000100800 */
[----:B------:R-:W3:Y:S04]  /*22f30*/  LDL.LU R48, [R1+0x4c] ;  /* 0x00004c0001307983 */ /* 0x000ee80000300800 */
[----:B------:R-:W3:Y:S01]  /*22f40*/  LDL.LU R49, [R1+0x48] ;  /* 0x0000480001317983 */ /* 0x000ee20000300800 */
[----:B------:R-:W-:Y:S01]  /*22f50*/  ISETP.GE.AND P6, PT, R86, RZ, PT ;  /* 0x000000ff5600720c */ /* 0x000fe20003fc6270 */
[C---:B----4-:R-:W-:Y:S01]  /*22f60*/  VIADD R15, R90.reuse, 0xffffff48 ;  /* 0xffffff485a0f7836 */ /* 0x050fe20000000000 */
[----:B------:R-:W-:Y:S01]  /*22f70*/  PRMT R47, RZ, 0x7610, R47 ;  /* 0x00007610ff2f7816 */ /* 0x000fe2000000002f */
[----:B-1----:R-:W-:Y:S01]  /*22f80*/  IMAD R13, R43, 0xb7, RZ ;  /* 0x000000b72b0d7824 */ /* 0x002fe200078e02ff */
[----:B------:R-:W-:Y:S01]  /*22f90*/  ISETP.GE.AND P3, PT, R89, RZ, PT ;  /* 0x000000ff5900720c */ /* 0x000fe20003f66270 */
[----:B------:R-:W-:Y:S01]  /*22fa0*/  VIADD R16, R90, 0xffffff40 ;  /* 0xffffff405a107836 */ /* 0x000fe20000000000 */
[----:B------:R-:W-:Y:S01]  /*22fb0*/  ISETP.GE.U32.AND P5, PT, R15, 0x7ffffe49, PT ;  /* 0x7ffffe490f00780c */ /* 0x000fe20003fa6070 */
[----:B--2---:R-:W1:Y:S08]  /*22fc0*/  LDC R45, c[0x0][0x3a8] ;  /* 0x0000ea00ff2d7b82 */ /* 0x004e700000000800 */
[----:B------:R-:W2:Y:S01]  /*22fd0*/  LDC R43, c[0x0][0x3a8] ;  /* 0x0000ea00ff2b7b82 */ /* 0x000ea20000000800 */
[----:B---3--:R-:W-:Y:S01]  /*22fe0*/  @!P6 IMAD.MOV R48, RZ, RZ, -R48 ;  /* 0x000000ffff30e224 */ /* 0x008fe200078e0a30 */
[----:B------:R-:W-:Y:S01]  /*22ff0*/  IADD3 R17, P6, PT, R13, R3, RZ ;  /* 0x000000030d117210 */ /* 0x000fe20007fde0ff */
[----:B------:R-:W-:-:S03]  /*23000*/  @!P0 IMAD.MOV R49, RZ, RZ, -R49 ;  /* 0x000000ffff318224 */ /* 0x000fc600078e0a31 */
[----:B------:R-:W-:Y:S02]  /*23010*/  LEA.HI.X.SX32 R50, R13, R4, 0x1, P6 ;  /* 0x000000040d327211 */ /* 0x000fe400030f0eff */
[----:B------:R-:W-:Y:S01]  /*23020*/  ISETP.GE.U32.AND P0, PT, R16, 0x7ffffe41, PT ;  /* 0x7ffffe411000780c */ /* 0x000fe20003f06070 */
[----:B------:R3:W-:Y:S01]  /*23030*/  STL [R1+0x4ef0], R49 ;  /* 0x004ef03101007387 */ /* 0x0007e20000100800 */
[----:B------:R-:W-:-:S03]  /*23040*/  @!P5 IMAD.MOV.U32 R16, RZ, RZ, R17 ;  /* 0x000000ffff10d224 */ /* 0x000fc600078e0011 */
[----:B------:R4:W-:Y:S01]  /*23050*/  STL [R1+0x44], R48 ;  /* 0x0000443001007387 */ /* 0x0009e20000100800 */
[----:B0-----:R-:W-:Y:S02]  /*23060*/  IMAD R13, R44, 0xbf, RZ ;  /* 0x000000bf2c0d7824 */ /* 0x001fe400078e02ff */
[----:B------:R-:W-:Y:S01]  /*23070*/  VIADD R15, R90, 0xffffff38 ;  /* 0xffffff385a0f7836 */ /* 0x000fe20000000000 */
[----:B------:R0:W-:Y:S01]  /*23080*/  STL [R1+0x2dd0], R17 ;  /* 0x002dd01101007387 */ /* 0x0001e20000100800 */
[----:B------:R-:W-:Y:S01]  /*23090*/  PRMT R46, RZ, 0x7610, R46 ;  /* 0x00007610ff2e7816 */ /* 0x000fe2000000002e */
[----:B------:R-:W1:Y:S01]  /*230a0*/  LDC R44, c[0x0][0x3a8] ;  /* 0x0000ea00ff2c7b82 */ /* 0x000e620000000800 */
[----:B---3--:R-:W-:Y:S01]  /*230b0*/  PRMT R49, RZ, 0x7610, R49 ;  /* 0x00007610ff317816 */ /* 0x008fe20000000031 */
[----:B------:R-:W-:Y:S04]  /*230c0*/  STL [R1+0x2dcc], R50 ;  /* 0x002dcc3201007387 */ /* 0x000fe80000100800 */
[----:B----4-:R-:W3:Y:S01]  /*230d0*/  LDL.LU R48, [R1+0x50] ;  /* 0x0000500001307983 */ /* 0x010ee20000300800 */
[----:B0-----:R-:W-:-:S03]  /*230e0*/  @!P5 IMAD.MOV.U32 R17, RZ, RZ, R50 ;  /* 0x000000ffff11d224 */ /* 0x001fc600078e0032 */
[----:B------:R-:W4:Y:S04]  /*230f0*/  LDL R73, [R1+0x3cb0] ;  /* 0x003cb00001497983 */ /* 0x000f280000100800 */
[----:B------:R0:W2:Y:S04]  /*23100*/  @!P5 LDG.E.U8 R49, desc[UR22][R16.64] ;  /* 0x000000161031d981 */ /* 0x0000a8000c1e1100 */
[----:B------:R-:W2:Y:S01]  /*23110*/  LDL R89, [R1+0x3cac] ;  /* 0x003cac0001597983 */ /* 0x000ea20000100800 */
[----:B0-----:R-:W-:-:S04]  /*23120*/  IADD3 R16, P5, PT, R13, R3, RZ ;  /* 0x000000030d107210 */ /* 0x001fc80007fbe0ff */
[----:B------:R-:W-:-:S05]  /*23130*/  LEA.HI.X.SX32 R17, R13, R4, 0x1, P5 ;  /* 0x000000040d117211 */ /* 0x000fca00028f0eff */
[----:B------:R-:W2:Y:S01]  /*23140*/  @!P0 LDG.E.U8 R47, desc[UR22][R16.64] ;  /* 0x00000016102f8981 */ /* 0x000ea2000c1e1100 */
[----:B---3--:R-:W-:-:S05]  /*23150*/  @!P3 IMAD.MOV R48, RZ, RZ, -R48 ;  /* 0x000000ffff30b224 */ /* 0x008fca00078e0a30 */
[----:B------:R0:W-:Y:S04]  /*23160*/  STL [R1+0x48], R48 ;  /* 0x0000483001007387 */ /* 0x0001e80000100800 */
[----:B------:R-:W-:Y:S04]  /*23170*/  STL [R1+0x2dd8], R16 ;  /* 0x002dd81001007387 */ /* 0x000fe80000100800 */
[----:B------:R-:W-:Y:S04]  /*23180*/  STL [R1+0x2dd4], R17 ;  /* 0x002dd41101007387 */ /* 0x000fe80000100800 */
[----:B--2---:R2:W-:Y:S04]  /*23190*/  STL [R1+0xe28], R47 ;  /* 0x000e282f01007387 */ /* 0x0045e80000100800 */
[----:B0-----:R-:W3:Y:S01]  /*231a0*/  LDL.LU R48, [R1+0x20] ;  /* 0x0000200001307983 */ /* 0x001ee20000300800 */
[----:B------:R-:W-:-:S02]  /*231b0*/  ISETP.GE.AND P5, PT, R87, RZ, PT ;  /* 0x000000ff5700720c */ /* 0x000fc40003fa6270 */
[----:B------:R-:W-:Y:S01]  /*231c0*/  ISETP.GE.U32.AND P6, PT, R15, 0x7ffffe39, PT ;  /* 0x7ffffe390f00780c */ /* 0x000fe20003fc6070 */
[----:B------:R-:W-:Y:S01]  /*231d0*/  VIADD R15, R90, 0xffffff30 ;  /* 0xffffff305a0f7836 */ /* 0x000fe20000000000 */
[----:B------:R-:W4:Y:S01]  /*231e0*/  LDL R86, [R1+0x3cb8] ;  /* 0x003cb80001567983 */ /* 0x000f220000100800 */
[----:B-1----:R-:W-:-:S03]  /*231f0*/  IMAD R13, R45, 0xc7, RZ ;  /* 0x000000c72d0d7824 */ /* 0x002fc600078e02ff */
[----:B------:R-:W-:Y:S01]  /*23200*/  ISETP.GE.U32.AND P3, PT, R15, 0x7ffffe31, PT ;  /* 0x7ffffe310f00780c */ /* 0x000fe20003f66070 */
[----:B------:R-:W-:Y:S01]  /*23210*/  IMAD R15, R43, 0xcf, RZ ;  /* 0x000000cf2b0f7824 */ /* 0x000fe200078e02ff */
[C---:B--2---:R-:W-:Y:S01]  /*23220*/  IADD3 R47, P0, PT, R13.reuse, R3, RZ ;  /* 0x000000030d2f7210 */ /* 0x044fe20007f1e0ff */
[----:B------:R-:W-:Y:S01]  /*23230*/  VIADD R16, R90, 0xffffff28 ;  /* 0xffffff285a107836 */ /* 0x000fe20000000000 */
[----:B------:R-:W2:Y:S01]  /*23240*/  LDL R87, [R1+0x3cb4] ;  /* 0x003cb40001577983 */ /* 0x000ea20000100800 */
[----:B------:R-:W-:Y:S01]  /*23250*/  PRMT R8, RZ, 0x7610, R8 ;  /* 0x00007610ff087816 */ /* 0x000fe20000000008 */
[----:B------:R-:W0:Y:S01]  /*23260*/  LDC R43, c[0x0][0x3a8] ;  /* 0x0000ea00ff2b7b82 */ /* 0x000e220000000800 */
[----:B------:R-:W-:Y:S02]  /*23270*/  LEA.HI.X.SX32 R17, R13, R4, 0x1, P0 ;  /* 0x000000040d117211 */ /* 0x000fe400000f0eff */
[----:B------:R-:W-:Y:S01]  /*23280*/  ISETP.GE.U32.AND P0, PT, R16, 0x7ffffe29, PT ;  /* 0x7ffffe291000780c */ /* 0x000fe20003f06070 */
[----:B------:R-:W-:Y:S01]  /*23290*/  @!P6 IMAD.MOV.U32 R16, RZ, RZ, R47 ;  /* 0x000000ffff10e224 */ /* 0x000fe200078e002f */
[----:B------:R-:W-:Y:S01]  /*232a0*/  STL [R1+0x2de0], R47 ;  /* 0x002de02f01007387 */ /* 0x000fe20000100800 */
[----:B------:R-:W-:-:S03]  /*232b0*/  PRMT R13, RZ, 0x7610, R13 ;  /* 0x00007610ff0d7816 */ /* 0x000fc6000000000d */
[----:B------:R-:W-:Y:S04]  /*232c0*/  STL [R1+0xd78], R49 ;  /* 0x000d783101007387 */ /* 0x000fe80000100800 */
[----:B------:R1:W2:Y:S01]  /*232d0*/  @!P6 LDG.E.U8 R46, desc[UR22][R16.64] ;  /* 0x00000016102ee981 */ /* 0x0002a2000c1e1100 */
[----:B---3--:R-:W-:Y:S01]  /*232e0*/  @!P5 IMAD.MOV R48, RZ, RZ, -R48 ;  /* 0x000000ffff30d224 */ /* 0x008fe200078e0a30 */
[----:B------:R-:W-:-:S04]  /*232f0*/  IADD3 R45, P5, PT, R15, R3, RZ ;  /* 0x000000030f2d7210 */ /* 0x000fc80007fbe0ff */
[----:B------:R-:W-:Y:S01]  /*23300*/  LEA.HI.X.SX32 R15, R15, R4, 0x1, P5 ;  /* 0x000000040f0f7211 */ /* 0x000fe200028f0eff */
[----:B------:R-:W-:Y:S01]  /*23310*/  STL [R1+0x4ef4], R48 ;  /* 0x004ef43001007387 */ /* 0x000fe20000100800 */
[----:B-1----:R-:W-:-:S03]  /*23320*/  @!P3 IMAD.MOV.U32 R16, RZ, RZ, R45 ;  /* 0x000000ffff10b224 */ /* 0x002fc600078e002d */
[----:B------:R1:W-:Y:S02]  /*23330*/  STL [R1+0x2ddc], R17 ;  /* 0x002ddc1101007387 */ /* 0x0003e40000100800 */
[----:B-1----:R-:W-:-:S05]  /*23340*/  @!P3 IMAD.MOV.U32 R17, RZ, RZ, R15 ;  /* 0x000000ffff11b224 */ /* 0x002fca00078e000f */
[----:B------:R-:W3:Y:S01]  /*23350*/  @!P3 LDG.E.U8 R13, desc[UR22][R16.64] ;  /* 0x00000016100db981 */ /* 0x000ee2000c1e1100 */
[----:B------:R-:W-:-:S03]  /*23360*/  ISETP.GE.AND P5, PT, R89, RZ, PT ;  /* 0x000000ff5900720c */ /* 0x000fc60003fa6270 */
[----:B------:R1:W-:Y:S04]  /*23370*/  STL [R1+0x2de8], R45 ;  /* 0x002de82d01007387 */ /* 0x0003e80000100800 */
[----:B------:R0:W-:Y:S04]  /*23380*/  STL [R1+0x2de4], R15 ;  /* 0x002de40f01007387 */ /* 0x0001e80000100800 */
[----:B------:R-:W2:Y:S01]  /*23390*/  LDL R89, [R1+0x3c8c] ;  /* 0x003c8c0001597983 */ /* 0x000ea20000100800 */
[----:B----4-:R-:W-:Y:S01]  /*233a0*/  ISETP.GE.AND P6, PT, R73, RZ, PT ;  /* 0x000000ff4900720c */ /* 0x010fe20003fc6270 */
[----:B-1----:R-:W1:Y:S02]  /*233b0*/  LDC R45, c[0x0][0x3a8] ;  /* 0x0000ea00ff2d7b82 */ /* 0x002e640000000800 */
[----:B---3--:R3:W-:Y:S04]  /*233c0*/  STL [R1+0xe48], R13 ;  /* 0x000e480d01007387 */ /* 0x0087e80000100800 */
[----:B0-----:R-:W4:Y:S04]  /*233d0*/  LDL.LU R15, [R1+0x40] ;  /* 0x00004000010f7983 */ /* 0x001f280000300800 */
[----:B------:R-:W2:Y:S01]  /*233e0*/  LDL.LU R47, [R1+0x30] ;  /* 0x00003000012f7983 */ /* 0x000ea20000300800 */
[----:B---3--:R-:W-:Y:S01]  /*233f0*/  IMAD R13, R44, 0xd7, RZ ;  /* 0x000000d72c0d7824 */ /* 0x008fe200078e02ff */
[----:B------:R-:W-:Y:S01]  /*23400*/  PRMT R9, RZ, 0x7610, R9 ;  /* 0x00007610ff097816 */ /* 0x000fe20000000009 */
[----:B------:R-:W0:Y:S03]  /*23410*/  LDC R44, c[0x0][0x3a8] ;  /* 0x0000ea00ff2c7b82 */ /* 0x000e260000000800 */
[----:B------:R-:W-:-:S04]  /*23420*/  IADD3 R16, P3, PT, R13, R3, RZ ;  /* 0x000000030d107210 */ /* 0x000fc80007f7e0ff */
[----:B------:R-:W-:-:S05]  /*23430*/  LEA.HI.X.SX32 R13, R13, R4, 0x1, P3 ;  /* 0x000000040d0d7211 */ /* 0x000fca00018f0eff */
[----:B------:R-:W-:-:S05]  /*23440*/  @!P0 IMAD.MOV.U32 R17, RZ, RZ, R13 ;  /* 0x000000ffff118224 */ /* 0x000fca00078e000d */
[----:B------:R-:W3:Y:S01]  /*23450*/  @!P0 LDG.E.U8 R8, desc[UR22][R16.64] ;  /* 0x0000001610088981 */ /* 0x000ee2000c1e1100 */
[----:B----4-:R-:W-:Y:S02]  /*23460*/  @!P6 IMAD.MOV R15, RZ, RZ, -R15 ;  /* 0x000000ffff0fe224 */ /* 0x010fe400078e0a0f */
[----:B--2---:R-:W-:-:S03]  /*23470*/  @!P5 IMAD.MOV R47, RZ, RZ, -R47 ;  /* 0x000000ffff2fd224 */ /* 0x004fc600078e0a2f */
[----:B------:R-:W-:Y:S01]  /*23480*/  STL [R1+0x20], R15 ;  /* 0x0000200f01007387 */ /* 0x000fe20000100800 */
[----:B------:R-:W-:-:S03]  /*23490*/  ISETP.GE.AND P6, PT, R86, RZ, PT ;  /* 0x000000ff5600720c */ /* 0x000fc60003fc6270 */
[----:B------:R-:W-:Y:S04]  /*234a0*/  STL [R1+0x2df0], R16 ;  /* 0x002df01001007387 */ /* 0x000fe80000100800 */
[----:B------:R-:W-:Y:S04]  /*234b0*/  STL [R1+0x4ef8], R47 ;  /* 0x004ef82f01007387 */ /* 0x000fe80000100800 */
[----:B------:R-:W-:Y:S04]  /*234c0*/  STL [R1+0xe4c], R46 ;  /* 0x000e4c2e01007387 */ /* 0x000fe80000100800 */
[----:B------:R-:W-:Y:S04]  /*234d0*/  STL [R1+0x2dec], R13 ;  /* 0x002dec0d01007387 */ /* 0x000fe80000100800 */
[----:B------:R-:W2:Y:S04]  /*234e0*/  LDL R86, [R1+0x3c94] ;  /* 0x003c940001567983 */ /* 0x000ea80000100800 */
[----:B---3--:R3:W-:Y:S04]  /*234f0*/  STL [R1+0xd7c], R8 ;  /* 0x000d7c0801007387 */ /* 0x0087e80000100800 */
[----:B---3--:R-:W3:Y:S04]  /*23500*/  LDL.LU R8, [R1+0x38] ;  /* 0x0000380001087983 */ /* 0x008ee80000300800 */
[----:B------:R-:W4:Y:S01]  /*23510*/  LDL.LU R46, [R1+0x34] ;  /* 0x00003400012e7983 */ /* 0x000f220000300800 */
[----:B------:R-:W-:Y:S01]  /*23520*/  ISETP.GE.AND P5, PT, R87, RZ, PT ;  /* 0x000000ff5700720c */ /* 0x000fe20003fa6270 */
[----:B------:R-:W-:-:S02]  /*23530*/  IMAD R13, R43, 0xdf, RZ ;  /* 0x000000df2b0d7824 */ /* 0x000fc400078e02ff */
[C---:B------:R-:W-:Y:S01]  /*23540*/  VIADD R15, R90.reuse, 0xffffff20 ;  /* 0xffffff205a0f7836 */ /* 0x040fe20000000000 */
[----:B------:R-:W-:Y:S01]  /*23550*/  PRMT R7, RZ, 0x7610, R7 ;  /* 0x00007610ff077816 */ /* 0x000fe20000000007 */
[----:B------:R-:W-:Y:S01]  /*23560*/  VIADD R16, R90, 0xffffff10 ;  /* 0xffffff105a107836 */ /* 0x000fe20000000000 */
[----:B------:R-:W-:Y:S01]  /*23570*/  IADD3 R17, P0, PT, R13, R3, RZ ;  /* 0x000000030d117210 */ /* 0x000fe20007f1e0ff */
[----:B------:R-:W0:Y:S01]  /*23580*/  LDC R43, c[0x0][0x3a8] ;  /* 0x0000ea00ff2b7b82 */ /* 0x000e220000000800 */
[----:B------:R-:W-:Y:S01]  /*23590*/  ISETP.GE.U32.AND P3, PT, R15, 0x7ffffe21, PT ;  /* 0x7ffffe210f00780c */ /* 0x000fe20003f66070 */
[----:B---3--:R-:W-:-:S04]  /*235a0*/  @!P6 IMAD.MOV R8, RZ, RZ, -R8 ;  /* 0x000000ffff08e224 */ /* 0x008fc800078e0a08 */
[----:B----4-:R-:W-:-:S05]  /*235b0*/  @!P5 IMAD.MOV R46, RZ, RZ, -R46 ;  /* 0x000000ffff2ed224 */ /* 0x010fca00078e0a2e */
[----:B------:R3:W-:Y:S04]  /*235c0*/  STL [R1+0x4efc], R46 ;  /* 0x004efc2e01007387 */ /* 0x0007e80000100800 */
[----:B------:R4:W-:Y:S04]  /*235d0*/  STL [R1+0x30], R8 ;  /* 0x0000300801007387 */ /* 0x0009e80000100800 */
[----:B------:R-:W2:Y:S01]  /*235e0*/  LDL R87, [R1+0x3c98] ;  /* 0x003c980001577983 */ /* 0x000ea20000100800 */
[----:B---3--:R-:W-:-:S03]  /*235f0*/  LEA.HI.X.SX32 R46, R13, R4, 0x1, P0 ;  /* 0x000000040d2e7211 */ /* 0x008fc600000f0eff */
[----:B------:R3:W-:Y:S04]  /*23600*/  STL [R1+0x2df8], R17 ;  /* 0x002df81101007387 */ /* 0x0007e80000100800 */
[----:B------:R-:W-:Y:S04]  /*23610*/  STL [R1+0x2df4], R46 ;  /* 0x002df42e01007387 */ /* 0x000fe80000100800 */
[----:B----4-:R-:W4:Y:S01]  /*23620*/  LDL.LU R8, [R1+0x14] ;  /* 0x0000140001087983 */ /* 0x010f220000300800 */
[----:B------:R-:W-:Y:S01]  /*23630*/  ISETP.GE.U32.AND P0, PT, R16, 0x7ffffe11, PT ;  /* 0x7ffffe111000780c */ /* 0x000fe20003f06070 */
[----:B------:R-:W-:-:S02]  /*23640*/  @!P3 IMAD.MOV.U32 R16, RZ, RZ, R17 ;  /* 0x000000ffff10b224 */ /* 0x000fc400078e0011 */
[----:B---3--:R-:W-:-:S05]  /*23650*/  @!P3 IMAD.MOV.U32 R17, RZ, RZ, R46 ;  /* 0x000000ffff11b224 */ /* 0x008fca00078e002e */
[----:B------:R-:W3:Y:S01]  /*23660*/  @!P3 LDG.E.U8 R9, desc[UR22][R16.64] ;  /* 0x000000161009b981 */ /* 0x000ee2000c1e1100 */
[----:B------:R-:W-:Y:S01]  /*23670*/  ISETP.GE.AND P5, PT, R89, RZ, PT ;  /* 0x000000ff5900720c */ /* 0x000fe20003fa6270 */
[----:B0-----:R-:W-:Y:S02]  /*23680*/  IMAD R13, R44, 0xe7, RZ ;  /* 0x000000e72c0d7824 */ /* 0x001fe400078e02ff */
[----:B------:R-:W-:Y:S01]  /*23690*/  VIADD R15, R90, 0xffffff18 ;  /* 0xffffff185a0f7836 */ /* 0x000fe20000000000 */
[----:B------:R-:W2:Y:S04]  /*236a0*/  LDL R89, [R1+0x3c9c] ;  /* 0x003c9c0001597983 */ /* 0x000ea80000100800 */
[----:B------:R-:W-:-:S05]  /*236b0*/  ISETP.GE.U32.AND P6, PT, R15, 0x7ffffe19, PT ;  /* 0x7ffffe190f00780c */ /* 0x000fca0003fc6070 */
[----:B----4-:R-:W-:-:S05]  /*236c0*/  @!P5 IMAD.MOV R8, RZ, RZ, -R8 ;  /* 0x000000ffff08d224 */ /* 0x010fca00078e0a08 */
[----:B------:R0:W-:Y:S02]  /*236d0*/  STL [R1+0x14], R8 ;  /* 0x0000140801007387 */ /* 0x0001e40000100800 */
[----:B0-----:R-:W-:-:S05]  /*236e0*/  IADD3 R8, P3, PT, R13, R3, RZ ;  /* 0x000000030d087210 */ /* 0x001fca0007f7e0ff */
[----:B------:R-:W-:Y:S04]  /*236f0*/  STL [R1+0x2e00], R8 ;  /* 0x002e000801007387 */ /* 0x000fe80000100800 */
[----:B---3--:R0:W-:Y:S01]  /*23700*/  STL [R1+0xd74], R9 ;  /* 0x000d740901007387 */ /* 0x0081e20000100800 */
[----:B------:R-:W-:Y:S01]  /*23710*/  @!P6 IMAD.MOV.U32 R16, RZ, RZ, R8 ;  /* 0x000000ffff10e224 */ /* 0x000fe200078e0008 */
[----:B0-----:R-:W-:Y:S02]  /*23720*/  LEA.HI.X.SX32 R9, R13, R4, 0x1, P3 ;  /* 0x000000040d097211 */ /* 0x001fe400018f0eff */
[----:B--2---:R-:W-:Y:S01]  /*23730*/  ISETP.GE.AND P3, PT, R86, RZ, PT ;  /* 0x000000ff5600720c */ /* 0x004fe20003f66270 */
[----:B-1----:R-:W-:Y:S01]  /*23740*/  IMAD R13, R45, 0xef, RZ ;  /* 0x000000ef2d0d7824 */ /* 0x002fe200078e02ff */
[----:B------:R-:W2:Y:S01]  /*23750*/  LDL R86, [R1+0x3ca0] ;  /* 0x003ca00001567983 */ /* 0x000ea20000100800 */
[----:B------:R-:W-:-:S03]  /*23760*/  @!P6 IMAD.MOV.U32 R17, RZ, RZ, R9 ;  /* 0x000000ffff11e224 */ /* 0x000fc600078e0009 */
[----:B------:R0:W-:Y:S04]  /*23770*/  STL [R1+0x2dfc], R9 ;  /* 0x002dfc0901007387 */ /* 0x0001e80000100800 */
[----:B------:R-:W3:Y:S04]  /*23780*/  LDL.LU R45, [R1+0x28] ;  /* 0x00002800012d7983 */ /* 0x000ee80000300800 */
[----:B------:R1:W4:Y:S01]  /*23790*/  @!P6 LDG.E.U8 R7, desc[UR22][R16.64] ;  /* 0x000000161007e981 */ /* 0x000322000c1e1100 */
[----:B------:R-:W-:Y:S01]  /*237a0*/  VIADD R15, R90, 0xffffff08 ;  /* 0xffffff085a0f7836 */ /* 0x000fe20000000000 */
[----:B------:R-:W-:-:S04]  /*237b0*/  IADD3 R8, P6, PT, R13, R3, RZ ;  /* 0x000000030d087210 */ /* 0x000fc80007fde0ff */
[----:B0-----:R-:W-:Y:S02]  /*237c0*/  LEA.HI.X.SX32 R9, R13, R4, 0x1, P6 ;  /* 0x000000040d097211 */ /* 0x001fe400030f0eff */
[----:B------:R-:W-:Y:S01]  /*237d0*/  ISETP.GE.U32.AND P5, PT, R15, 0x7ffffe09, PT ;  /* 0x7ffffe090f00780c */ /* 0x000fe20003fa6070 */
[----:B------:R-:W-:Y:S01]  /*237e0*/  IMAD R15, R43, 0xf7, RZ ;  /* 0x000000f72b0f7824 */ /* 0x000fe200078e02ff */
[----:B------:R-:W-:Y:S01]  /*237f0*/  STL [R1+0x2e08], R8 ;  /* 0x002e080801007387 */ /* 0x000fe20000100800 */
[----:B------:R-:W-:Y:S01]  /*23800*/  PRMT R0, RZ, 0x7610, R0 ;  /* 0x00007610ff007816 */ /* 0x000fe20000000000 */
[----:B-1----:R-:W-:Y:S02]  /*23810*/  @!P0 IMAD.MOV.U32 R16, RZ, RZ, R8 ;  /* 0x000000ffff108224 */ /* 0x002fe400078e0008 */
[----:B------:R-:W-:Y:S01]  /*23820*/  @!P0 IMAD.MOV.U32 R17, RZ, RZ, R9 ;  /* 0x000000ffff118224 */ /* 0x000fe200078e0009 */
[----:B------:R-:W-:-:S04]  /*23830*/  PRMT R6, RZ, 0x7610, R6 ;  /* 0x00007610ff067816 */ /* 0x000fc80000000006 */
[----:B------:R0:W2:Y:S01]  /*23840*/  @!P0 LDG.E.U8 R0, desc[UR22][R16.64] ;  /* 0x0000001610008981 */ /* 0x0000a2000c1e1100 */
[----:B---3--:R-:W-:-:S05]  /*23850*/  @!P3 IMAD.MOV R45, RZ, RZ, -R45 ;  /* 0x000000ffff2db224 */ /* 0x008fca00078e0a2d */
[----:B------:R-:W-:Y:S04]  /*23860*/  STL [R1+0x4f00], R45 ;  /* 0x004f002d01007387 */ /* 0x000fe80000100800 */
[----:B------:R-:W-:Y:S04]  /*23870*/  STL [R1+0x2e04], R9 ;  /* 0x002e040901007387 */ /* 0x000fe80000100800 */
[----:B----4-:R1:W-:Y:S02]  /*23880*/  STL [R1+0xe40], R7 ;  /* 0x000e400701007387 */ /* 0x0103e40000100800 */
[----:B-1----:R-:W-:-:S04]  /*23890*/  IADD3 R7, P3, PT, R15, R3, RZ ;  /* 0x000000030f077210 */ /* 0x002fc80007f7e0ff */
[----:B------:R-:W-:Y:S01]  /*238a0*/  LEA.HI.X.SX32 R8, R15, R4, 0x1, P3 ;  /* 0x000000040f087211 */ /* 0x000fe200018f0eff */
[----:B0-----:R-:W-:-:S04]  /*238b0*/  @!P5 IMAD.MOV.U32 R16, RZ, RZ, R7 ;  /* 0x000000ffff10d224 */ /* 0x001fc800078e0007 */
[----:B------:R-:W-:-:S05]  /*238c0*/  @!P5 IMAD.MOV.U32 R17, RZ, RZ, R8 ;  /* 0x000000ffff11d224 */ /* 0x000fca00078e0008 */
[----:B------:R-:W3:Y:S01]  /*238d0*/  @!P5 LDG.E.U8 R6, desc[UR22][R16.64] ;  /* 0x000000161006d981 */ /* 0x000ee2000c1e1100 */
[----:B------:R-:W-:-:S03]  /*238e0*/  ISETP.GE.AND P6, PT, R87, RZ, PT ;  /* 0x000000ff5700720c */ /* 0x000fc60003fc6270 */
[----:B------:R-:W4:Y:S01]  /*238f0*/  LDL R87, [R1+0x3c80] ;  /* 0x003c800001577983 */ /* 0x000f220000100800 */
[----:B------:R-:W-:-:S03]  /*23900*/  ISETP.GE.AND P3, PT, R89, RZ, PT ;  /* 0x000000ff5900720c */ /* 0x000fc60003f66270 */
[----:B------:R-:W-:Y:S04]  /*23910*/  STL [R1+0x2e10], R7 ;  /* 0x002e100701007387 */ /* 0x000fe80000100800 */
[----:B------:R-:W-:Y:S01]  /*23920*/  STL [R1+0x2e0c], R8 ;  /* 0x002e0c0801007387 */ /* 0x000fe20000100800 */
[----:B------:R-:W-:-:S03]  /*23930*/  UIMAD UR6, UR10, 0xff, URZ ;  /* 0x000000ff0a0678a4 */ /* 0x000fc6000f8e02ff */
[----:B------:R-:W4:Y:S04]  /*23940*/  LDL R89, [R1+0x3e04] ;  /* 0x003e040001597983 */ /* 0x000f280000100800 */
[----:B--2---:R0:W-:Y:S02]  /*23950*/  STL [R1+0xe44], R0 ;  /* 0x000e440001007387 */ /* 0x0041e40000100800 */
[----:B0-----:R-:W-:Y:S02]  /*23960*/  IMAD.MOV.U32 R0, RZ, RZ, R88 ;  /* 0x000000ffff007224 */ /* 0x001fe400078e0058 */
[----:B------:R-:W2:Y:S02]  /*23970*/  LDL.LU R88, [R1+0x4f34] ;  /* 0x004f340001587983 */ /* 0x000ea40000300800 */
[----:B------:R-:W-:-:S02]  /*23980*/  @!P6 IMAD.MOV R0, RZ, RZ, -R0 ;  /* 0x000000ffff00e224 */ /* 0x000fc400078e0a00 */
[----:B---3--:R0:W-:Y:S04]  /*23990*/  STL [R1+0xe3c], R6 ;  /* 0x000e3c0601007387 */ /* 0x0081e80000100800 */
[----:B------:R-:W-:Y:S04]  /*239a0*/  STL [R1+0x402c], R3 ;  /* 0x00402c0301007387 */ /* 0x000fe80000100800 */
[----:B------:R-:W-:Y:S01]  /*239b0*/  STL [R1+0x28], R0 ;  /* 0x0000280001007387 */ /* 0x000fe20000100800 */
[----:B0-----:R-:W-:-:S03]  /*239c0*/  IADD3 R6, P6, PT, R3, UR6, RZ ;  /* 0x0000000603067c10 */ /* 0x001fc6000ffde0ff */
[----:B------:R-:W-:Y:S04]  /*239d0*/  STL [R1+0x4e70], R3 ;  /* 0x004e700301007387 */ /* 0x000fe80000100800 */
[----:B------:R0:W-:Y:S04]  /*239e0*/  STL [R1+0x4f2c], R3 ;  /* 0x004f2c0301007387 */ /* 0x0001e80000100800 */
[----:B------:R-:W-:Y:S04]  /*239f0*/  STL [R1+0x2e18], R6 ;  /* 0x002e180601007387 */ /* 0x000fe80000100800 */
[----:B------:R-:W3:Y:S01]  /*23a00*/  LDL.LU R44, [R1+0x24] ;  /* 0x00002400012c7983 */ /* 0x000ee20000300800 */
[----:B------:R-:W-:-:S05]  /*23a10*/  VIADD R13, R90, 0xffffff00 ;  /* 0xffffff005a0d7836 */ /* 0x000fca0000000000 */
[----:B------:R-:W-:Y:S01]  /*23a20*/  ISETP.GE.U32.AND P0, PT, R13, 0x7ffffe01, PT ;  /* 0x7ffffe010d00780c */ /* 0x000fe20003f06070 */
[----:B------:R-:W-:Y:S01]  /*23a30*/  IMAD.U32 R13, RZ, RZ, UR6 ;  /* 0x00000006ff0d7e24 */ /* 0x000fe2000f8e00ff */
[----:B------:R-:W-:Y:S01]  /*23a40*/  STL [R1+0x4030], R4 ;  /* 0x0040300401007387 */ /* 0x000fe20000100800 */
[----:B0-----:R-:W-:Y:S01]  /*23a50*/  PRMT R3, RZ, 0x7610, R3 ;  /* 0x00007610ff037816 */ /* 0x001fe20000000003 */
[----:B------:R-:W-:Y:S01]  /*23a60*/  IMAD R15, R2, UR11, RZ ;  /* 0x0000000b020f7c24 */ /* 0x000fe2000f8e02ff */
[----:B------:R-:W-:Y:S01]  /*23a70*/  ISETP.GE.AND P5, PT, R86, RZ, PT ;  /* 0x000000ff5600720c */ /* 0x000fe20003fa6270 */
[----:B------:R-:W-:Y:S01]  /*23a80*/  UIADD3 UR5, UPT, UPT, UR5, 0xff, URZ ;  /* 0x000000ff05057890 */ /* 0x000fe2000fffe0ff */
[----:B------:R-:W-:Y:S01]  /*23a90*/  LEA.HI.X.SX32 R7, R13, R4, 0x1, P6 ;  /* 0x000000040d077211 */ /* 0x000fe200030f0eff */
[----:B------:R-:W-:Y:S01]  /*23aa0*/  STL [R1+0x4e74], R4 ;  /* 0x004e740401007387 */ /* 0x000fe20000100800 */
[----:B------:R-:W-:Y:S01]  /*23ab0*/  PRMT R51, RZ, 0x7610, R51 ;  /* 0x00007610ff337816 */ /* 0x000fe20000000033 */
[----:B------:R-:W0:Y:S02]  /*23ac0*/  LDCU UR6, c[0x0][0x3b0] ;  /* 0x00007600ff0677ac */ /* 0x000e240008000800 */
[----:B------:R-:W-:Y:S01]  /*23ad0*/  STL [R1+0x2e14], R7 ;  /* 0x002e140701007387 */ /* 0x000fe20000100800 */
[----:B------:R-:W-:-:S02]  /*23ae0*/  @!P0 IMAD.MOV.U32 R16, RZ, RZ, R6 ;  /* 0x000000ffff108224 */ /* 0x000fc400078e0006 */
[----:B------:R-:W-:-:S05]  /*23af0*/  @!P0 IMAD.MOV.U32 R17, RZ, RZ, R7 ;  /* 0x000000ffff118224 */ /* 0x000fca00078e0007 */
[----:B------:R-:W2:Y:S01]  /*23b00*/  @!P0 LDG.E.U8 R3, desc[UR22][R16.64] ;  /* 0x0000001610038981 */ /* 0x000ea2000c1e1100 */
[----:B---3--:R-:W-:-:S05]  /*23b10*/  @!P3 IMAD.MOV R44, RZ, RZ, -R44 ;  /* 0x000000ffff2cb224 */ /* 0x008fca00078e0a2c */
[----:B------:R-:W-:Y:S04]  /*23b20*/  STL [R1+0x4f04], R44 ;  /* 0x004f042c01007387 */ /* 0x000fe80000100800 */
[----:B------:R-:W3:Y:S01]  /*23b30*/  LDL.LU R0, [R1+0x1c] ;  /* 0x00001c0001007983 */ /* 0x000ee20000300800 */
[----:B------:R-:W-:Y:S02]  /*23b40*/  ISETP.GT.U32.AND P6, PT, R12, R69, PT ;  /* 0x000000450c00720c */ /* 0x000fe40003fc4070 */
[----:B----4-:R-:W-:Y:S01]  /*23b50*/  ISETP.GE.AND P0, PT, R87, RZ, PT ;  /* 0x000000ff5700720c */ /* 0x010fe20003f06270 */
[----:B------:R-:W4:Y:S10]  /*23b60*/  LDL R90, [R1+0x3dfc] ;  /* 0x003dfc00015a7983 */ /* 0x000f340000100800 */
[----:B------:R-:W-:-:S02]  /*23b70*/  @!P6 IMAD.IADD R69, R69, 0x1, -R12 ;  /* 0x000000014545e824 */ /* 0x000fc400078e0a0c */
[----:B---3--:R-:W-:Y:S01]  /*23b80*/  @!P5 IMAD.MOV R0, RZ, RZ, -R0 ;  /* 0x000000ffff00d224 */ /* 0x008fe200078e0a00 */
[----:B------:R-:W-:Y:S01]  /*23b90*/  ISETP.GE.AND P5, PT, R89, RZ, PT ;  /* 0x000000ff5900720c */ /* 0x000fe20003fa6270 */
[----:B------:R-:W-:-:S03]  /*23ba0*/  IMAD.MOV.U32 R89, RZ, RZ, R92 ;  /* 0x000000ffff597224 */ /* 0x000fc600078e005c */
[----:B------:R-:W-:Y:S04]  /*23bb0*/  STL [R1+0x1c], R0 ;  /* 0x00001c0001007387 */ /* 0x000fe80000100800 */
[----:B------:R-:W3:Y:S04]  /*23bc0*/  LDL R86, [R1+0x3e5c] ;  /* 0x003e5c0001567983 */ /* 0x000ee80000100800 */
[----:B------:R-:W3:Y:S04]  /*23bd0*/  LDL R87, [R1+0x394c] ;  /* 0x00394c0001577983 */ /* 0x000ee80000100800 */
[----:B------:R-:W3:Y:S04]  /*23be0*/  LDL.LU R92, [R1+0x628] ;  /* 0x00062800015c7983 */ /* 0x000ee80000300800 */
        /* <DEDUP_REMOVED lines=14> */
[----:B------:R1:W-:Y:S04]  /*23cd0*/  STL [R1+0xb0], R69 ;  /* 0x0000b04501007387 */ /* 0x0003e80000100800 */
[----:B--2---:R-:W-:Y:S04]  /*23ce0*/  STL [R1+0xe34], R3 ;  /* 0x000e340301007387 */ /* 0x004fe80000100800 */
[----:B-1----:R-:W2:Y:S04]  /*23cf0*/  LDL.LU R69, [R1+0x4f30] ;  /* 0x004f300001457983 */ /* 0x002ea80000300800 */
[----:B------:R-:W-:Y:S04]  /*23d00*/  STL [R1+0x494c], R12 ;  /* 0x00494c0c01007387 */ /* 0x000fe80000100800 */
[----:B------:R-:W2:Y:S01]  /*23d10*/  LDL.LU R43, [R1+0x18] ;  /* 0x00001800012b7983 */ /* 0x000ea20000300800 */
[----:B------:R-:W-:-:S13]  /*23d20*/  ISETP.GT.U32.AND P3, PT, R12, R88, PT ;  /* 0x000000580c00720c */ /* 0x000fda0003f64070 */
[----:B------:R-:W-:Y:S01]  /*23d30*/  @!P3 IMAD.IADD R88, R88, 0x1, -R12 ;  /* 0x000000015858b824 */ /* 0x000fe200078e0a0c */
[----:B----4-:R-:W-:Y:S01]  /*23d40*/  ISETP.GE.AND P3, PT, R90, RZ, PT ;  /* 0x000000ff5a00720c */ /* 0x010fe20003f66270 */
[----:B------:R-:W-:Y:S01]  /*23d50*/  @!P5 IMAD.MOV R68, RZ, RZ, -R68 ;  /* 0x000000ffff44d224 */ /* 0x000fe200078e0a44 */
[----:B------:R-:W-:Y:S01]  /*23d60*/  LOP3.LUT R17, RZ, UR15, RZ, 0x33, !PT ;  /* 0x0000000fff117c12 */ /* 0x000fe2000f8e33ff */
[----:B------:R-:W-:Y:S01]  /*23d70*/  IMAD.U32 R13, RZ, RZ, UR11 ;  /* 0x0000000bff0d7e24 */ /* 0x000fe2000f8e00ff */
[----:B------:R1:W-:Y:S03]  /*23d80*/  STS.U8 [R10+UR7+0x41f00], R14 ;  /* 0x041f000e0a007988 */ /* 0x0003e60008000007 */
[----:B------:R-:W-:Y:S01]  /*23d90*/  IMAD R13, R13, 0x80, R15 ;  /* 0x000000800d0d7824 */ /* 0x000fe200078e020f */
[----:B-1----:R-:W-:-:S04]  /*23da0*/  IADD3 R14, P6, PT, R15, UR16, RZ ;  /* 0x000000100f0e7c10 */ /* 0x002fc8000ffde0ff */
[----:B------:R-:W-:Y:S02]  /*23db0*/  LEA.HI.X.SX32 R15, R15, UR17, 0x1, P6 ;  /* 0x000000110f0f7c11 */ /* 0x000fe4000b0f0eff */
[----:B------:R-:W-:Y:S01]  /*23dc0*/  IADD3 R16, P6, PT, R13, UR16, RZ ;  /* 0x000000100d107c10 */ /* 0x000fe2000ffde0ff */
[----:B------:R-:W-:Y:S01]  /*23dd0*/  UISETP.GT.AND UP1, UPT, UR5, 0xff, UPT ;  /* 0x000000ff0500788c */ /* 0x000fe2000bf24270 */
[----:B---3--:R-:W-:Y:S01]  /*23de0*/  ISETP.GE.AND P5, PT, R87, RZ, PT ;  /* 0x000000ff5700720c */ /* 0x008fe20003fa6270 */
[----:B------:R-:W1:Y:S01]  /*23df0*/  LDCU UR16, c[0x0][0x3b0] ;  /* 0x00007600ff1077ac */ /* 0x000e620008000800 */
[----:B------:R-:W-:Y:S01]  /*23e00*/  LEA.HI.X.SX32 R13, R13, UR17, 0x1, P6 ;  /* 0x000000110d0d7c11 */ /* 0x000fe2000b0f0eff */
[----:B--2---:R-:W-:Y:S01]  /*23e10*/  @!P3 IMAD.MOV R69, RZ, RZ, -R69 ;  /* 0x000000ffff45b224 */ /* 0x004fe200078e0a45 */
[----:B------:R-:W-:Y:S01]  /*23e20*/  ISETP.NE.AND P3, PT, RZ, UR15, PT ;  /* 0x0000000fff007c0c */ /* 0x000fe2000bf65270 */
[----:B------:R-:W-:-:S03]  /*23e30*/  @!P0 IMAD.MOV R43, RZ, RZ, -R43 ;  /* 0x000000ffff2b8224 */ /* 0x000fc600078e0a2b */
[----:B------:R-:W-:-:S05]  /*23e40*/  SEL R68, R17, R68, !P3 ;  /* 0x0000004411447207 */ /* 0x000fca0005800000 */
[----:B------:R-:W-:Y:S01]  /*23e50*/  @!P5 IMAD.MOV R88, RZ, RZ, -R88 ;  /* 0x000000ffff58d224 */ /* 0x000fe200078e0a58 */
[----:B------:R-:W-:Y:S01]  /*23e60*/  ISETP.GE.AND P0, PT, R86, RZ, PT ;  /* 0x000000ff5600720c */ /* 0x000fe20003f06270 */
[----:B------:R-:W-:Y:S01]  /*23e70*/  IMAD.MOV.U32 R87, RZ, RZ, R91 ;  /* 0x000000ffff577224 */ /* 0x000fe200078e005b */
[C---:B------:R-:W-:Y:S01]  /*23e80*/  SEL R49, R17.reuse, R92, !P3 ;  /* 0x0000005c11317207 */ /* 0x040fe20005800000 */
[----:B------:R-:W-:Y:S01]  /*23e90*/  IMAD R92, R68, UR14, RZ ;  /* 0x0000000e445c7c24 */ /* 0x000fe2000f8e02ff */
[C---:B------:R-:W-:Y:S01]  /*23ea0*/  SEL R46, R17.reuse, R18, !P3 ;  /* 0x00000012112e7207 */ /* 0x040fe20005800000 */
[----:B------:R-:W2:Y:S01]  /*23eb0*/  LDCU UR15, c[0x0][0x3b0] ;  /* 0x00007600ff0f77ac */ /* 0x000ea20008000800 */
[C---:B------:R-:W-:Y:S02]  /*23ec0*/  SEL R18, R17.reuse, R69, !P3 ;  /* 0x0000004511127207 */ /* 0x040fe40005800000 */
[C---:B------:R-:W-:Y:S01]  /*23ed0*/  SEL R8, R17.reuse, R23, !P3 ;  /* 0x0000001711087207 */ /* 0x040fe20005800000 */
[----:B------:R-:W3:Y:S01]  /*23ee0*/  LDCU UR17, c[0x0][0x3b0] ;  /* 0x00007600ff1177ac */ /* 0x000ee20008000800 */
[----:B------:R-:W-:Y:S01]  /*23ef0*/  IADD3 R23, P6, PT, R92, R14, RZ ;  /* 0x0000000e5c177210 */ /* 0x000fe20007fde0ff */
[----:B------:R-:W-:Y:S01]  /*23f00*/  IMAD R18, R18, UR14, RZ ;  /* 0x0000000e12127c24 */ /* 0x000fe2000f8e02ff */
[----:B------:R-:W-:Y:S01]  /*23f10*/  SEL R12, R17, R22, !P3 ;  /* 0x00000016110c7207 */ /* 0x000fe20005800000 */
[----:B------:R-:W-:Y:S01]  /*23f20*/  STL [R1+0x4f08], R43 ;  /* 0x004f082b01007387 */ /* 0x000fe20000100800 */
[----:B------:R-:W-:Y:S01]  /*23f30*/  SHF.R.S32.HI R22, RZ, 0x1f, R92 ;  /* 0x0000001fff167819 */ /* 0x000fe2000001145c */
[----:B------:R-:W-:-:S02]  /*23f40*/  @!P0 IMAD.MOV R70, RZ, RZ, -R70 ;  /* 0x000000ffff468224 */ /* 0x000fc400078e0a46 */
[----:B------:R-:W-:Y:S04]  /*23f50*/  STL [R1+0x4e78], R88 ;  /* 0x004e785801007387 */ /* 0x000fe80000100800 */
[----:B------:R4:W-:Y:S01]  /*23f60*/  STL [R1+0xf04], R23 ;  /* 0x000f041701007387 */ /* 0x0009e20000100800 */
[----:B------:R-:W-:-:S03]  /*23f70*/  SEL R45, R17, R19, !P3 ;  /* 0x00000013112d7207 */ /* 0x000fc60005800000 */
[----:B------:R0:W-:Y:S01]  /*23f80*/  STL [R1+0x18], R22 ;  /* 0x0000181601007387 */ /* 0x0001e20000100800 */
[----:B------:R-:W-:Y:S02]  /*23f90*/  SEL R19, R17, R70, !P3 ;  /* 0x0000004611137207 */ /* 0x000fe40005800000 */
[----:B----4-:R-:W-:Y:S01]  /*23fa0*/  IADD3 R23, P5, PT, R18, R14, RZ ;  /* 0x0000000e12177210 */ /* 0x010fe20007fbe0ff */
[----:B0-----:R-:W-:-:S04]  /*23fb0*/  IMAD.X R22, R22, 0x1, R15, P6 ;  /* 0x0000000116167824 */ /* 0x001fc800030e060f */
[----:B------:R0:W-:Y:S01]  /*23fc0*/  STL [R1+0xf84], R23 ;  /* 0x000f841701007387 */ /* 0x0001e20000100800 */
[----:B------:R-:W-:-:S03]  /*23fd0*/  SEL R43, R17, R21, !P3 ;  /* 0x00000015112b7207 */ /* 0x000fc60005800000 */
[----:B------:R-:W-:Y:S01]  /*23fe0*/  STL [R1+0x48fc], R92 ;  /* 0x0048fc5c01007387 */ /* 0x000fe20000100800 */
[----:B------:R-:W-:-:S03]  /*23ff0*/  SHF.R.S32.HI R21, RZ, 0x1f, R18 ;  /* 0x0000001fff157819 */ /* 0x000fc60000011412 */
[----:B------:R-:W-:Y:S01]  /*24000*/  STL [R1+0x4950], R92 ;  /* 0x0049505c01007387 */ /* 0x000fe20000100800 */
[----:B------:R-:W-:-:S03]  /*24010*/  IMAD R19, R19, UR14, RZ ;  /* 0x0000000e13137c24 */ /* 0x000fc6000f8e02ff */
[----:B------:R4:W-:Y:S01]  /*24020*/  STL [R1+0xf00], R22 ;  /* 0x000f001601007387 */ /* 0x0009e20000100800 */
[----:B0-----:R-:W-:-:S03]  /*24030*/  IMAD.X R23, R21, 0x1, R15, P5 ;  /* 0x0000000115177824 */ /* 0x001fc600028e060f */
[----:B------:R-:W-:Y:S01]  /*24040*/  STL [R1+0x4960], R92 ;  /* 0x0049605c01007387 */ /* 0x000fe20000100800 */
[----:B----4-:R-:W-:-:S03]  /*24050*/  IADD3 R22, P6, PT, R18, R16, RZ ;  /* 0x0000001012167210 */ /* 0x010fc60007fde0ff */
[----:B------:R-:W-:Y:S01]  /*24060*/  STL [R1+0x4f1c], R92 ;  /* 0x004f1c5c01007387 */ /* 0x000fe20000100800 */
[----:B------:R-:W-:-:S03]  /*24070*/  SHF.R.S32.HI R18, RZ, 0x1f, R19 ;  /* 0x0000001fff127819 */ /* 0x000fc60000011413 */
[----:B------:R0:W-:Y:S01]  /*24080*/  STL [R1+0xf8c], R22 ;  /* 0x000f8c1601007387 */ /* 0x0001e20000100800 */
[----:B------:R-:W-:Y:S01]  /*24090*/  IMAD.X R21, R21, 0x1, R13, P6 ;  /* 0x0000000115157824 */ /* 0x000fe200030e060d */
[----:B------:R-:W-:Y:S01]  /*240a0*/  SEL R44, R17, R20, !P3 ;  /* 0x00000014112c7207 */ /* 0x000fe20005800000 */
[----:B------:R-:W-:Y:S01]  /*240b0*/  IMAD R20, R49, UR13, RZ ;  /* 0x0000000d31147c24 */ /* 0x000fe2000f8e02ff */
[----:B------:R-:W-:Y:S01]  /*240c0*/  STL [R1+0xf80], R23 ;  /* 0x000f801701007387 */ /* 0x000fe20000100800 */
[C---:B0-----:R-:W-:Y:S02]  /*240d0*/  IADD3 R22, P5, PT, R19.reuse, R14, RZ ;  /* 0x0000000e13167210 */ /* 0x041fe40007fbe0ff */
[----:B------:R-:W-:-:S03]  /*240e0*/  IADD3 R19, P6, PT, R19, R16, RZ ;  /* 0x0000001013137210 */ /* 0x000fc60007fde0ff */
[----:B------:R-:W-:Y:S04]  /*240f0*/  STL [R1+0x1004], R22 ;  /* 0x0010041601007387 */ /* 0x000fe80000100800 */
[----:B------:R0:W-:Y:S01]  /*24100*/  STL [R1+0xf88], R21 ;  /* 0x000f881501007387 */ /* 0x0001e20000100800 */
[----:B------:R-:W-:-:S03]  /*24110*/  SEL R48, R17, R72, !P3 ;  /* 0x0000004811307207 */ /* 0x000fc60005800000 */
[----:B------:R4:W-:Y:S01]  /*24120*/  STL [R1+0x100c], R19 ;  /* 0x00100c1301007387 */ /* 0x0009e20000100800 */
[C---:B------:R-:W-:Y:S01]  /*24130*/  SEL R72, R17.reuse, R28, !P3 ;  /* 0x0000001c11487207 */ /* 0x040fe20005800000 */
[----:B0-----:R-:W-:Y:S01]  /*24140*/  IMAD.X R21, R18, 0x1, R15, P5 ;  /* 0x0000000112157824 */ /* 0x001fe200028e060f */
[----:B------:R-:W-:Y:S01]  /*24150*/  IADD3 R61, P5, PT, R20, R16, RZ ;  /* 0x00000010143d7210 */ /* 0x000fe20007fbe0ff */
[----:B----4-:R-:W-:Y:S01]  /*24160*/  IMAD.X R19, R18, 0x1, R13, P6 ;  /* 0x0000000112137824 */ /* 0x010fe200030e060d */
[----:B------:R-:W-:Y:S02]  /*24170*/  IADD3 R56, P6, PT, R20, R14, RZ ;  /* 0x0000000e14387210 */ /* 0x000fe40007fde0ff */
[----:B------:R-:W-:Y:S04]  /*24180*/  STL [R1+0x1000], R21 ;  /* 0x0010001501007387 */ /* 0x000fe80000100800 */
[----:B------:R0:W-:Y:S04]  /*24190*/  STL [R1+0x1008], R19 ;  /* 0x0010081301007387 */ /* 0x0001e80000100800 */
[----:B------:R-:W-:Y:S04]  /*241a0*/  STL [R1+0x1fe4], R61 ;  /* 0x001fe43d01007387 */ /* 0x000fe80000100800 */
[----:B------:R-:W-:Y:S04]  /*241b0*/  STL [R1+0x1fec], R56 ;  /* 0x001fec3801007387 */ /* 0x000fe80000100800 */
[----:B------:R-:W-:Y:S04]  /*241c0*/  STL [R1+0x4104], R72 ;  /* 0x0041044801007387 */ /* 0x000fe80000100800 */
[----:B------:R-:W-:Y:S04]  /*241d0*/  STL [R1+0x415c], R72 ;  /* 0x00415c4801007387 */ /* 0x000fe80000100800 */
[----:B------:R-:W-:Y:S04]  /*241e0*/  STL [R1+0x41bc], R72 ;  /* 0x0041bc4801007387 */ /* 0x000fe80000100800 */
[----:B------:R-:W-:Y:S04]  /*241f0*/  STL [R1+0x41d4], R72 ;  /* 0x0041d44801007387 */ /* 0x000fe80000100800 */
[----:B------:R-:W-:Y:S01]  /*24200*/  STL [R1+0x41e4], R72 ;  /* 0x0041e44801007387 */ /* 0x000fe20000100800 */
[----:B------:R-:W-:-:S03]  /*24210*/  SEL R47, R17, R71, !P3 ;  /* 0x00000047112f7207 */ /* 0x000fc60005800000 */
[----:B------:R-:W-:Y:S01]  /*24220*/  STL [R1+0x4248], R72 ;  /* 0x0042484801007387 */ /* 0x000fe20000100800 */
[----:B------:R-:W-:-:S03]  /*24230*/  SEL R71, R17, R29, !P3 ;  /* 0x0000001d11477207 */ /* 0x000fc60005800000 */
[----:B------:R-:W-:Y:S04]  /*24240*/  STL [R1+0x4258], R72 ;  /* 0x0042584801007387 */ /* 0x000fe80000100800 */
[----:B------:R-:W-:Y:S04]  /*24250*/  STL [R1+0x42e4], R72 ;  /* 0x0042e44801007387 */ /* 0x000fe80000100800 */
[----:B------:R-:W-:Y:S04]  /*24260*/  STL [R1+0x42ec], R72 ;  /* 0x0042ec4801007387 */ /* 0x000fe80000100800 */
[----:B------:R-:W-:Y:S04]  /*24270*/  STL [R1+0x42f8], R72 ;  /* 0x0042f84801007387 */ /* 0x000fe80000100800 */
[----:B------:R-:W-:Y:S04]  /*24280*/  STL [R1+0x4308], R72 ;  /* 0x0043084801007387 */ /* 0x000fe80000100800 */
[----:B------:R-:W-:Y:S01]  /*24290*/  STL [R1+0x43c4], R72 ;  /* 0x0043c44801007387 */ /* 0x000fe20000100800 */
[----:B------:R-:W-:-:S03]  /*242a0*/  SHF.R.S32.HI R69, RZ, 0x1f, R20 ;  /* 0x0000001fff457819 */ /* 0x000fc60000011414 */
[----:B------:R-:W-:Y:S04]  /*242b0*/  STL [R1+0x4954], R72 ;  /* 0x0049544801007387 */ /* 0x000fe80000100800 */
[----:B------:R-:W-:Y:S04]  /*242c0*/  STL [R1+0x4988], R72 ;  /* 0x0049884801007387 */ /* 0x000fe80000100800 */
[----:B------:R-:W-:Y:S04]  /*242d0*/  STL [R1+0x410c], R71 ;  /* 0x00410c4701007387 */ /* 0x000fe80000100800 */
[----:B------:R-:W-:Y:S01]  /*242e0*/  STL [R1+0x411c], R71 ;  /* 0x00411c4701007387 */ /* 0x000fe20000100800 */
[----:B------:R-:W-:-:S03]  /*242f0*/  IMAD R18, R48, UR37, RZ ;  /* 0x0000002530127c24 */ /* 0x000fc6000f8e02ff */
[----:B------:R-:W-:Y:S01]  /*24300*/  STL [R1+0x4148], R71 ;  /* 0x0041484701007387 */ /* 0x000fe20000100800 */
[----:B------:R-:W-:-:S03]  /*24310*/  IMAD.X R64, R69, 0x1, R13, P5 ;  /* 0x0000000145407824 */ /* 0x000fc600028e060d */
[----:B------:R-:W-:Y:S04]  /*24320*/  STL [R1+0x4164], R71 ;  /* 0x0041644701007387 */ /* 0x000fe80000100800 */
[----:B------:R-:W-:Y:S04]  /*24330*/  STL [R1+0x417c], R71 ;  /* 0x00417c4701007387 */ /* 0x000fe80000100800 */
[----:B------:R-:W-:Y:S01]  /*24340*/  STL [R1+0x419c], R71 ;  /* 0x00419c4701007387 */ /* 0x000fe20000100800 */
[----:B------:R-:W-:-:S03]  /*24350*/  IMAD.X R57, R69, 0x1, R15, P6 ;  /* 0x0000000145397824 */ /* 0x000fc600030e060f */
[----:B------:R-:W-:Y:S01]  /*24360*/  STL [R1+0x4204], R71 ;  /* 0x0042044701007387 */ /* 0x000fe20000100800 */
[----:B------:R-:W-:-:S03]  /*24370*/  IADD3 R65, P5, PT, R18, R16, RZ ;  /* 0x0000001012417210 */ /* 0x000fc60007fbe0ff */
[----:B------:R-:W-:Y:S04]  /*24380*/  STL [R1+0x420c], R71 ;  /* 0x00420c4701007387 */ /* 0x000fe80000100800 */
[----:B------:R-:W-:Y:S04]  /*24390*/  STL [R1+0x421c], R71 ;  /* 0x00421c4701007387 */ /* 0x000fe80000100800 */
[----:B------:R-:W-:Y:S01]  /*243a0*/  STL [R1+0x42a0], R71 ;  /* 0x0042a04701007387 */ /* 0x000fe20000100800 */
[----:B------:R-:W-:-:S03]  /*243b0*/  SEL R6, R17, R25, !P3 ;  /* 0x0000001911067207 */ /* 0x000fc60005800000 */
[----:B------:R-:W-:Y:S01]  /*243c0*/  STL [R1+0x4958], R71 ;  /* 0x0049584701007387 */ /* 0x000fe20000100800 */
[----:B------:R-:W-:-:S03]  /*243d0*/  SHF.R.S32.HI R70, RZ, 0x1f, R18 ;  /* 0x0000001fff467819 */ /* 0x000fc60000011412 */
[----:B------:R-:W-:Y:S01]  /*243e0*/  STL [R1+0x1fe0], R64 ;  /* 0x001fe04001007387 */ /* 0x000fe20000100800 */
[----:B0-----:R-:W-:-:S03]  /*243f0*/  IMAD R19, R47, UR36, RZ ;  /* 0x000000242f137c24 */ /* 0x001fc6000f8e02ff */
[----:B------:R-:W-:Y:S04]  /*24400*/  STL [R1+0x412c], R69 ;  /* 0x00412c4501007387 */ /* 0x000fe80000100800 */
[----:B------:R-:W-:Y:S01]  /*24410*/  STL [R1+0x4138], R69 ;  /* 0x0041384501007387 */ /* 0x000fe20000100800 */
[----:B------:R-:W-:-:S03]  /*24420*/  SEL R0, R17, R27, !P3 ;  /* 0x0000001b11007207 */ /* 0x000fc60005800000 */
[----:B------:R-:W-:Y:S01]  /*24430*/  STL [R1+0x1fe8], R57 ;  /* 0x001fe83901007387 */ /* 0x000fe20000100800 */
[----:B------:R-:W-:-:S03]  /*24440*/  IADD3 R48, P6, PT, R18, R14, RZ ;  /* 0x0000000e12307210 */ /* 0x000fc60007fde0ff */
[----:B------:R-:W-:Y:S01]  /*24450*/  STL [R1+0x1fd4], R65 ;  /* 0x001fd44101007387 */ /* 0x000fe20000100800 */
[----:B------:R-:W-:-:S03]  /*24460*/  IMAD R27, R6, UR28, RZ ;  /* 0x0000001c061b7c24 */ /* 0x000fc6000f8e02ff */
[----:B------:R-:W-:Y:S01]  /*24470*/  STL [R1+0x4154], R69 ;  /* 0x0041544501007387 */ /* 0x000fe20000100800 */
[----:B------:R-:W-:Y:S01]  /*24480*/  IMAD.X R77, R70, 0x1, R13, P5 ;  /* 0x00000001464d7824 */ /* 0x000fe200028e060d */
[----:B------:R-:W-:Y:S02]  /*24490*/  SHF.R.S32.HI R18, RZ, 0x1f, R19 ;  /* 0x0000001fff127819 */ /* 0x000fe40000011413 */
[----:B------:R-:W-:Y:S01]  /*244a0*/  STL [R1+0x4180], R69 ;  /* 0x0041804501007387 */ /* 0x000fe20000100800 */
[----:B------:R-:W-:Y:S01]  /*244b0*/  IADD3 R6, P5, PT, R19, R16, RZ ;  /* 0x0000001013067210 */ /* 0x000fe20007fbe0ff */
[----:B------:R-:W-:Y:S02]  /*244c0*/  IMAD R20, R46, UR35, RZ ;  /* 0x000000232e147c24 */ /* 0x000fe4000f8e02ff */
[----:B------:R-:W-:Y:S01]  /*244d0*/  STL [R1+0x438c], R69 ;  /* 0x00438c4501007387 */ /* 0x000fe20000100800 */
[----:B------:R-:W-:-:S03]  /*244e0*/  IMAD.X R50, R70, 0x1, R15, P6 ;  /* 0x0000000146327824 */ /* 0x000fc600030e060f */
[----:B------:R-:W-:Y:S01]  /*244f0*/  STL [R1+0x495c], R69 ;  /* 0x00495c4501007387 */ /* 0x000fe20000100800 */
[----:B------:R-:W-:-:S03]  /*24500*/  IADD3 R67, P6, PT, R19, R14, RZ ;  /* 0x0000000e13437210 */ /* 0x000fc60007fde0ff */
[----:B------:R-:W-:Y:S01]  /*24510*/  STL [R1+0x4970], R69 ;  /* 0x0049704501007387 */ /* 0x000fe20000100800 */
[----:B------:R-:W-:-:S03]  /*24520*/  IMAD.X R76, R18, 0x1, R13, P5 ;  /* 0x00000001124c7824 */ /* 0x000fc600028e060d */
[----:B------:R-:W-:Y:S01]  /*24530*/  STL [R1+0x498c], R69 ;  /* 0x00498c4501007387 */ /* 0x000fe20000100800 */
[----:B------:R-:W-:-:S03]  /*24540*/  SHF.R.S32.HI R19, RZ, 0x1f, R20 ;  /* 0x0000001fff137819 */ /* 0x000fc60000011414 */
[----:B------:R-:W-:Y:S01]  /*24550*/  STL [R1+0x49a4], R69 ;  /* 0x0049a44501007387 */ /* 0x000fe20000100800 */
[----:B------:R-:W-:-:S03]  /*24560*/  IADD3 R60, P5, PT, R20, R16, RZ ;  /* 0x00000010143c7210 */ /* 0x000fc60007fbe0ff */
[----:B------:R-:W-:Y:S01]  /*24570*/  STL [R1+0x1fdc], R48 ;  /* 0x001fdc3001007387 */ /* 0x000fe20000100800 */
[----:B------:R-:W-:-:S03]  /*24580*/  IMAD R21, R45, UR34, RZ ;  /* 0x000000222d157c24 */ /* 0x000fc6000f8e02ff */
        /* <DEDUP_REMOVED lines=25> */
[----:B------:R-:W-:-:S03]  /*24720*/  SEL R3, R17, R26, !P3 ;  /* 0x0000001a11037207 */ /* 0x000fc60005800000 */
[----:B------:R-:W-:Y:S01]  /*24730*/  STL [R1+0x1fc0], R76 ;  /* 0x001fc04c01007387 */ /* 0x000fe20000100800 */
[----:B------:R-:W-:-:S03]  /*24740*/  IMAD.X R79, R18, 0x1, R15, P6 ;  /* 0x00000001124f7824 */ /* 0x000fc600030e060f */
[----:B------:R-:W-:Y:S01]  /*24750*/  STL [R1+0x1fc8], R84 ;  /* 0x001fc85401007387 */ /* 0x000fe20000100800 */
[----:B------:R-:W-:-:S03]  /*24760*/  IADD3 R73, P6, PT, R22, R14, RZ ;  /* 0x0000000e16497210 */ /* 0x000fc60007fde0ff */
[----:B------:R-:W-:Y:S01]  /*24770*/  STL [R1+0x1fb4], R60 ;  /* 0x001fb43c01007387 */ /* 0x000fe20000100800 */
[----:B------:R-:W-:Y:S01]  /*24780*/  SEL R7, R17, R24, !P3 ;  /* 0x0000001811077207 */ /* 0x000fe20005800000 */
[----:B------:R-:W-:Y:S02]  /*24790*/  IMAD R29, R0, UR26, RZ ;  /* 0x0000001a001d7c24 */ /* 0x000fe4000f8e02ff */
[----:B------:R-:W-:Y:S01]  /*247a0*/  STL [R1+0x1fbc], R81 ;  /* 0x001fbc5101007387 */ /* 0x000fe20000100800 */
[----:B------:R-:W-:Y:S01]  /*247b0*/  IMAD.X R75, R19, 0x1, R13, P5 ;  /* 0x00000001134b7824 */ /* 0x000fe200028e060d */
[----:B------:R-:W-:Y:S02]  /*247c0*/  SHF.R.S32.HI R18, RZ, 0x1f, R23 ;  /* 0x0000001fff127819 */ /* 0x000fe40000011417 */
[----:B------:R-:W-:Y:S01]  /*247d0*/  STL [R1+0x1fb0], R82 ;  /* 0x001fb05201007387 */ /* 0x000fe20000100800 */
[----:B------:R-:W-:-:S03]  /*247e0*/  IADD3 R0, P5, PT, R23, R16, RZ ;  /* 0x0000001017007210 */ /* 0x000fc60007fbe0ff */
[----:B------:R-:W-:Y:S01]  /*247f0*/  STL [R1+0x1fb8], R83 ;  /* 0x001fb85301007387 */ /* 0x000fe20000100800 */
[----:B------:R-:W-:-:S03]  /*24800*/  IMAD R24, R12, UR31, RZ ;  /* 0x0000001f0c187c24 */ /* 0x000fc6000f8e02ff */
[----:B------:R-:W-:Y:S01]  /*24810*/  STL [R1+0x1fa4], R66 ;  /* 0x001fa44201007387 */ /* 0x000fe20000100800 */
[----:B------:R-:W-:-:S03]  /*24820*/  IMAD R28, R3, UR27, RZ ;  /* 0x0000001b031c7c24 */ /* 0x000fc6000f8e02ff */
[----:B------:R-:W-:Y:S01]  /*24830*/  STL [R1+0x1fac], R78 ;  /* 0x001fac4e01007387 */ /* 0x000fe20000100800 */
[----:B------:R-:W-:Y:S01]  /*24840*/  IMAD.X R3, R19, 0x1, R15, P6 ;  /* 0x0000000113037824 */ /* 0x000fe200030e060f */
[----:B------:R-:W-:Y:S02]  /*24850*/  IADD3 R91, P6, PT, R23, R14, RZ ;  /* 0x0000000e175b7210 */ /* 0x000fe40007fde0ff */
[----:B------:R-:W-:Y:S01]  /*24860*/  STL [R1+0x1fa0], R85 ;  /* 0x001fa05501007387 */ /* 0x000fe20000100800 */
[----:B------:R-:W-:-:S03]  /*24870*/  IMAD R26, R7, UR29, RZ ;  /* 0x0000001d071a7c24 */ /* 0x000fc6000f8e02ff */
[----:B------:R-:W-:Y:S01]  /*24880*/  STL [R1+0x1fa8], R79 ;  /* 0x001fa84f01007387 */ /* 0x000fe20000100800 */
[----:B------:R-:W-:-:S03]  /*24890*/  IMAD.X R7, R18, 0x1, R13, P5 ;  /* 0x0000000112077824 */ /* 0x000fc600028e060d */
[----:B------:R-:W-:Y:S01]  /*248a0*/  STL [R1+0x1f94], R74 ;  /* 0x001f944a01007387 */ /* 0x000fe20000100800 */
[----:B------:R-:W-:-:S03]  /*248b0*/  SHF.R.S32.HI R19, RZ, 0x1f, R24 ;  /* 0x0000001fff137819 */ /* 0x000fc60000011418 */
[----:B------:R-:W-:Y:S04]  /*248c0*/  STL [R1+0x1f9c], R73 ;  /* 0x001f9c4901007387 */ /* 0x000fe80000100800 */
[----:B------:R0:W-:Y:S01]  /*248d0*/  STL [R1+0x1f84], R0 ;  /* 0x001f840001007387 */ /* 0x0001e20000100800 */
[----:B------:R-:W-:-:S03]  /*248e0*/  IMAD.X R92, R18, 0x1, R15, P6 ;  /* 0x00000001125c7824 */ /* 0x000fc600030e060f */
[----:B------:R-:W-:Y:S04]  /*248f0*/  STL [R1+0x1f90], R75 ;  /* 0x001f904b01007387 */ /* 0x000fe80000100800 */
[----:B------:R-:W-:Y:S01]  /*24900*/  STL [R1+0x1f98], R3 ;  /* 0x001f980301007387 */ /* 0x000fe20000100800 */
[----:B0-----:R-:W-:-:S03]  /*24910*/  IADD3 R0, P5, PT, R24, R16, RZ ;  /* 0x0000001018007210 */ /* 0x001fc60007fbe0ff */
[----:B------:R-:W-:Y:S01]  /*24920*/  STL [R1+0x1f8c], R91 ;  /* 0x001f8c5b01007387 */ /* 0x000fe20000100800 */
[----:B------:R-:W-:-:S03]  /*24930*/  IMAD R25, R8, UR30, RZ ;  /* 0x0000001e08197c24 */ /* 0x000fc6000f8e02ff */
[----:B------:R0:W-:Y:S04]  /*24940*/  STL [R1+0x1f80], R7 ;  /* 0x001f800701007387 */ /* 0x0001e80000100800 */
[----:B------:R4:W-:Y:S01]  /*24950*/  STL [R1+0x1f74], R0 ;  /* 0x001f740001007387 */ /* 0x0009e20000100800 */
[----:B0-----:R-:W-:Y:S01]  /*24960*/  IADD3 R7, P6, PT, R24, R14, RZ ;  /* 0x0000000e18077210 */ /* 0x001fe20007fde0ff */
[----:B----4-:R-:W-:-:S04]  /*24970*/  IMAD.X R0, R19, 0x1, R13, P5 ;  /* 0x0000000113007824 */ /* 0x010fc800028e060d */
[----:B------:R-:W-:Y:S01]  /*24980*/  STL [R1+0x1f7c], R7 ;  /* 0x001f7c0701007387 */ /* 0x000fe20000100800 */
[----:B------:R-:W-:-:S03]  /*24990*/  IADD3 R8, P5, PT, R25, R16, RZ ;  /* 0x0000001019087210 */ /* 0x000fc60007fbe0ff */
[----:B------:R-:W-:Y:S01]  /*249a0*/  STL [R1+0x1f88], R92 ;  /* 0x001f885c01007387 */ /* 0x000fe20000100800 */
[----:B------:R-:W-:-:S03]  /*249b0*/  SHF.R.S32.HI R18, RZ, 0x1f, R25 ;  /* 0x0000001fff127819 */ /* 0x000fc60000011419 */
[----:B------:R0:W-:Y:S04]  /*249c0*/  STL [R1+0x1f70], R0 ;  /* 0x001f700001007387 */ /* 0x0001e80000100800 */
[----:B------:R-:W-:Y:S01]  /*249d0*/  STL [R1+0x1f64], R8 ;  /* 0x001f640801007387 */ /* 0x000fe20000100800 */
[----:B0-----:R-:W-:Y:S01]  /*249e0*/  IMAD.X R0, R19, 0x1, R15, P6 ;  /* 0x0000000113007824 */ /* 0x001fe200030e060f */
[----:B------:R-:W-:-:S04]  /*249f0*/  IADD3 R7, P6, PT, R25, R14, RZ ;  /* 0x0000000e19077210 */ /* 0x000fc80007fde0ff */
[----:B------:R0:W-:Y:S01]  /*24a00*/  STL [R1+0x1f78], R0 ;  /* 0x001f780001007387 */ /* 0x0001e20000100800 */
[----:B------:R-:W-:-:S03]  /*24a10*/  SHF.R.S32.HI R19, RZ, 0x1f, R26 ;  /* 0x0000001fff137819 */ /* 0x000fc6000001141a */
[----:B------:R4:W-:Y:S01]  /*24a20*/  STL [R1+0x1f6c], R7 ;  /* 0x001f6c0701007387 */ /* 0x0009e20000100800 */
[----:B0-----:R-:W-:Y:S01]  /*24a30*/  IMAD.X R0, R18, 0x1, R13, P5 ;  /* 0x0000000112007824 */ /* 0x001fe200028e060d */
[----:B------:R-:W-:Y:S01]  /*24a40*/  IADD3 R25, P5, PT, R26, R16, RZ ;  /* 0x000000101a197210 */ /* 0x000fe20007fbe0ff */
[----:B----4-:R-:W-:-:S03]  /*24a50*/  IMAD.X R7, R18, 0x1, R15, P6 ;  /* 0x0000000112077824 */ /* 0x010fc600030e060f */
[----:B------:R0:W-:Y:S01]  /*24a60*/  STL [R1+0x1f60], R0 ;  /* 0x001f600001007387 */ /* 0x0001e20000100800 */
[----:B------:R-:W-:-:S03]  /*24a70*/  SHF.R.S32.HI R18, RZ, 0x1f, R27 ;  /* 0x0000001fff127819 */ /* 0x000fc6000001141b */
[----:B------:R4:W-:Y:S01]  /*24a80*/  STL [R1+0x1f68], R7 ;  /* 0x001f680701007387 */ /* 0x0009e20000100800 */
[----:B0-----:R-:W-:-:S03]  /*24a90*/  IADD3 R0, P6, PT, R26, R14, RZ ;  /* 0x0000000e1a007210 */ /* 0x001fc60007fde0ff */
[----:B------:R-:W-:Y:S01]  /*24aa0*/  STL [R1+0x1f54], R25 ;  /* 0x001f541901007387 */ /* 0x000fe20000100800 */
[----:B------:R-:W-:-:S03]  /*24ab0*/  IMAD.X R26, R19, 0x1, R13, P5 ;  /* 0x00000001131a7824 */ /* 0x000fc600028e060d */
[----:B------:R0:W-:Y:S01]  /*24ac0*/  STL [R1+0x1f5c], R0 ;  /* 0x001f5c0001007387 */ /* 0x0001e20000100800 */
[----:B----4-:R-:W-:Y:S01]  /*24ad0*/  IMAD.X R7, R19, 0x1, R15, P6 ;  /* 0x0000000113077824 */ /* 0x010fe200030e060f */
[C---:B------:R-:W-:Y:S01]  /*24ae0*/  IADD3 R12, P6, PT, R27.reuse, R14, RZ ;  /* 0x0000000e1b0c7210 */ /* 0x040fe20007fde0ff */
[----:B------:R-:W-:Y:S01]  /*24af0*/  IMAD.MOV.U32 R86, RZ, RZ, R87 ;  /* 0x000000ffff567224 */ /* 0x000fe200078e0057 */
[-C--:B0-----:R-:W-:Y:S02]  /*24b00*/  IADD3 R0, P5, PT, R27, R16.reuse, RZ ;  /* 0x000000101b007210 */ /* 0x081fe40007fbe0ff */
[----:B------:R0:W-:Y:S01]  /*24b10*/  STL [R1+0x1f58], R7 ;  /* 0x001f580701007387 */ /* 0x0001e20000100800 */
[----:B------:R-:W-:Y:S02]  /*24b20*/  IMAD.MOV.U32 R87, RZ, RZ, R89 ;  /* 0x000000ffff577224 */ /* 0x000fe400078e0059 */
[----:B------:R-:W-:Y:S01]  /*24b30*/  IMAD.X R27, R18, 0x1, R13, P5 ;  /* 0x00000001121b7824 */ /* 0x000fe200028e060d */
[----:B------:R-:W-:Y:S01]  /*24b40*/  STL [R1+0x1f50], R26 ;  /* 0x001f501a01007387 */ /* 0x000fe20000100800 */
[----:B------:R-:W-:Y:S01]  /*24b50*/  IMAD.MOV.U32 R89, RZ, RZ, R93 ;  /* 0x000000ffff597224 */ /* 0x000fe200078e005d */
[----:B------:R-:W-:Y:S01]  /*24b60*/  IADD3 R46, P5, PT, R28, R16, RZ ;  /* 0x000000101c2e7210 */ /* 0x000fe20007fbe0ff */
[----:B------:R-:W-:Y:S01]  /*24b70*/  IMAD.X R93, R18, 0x1, R15, P6 ;  /* 0x00000001125d7824 */ /* 0x000fe200030e060f */
[----:B------:R-:W-:Y:S01]  /*24b80*/  STL [R1+0x1f44], R0 ;  /* 0x001f440001007387 */ /* 0x000fe20000100800 */
[----:B------:R-:W-:-:S03]  /*24b90*/  IADD3 R44, P6, PT, R28, R14, RZ ;  /* 0x0000000e1c2c7210 */ /* 0x000fc60007fde0ff */
[----:B------:R-:W-:Y:S04]  /*24ba0*/  STL [R1+0x1f4c], R12 ;  /* 0x001f4c0c01007387 */ /* 0x000fe80000100800 */
        /* <DEDUP_REMOVED lines=10> */
[----:B------:R-:W-:Y:S04]  /*24c50*/  STL [R1+0x4f14], R44 ;  /* 0x004f142c01007387 */ /* 0x000fe80000100800 */
[----:B------:R-:W-:Y:S01]  /*24c60*/  STL [R1+0x4168], R28 ;  /* 0x0041681c01007387 */ /* 0x000fe20000100800 */
[----:B------:R-:W-:-:S03]  /*24c70*/  IMAD.X R47, R19, 0x1, R13, P5 ;  /* 0x00000001132f7824 */ /* 0x000fc600028e060d */
[----:B------:R-:W-:Y:S01]  /*24c80*/  STL [R1+0x4174], R28 ;  /* 0x0041741c01007387 */ /* 0x000fe20000100800 */
[----:B0-----:R-:W-:-:S03]  /*24c90*/  IADD3 R7, P5, PT, R29, R16, RZ ;  /* 0x000000101d077210 */ /* 0x001fc60007fbe0ff */
        /* <DEDUP_REMOVED lines=8> */
[----:B------:R-:W-:Y:S04]  /*24d20*/  STL [R1+0x4900], R28 ;  /* 0x0049001c01007387 */ /* 0x000fe80000100800 */
[----:B------:R-:W-:Y:S04]  /*24d30*/  STL [R1+0x4968], R28 ;  /* 0x0049681c01007387 */ /* 0x000fe80000100800 */
[----:B------:R0:W-:Y:S01]  /*24d40*/  STL [R1+0x1f24], R7 ;  /* 0x001f240701007387 */ /* 0x0001e20000100800 */
[----:B------:R-:W-:-:S03]  /*24d50*/  SHF.R.S32.HI R18, RZ, 0x1f, R29 ;  /* 0x0000001fff127819 */ /* 0x000fc6000001141d */
[----:B------:R-:W-:Y:S01]  /*24d60*/  STL [R1+0x1f30], R47 ;  /* 0x001f302f01007387 */ /* 0x000fe20000100800 */
[----:B------:R-:W-:-:S03]  /*24d70*/  SEL R9, R17, R30, !P3 ;  /* 0x0000001e11097207 */ /* 0x000fc60005800000 */
[----:B------:R-:W-:Y:S01]  /*24d80*/  STL [R1+0x4150], R29 ;  /* 0x0041501d01007387 */ /* 0x000fe20000100800 */
[----:B------:R-:W-:-:S03]  /*24d90*/  IMAD R30, R72, UR25, RZ ;  /* 0x00000019481e7c24 */ /* 0x000fc6000f8e02ff */
[----:B------:R-:W-:Y:S04]  /*24da0*/  STL [R1+0x1f38], R45 ;  /* 0x001f382d01007387 */ /* 0x000fe80000100800 */
[----:B------:R-:W-:Y:S04]  /*24db0*/  STL [R1+0x1f2c], R90 ;  /* 0x001f2c5a01007387 */ /* 0x000fe80000100800 */
[----:B------:R-:W-:Y:S01]  /*24dc0*/  STL [R1+0x41f0], R29 ;  /* 0x0041f01d01007387 */ /* 0x000fe20000100800 */
[----:B0-----:R-:W-:-:S03]  /*24dd0*/  IMAD.X R7, R18, 0x1, R13, P5 ;  /* 0x0000000112077824 */ /* 0x001fc600028e060d */
[----:B------:R-:W-:Y:S04]  /*24de0*/  STL [R1+0x4270], R29 ;  /* 0x0042701d01007387 */ /* 0x000fe80000100800 */
[----:B------:R-:W-:Y:S01]  /*24df0*/  STL [R1+0x4278], R29 ;  /* 0x0042781d01007387 */ /* 0x000fe20000100800 */
[----:B------:R-:W-:-:S03]  /*24e00*/  IMAD.MOV.U32 R8, RZ, RZ, R86 ;  /* 0x000000ffff087224 */ /* 0x000fc600078e0056 */
[----:B------:R-:W-:Y:S01]  /*24e10*/  STL [R1+0x4808], R29 ;  /* 0x0048081d01007387 */ /* 0x000fe20000100800 */
[----:B------:R-:W-:-:S03]  /*24e20*/  IADD3 R54, P5, PT, R30, R16, RZ ;  /* 0x000000101e367210 */ /* 0x000fc60007fbe0ff */
[----:B------:R-:W-:Y:S01]  /*24e30*/  STL [R1+0x4810], R29 ;  /* 0x0048101d01007387 */ /* 0x000fe20000100800 */
[----:B------:R-:W-:-:S03]  /*24e40*/  IMAD.X R86, R18, 0x1, R15, P6 ;  /* 0x0000000112567824 */ /* 0x000fc600030e060f */
[----:B------:R-:W-:Y:S01]  /*24e50*/  STL [R1+0x4818], R29 ;  /* 0x0048181d01007387 */ /* 0x000fe20000100800 */
[----:B------:R-:W-:-:S03]  /*24e60*/  IADD3 R52, P6, PT, R30, R14, RZ ;  /* 0x0000000e1e347210 */ /* 0x000fc60007fde0ff */
[----:B------:R-:W-:Y:S04]  /*24e70*/  STL [R1+0x4820], R29 ;  /* 0x0048201d01007387 */ /* 0x000fe80000100800 */
        /* <DEDUP_REMOVED lines=15> */
[----:B------:R-:W-:Y:S01]  /*24f70*/  STL [R1+0x47c0], R30 ;  /* 0x0047c01e01007387 */ /* 0x000fe20000100800 */
[----:B------:R-:W-:-:S03]  /*24f80*/  IMAD R68, R71, UR24, RZ ;  /* 0x0000001847447c24 */ /* 0x000fc6000f8e02ff */
[----:B------:R-:W-:Y:S04]  /*24f90*/  STL [R1+0x47c8], R30 ;  /* 0x0047c81e01007387 */ /* 0x000fe80000100800 */
[----:B------:R-:W-:Y:S04]  /*24fa0*/  STL [R1+0x47d0], R30 ;  /* 0x0047d01e01007387 */ /* 0x000fe80000100800 */
[----:B------:R-:W-:Y:S04]  /*24fb0*/  STL [R1+0x47d8], R30 ;  /* 0x0047d81e01007387 */ /* 0x000fe80000100800 */
[----:B------:R-:W-:Y:S01]  /*24fc0*/  STL [R1+0x47e0], R30 ;  /* 0x0047e01e01007387 */ /* 0x000fe20000100800 */
[----:B------:R-:W-:-:S03]  /*24fd0*/  IMAD.X R55, R19, 0x1, R13, P5 ;  /* 0x0000000113377824 */ /* 0x000fc600028e060d */
[----:B------:R-:W-:Y:S01]  /*24fe0*/  STL [R1+0x47e8], R30 ;  /* 0x0047e81e01007387 */ /* 0x000fe20000100800 */
[----:B------:R-:W-:-:S03]  /*24ff0*/  IADD3 R58, P5, PT, R68, R16, RZ ;  /* 0x00000010443a7210 */ /* 0x000fc60007fbe0ff */
[----:B------:R-:W-:Y:S01]  /*25000*/  STL [R1+0x47f0], R30 ;  /* 0x0047f01e01007387 */ /* 0x000fe20000100800 */
[----:B------:R-:W-:-:S03]  /*25010*/  IMAD.X R53, R19, 0x1, R15, P6 ;  /* 0x0000000113357824 */ /* 0x000fc600030e060f */
[----:B------:R-:W-:Y:S04]  /*25020*/  STL [R1+0x47f8], R30 ;  /* 0x0047f81e01007387 */ /* 0x000fe80000100800 */
[----:B------:R-:W-:Y:S01]  /*25030*/  STL [R1+0x4800], R30 ;  /* 0x0048001e01007387 */ /* 0x000fe20000100800 */
[----:B0-----:R-:W-:-:S03]  /*25040*/  IADD3 R29, P6, PT, R68, R14, RZ ;  /* 0x0000000e441d7210 */ /* 0x001fc60007fde0ff */
        /* <DEDUP_REMOVED lines=20> */
[----:B------:R-:W-:Y:S04]  /*25190*/  STL [R1+0x48b8], R68 ;  /* 0x0048b84401007387 */ /* 0x000fe80000100800 */
[----:B------:R-:W-:Y:S04]  /*251a0*/  STL [R1+0x48c0], R68 ;  /* 0x0048c04401007387 */ /* 0x000fe80000100800 */
[----:B------:R-:W-:Y:S01]  /*251b0*/  STL [R1+0x48c8], R68 ;  /* 0x0048c84401007387 */ /* 0x000fe20000100800 */
[----:B------:R-:W-:-:S03]  /*251c0*/  PLOP3.LUT P0, PT, PT, PT, UP1, 0x80, 0x8 ;  /* 0x000000000008781c */ /* 0x000fc60003f0f018 */
[----:B------:R-:W-:Y:S04]  /*251d0*/  STL [R1+0x48d0], R68 ;  /* 0x0048d04401007387 */ /* 0x000fe80000100800 */
[----:B------:R-:W-:Y:S04]  /*251e0*/  STL [R1+0x48d8], R68 ;  /* 0x0048d84401007387 */ /* 0x000fe80000100800 */
[----:B------:R-:W-:Y:S04]  /*251f0*/  STL [R1+0x48e0], R68 ;  /* 0x0048e04401007387 */ /* 0x000fe80000100800 */
[----:B------:R-:W-:Y:S01]  /*25200*/  STL [R1+0x4978], R68 ;  /* 0x0049784401007387 */ /* 0x000fe20000100800 */
[----:B------:R-:W-:-:S03]  /*25210*/  ISETP.LT.AND P5, PT, R2, UR39, P0 ;  /* 0x0000002702007c0c */ /* 0x000fc600087a1270 */
[----:B------:R-:W-:Y:S04]  /*25220*/  STL [R1+0x41b0], R31 ;  /* 0x0041b01f01007387 */ /* 0x000fe80000100800 */
[----:B------:R-:W-:Y:S04]  /*25230*/  STL [R1+0x1f00], R59 ;  /* 0x001f003b01007387 */ /* 0x000fe80000100800 */
[----:B------:R-:W-:Y:S01]  /*25240*/  STL [R1+0x41c0], R31 ;  /* 0x0041c01f01007387 */ /* 0x000fe20000100800 */
[----:B------:R-:W-:-:S03]  /*25250*/  LOP3.LUT R22, R2, 0x80, RZ, 0xfc, !PT ;  /* 0x0000008002167812 */ /* 0x000fc600078efcff */
[----:B------:R-:W-:Y:S04]  /*25260*/  STL [R1+0x41d0], R31 ;  /* 0x0041d01f01007387 */ /* 0x000fe80000100800 */
[----:B------:R-:W-:Y:S04]  /*25270*/  STL [R1+0x41f4], R31 ;  /* 0x0041f41f01007387 */ /* 0x000fe80000100800 */
[----:B------:R-:W-:Y:S04]  /*25280*/  STL [R1+0x4208], R31 ;  /* 0x0042081f01007387 */ /* 0x000fe80000100800 */
[----:B------:R-:W-:Y:S01]  /*25290*/  STL [R1+0x4230], R31 ;  /* 0x0042301f01007387 */ /* 0x000fe20000100800 */
[----:B------:R-:W-:-:S03]  /*252a0*/  ISETP.LT.AND P0, PT, R22, UR38, P0 ;  /* 0x0000002616007c0c */ /* 0x000fc60008701270 */
[----:B------:R-:W-:Y:S04]  /*252b0*/  STL [R1+0x435c], R31 ;  /* 0x00435c1f01007387 */ /* 0x000fe80000100800 */
[----:B------:R-:W-:Y:S04]  /*252c0*/  STL [R1+0x4364], R31 ;  /* 0x0043641f01007387 */ /* 0x000fe80000100800 */
[----:B------:R-:W-:Y:S04]  /*252d0*/  STL [R1+0x4438], R31 ;  /* 0x0044381f01007387 */ /* 0x000fe80000100800 */
[----:B------:R-:W-:Y:S04]  /*252e0*/  STL [R1+0x4788], R31 ;  /* 0x0047881f01007387 */ /* 0x000fe80000100800 */
[----:B------:R-:W-:Y:S01]  /*252f0*/  STL [R1+0x4790], R31 ;  /* 0x0047901f01007387 */ /* 0x000fe20000100800 */
[----:B------:R-:W-:-:S03]  /*25300*/  PRMT R46, RZ, 0x7610, R46 ;  /* 0x00007610ff2e7816 */ /* 0x000fc6000000002e */
[----:B------:R-:W-:Y:S01]  /*25310*/  STL [R1+0x479c], R31 ;  /* 0x00479c1f01007387 */ /* 0x000fe20000100800 */
[----:B------:R-:W-:-:S03]  /*25320*/  IMAD R18, R9, UR21, RZ ;  /* 0x0000001509127c24 */ /* 0x000fc6000f8e02ff */
[----:B------:R-:W-:Y:S01]  /*25330*/  STL [R1+0x48b4], R31 ;  /* 0x0048b41f01007387 */ /* 0x000fe20000100800 */
[----:B------:R-:W-:-:S03]  /*25340*/  @P5 IMAD.MOV.U32 R22, RZ, RZ, R56 ;  /* 0x000000ffff165224 */ /* 0x000fc600078e0038 */
[----:B------:R-:W-:Y:S01]  /*25350*/  STL [R1+0x48bc], R31 ;  /* 0x0048bc1f01007387 */ /* 0x000fe20000100800 */
[----:B------:R-:W-:-:S03]  /*25360*/  @P5 IMAD.MOV.U32 R23, RZ, RZ, R57 ;  /* 0x000000ffff175224 */ /* 0x000fc600078e0039 */
[----:B------:R-:W-:Y:S01]  /*25370*/  STL [R1+0x48c4], R31 ;  /* 0x0048c41f01007387 */ /* 0x000fe20000100800 */
[----:B------:R-:W-:-:S03]  /*25380*/  IMAD.X R88, R20, 0x1, R15, P6 ;  /* 0x0000000114587824 */ /* 0x000fc600030e060f */
[----:B------:R-:W-:Y:S04]  /*25390*/  STL [R1+0x48cc], R31 ;  /* 0x0048cc1f01007387 */ /* 0x000fe80000100800 */
[----:B------:R-:W-:Y:S01]  /*253a0*/  STL [R1+0x48d4], R31 ;  /* 0x0048d41f01007387 */ /* 0x000fe20000100800 */
[----:B------:R-:W-:-:S03]  /*253b0*/  IADD3 R43, P6, PT, R18, R16, RZ ;  /* 0x00000010122b7210 */ /* 0x000fc60007fde0ff */
[----:B------:R-:W-:Y:S04]  /*253c0*/  STL [R1+0x48dc], R31 ;  /* 0x0048dc1f01007387 */ /* 0x000fe80000100800 */
[----:B------:R-:W-:Y:S04]  /*253d0*/  STL [R1+0x48e4], R31 ;  /* 0x0048e41f01007387 */ /* 0x000fe80000100800 */
[----:B------:R-:W-:Y:S04]  /*253e0*/  STL [R1+0x497c], R31 ;  /* 0x00497c1f01007387 */ /* 0x000fe80000100800 */
[----:B------:R-:W-:Y:S04]  /*253f0*/  STL [R1+0x4990], R31 ;  /* 0x0049901f01007387 */ /* 0x000fe80000100800 */
[----:B------:R0:W4:Y:S04]  /*25400*/  @P5 LDG.E.U8 R46, desc[UR22][R22.64] ;  /* 0x00000016162e5981 */ /* 0x000128000c1e1100 */
[----:B------:R-:W-:Y:S04]  /*25410*/  STL [R1+0x49c4], R31 ;  /* 0x0049c41f01007387 */ /* 0x000fe80000100800 */
[----:B------:R1:W-:Y:S01]  /*25420*/  STL [R1+0x49dc], R31 ;  /* 0x0049dc1f01007387 */ /* 0x0003e20000100800 */
[----:B0-----:R-:W-:-:S02]  /*25430*/  @P0 IMAD.MOV.U32 R22, RZ, RZ, R61 ;  /* 0x000000ffff160224 */ /* 0x001fc400078e003d */
[----:B------:R-:W-:Y:S01]  /*25440*/  @P0 IMAD.MOV.U32 R23, RZ, RZ, R64 ;  /* 0x000000ffff170224 */ /* 0x000fe200078e0040 */
[----:B------:R-:W-:Y:S04]  /*25450*/  STL [R1+0x1f08], R88 ;  /* 0x001f085801007387 */ /* 0x000fe80000100800 */
[----:B------:R-:W-:Y:S04]  /*25460*/  STL [R1+0x41c4], R2 ;  /* 0x0041c40201007387 */ /* 0x000fe80000100800 */
[----:B------:R-:W-:Y:S04]  /*25470*/  STL [R1+0x1ef4], R43 ;  /* 0x001ef42b01007387 */ /* 0x000fe80000100800 */
[----:B------:R-:W-:Y:S04]  /*25480*/  STL [R1+0x41dc], R2 ;  /* 0x0041dc0201007387 */ /* 0x000fe80000100800 */
[----:B------:R-:W-:Y:S04]  /*25490*/  STL [R1+0x41e8], R2 ;  /* 0x0041e80201007387 */ /* 0x000fe80000100800 */
[----:B------:R0:W2:Y:S04]  /*254a0*/  @P0 LDG.E.U8 R51, desc[UR22][R22.64] ;  /* 0x0000001616330981 */ /* 0x0000a8000c1e1100 */
[----:B------:R-:W-:Y:S04]  /*254b0*/  STL [R1+0x41f8], R2 ;  /* 0x0041f80201007387 */ /* 0x000fe80000100800 */
[----:B------:R-:W-:Y:S01]  /*254c0*/  STL [R1+0x4214], R2 ;  /* 0x0042140201007387 */ /* 0x000fe20000100800 */
[----:B------:R-:W-:-:S03]  /*254d0*/  SHF.R.S32.HI R21, RZ, 0x1f, R18 ;  /* 0x0000001fff157819 */ /* 0x000fc60000011412 */
[----:B------:R-:W-:Y:S04]  /*254e0*/  STL [R1+0x4238], R2 ;  /* 0x0042380201007387 */ /* 0x000fe80000100800 */
[----:B------:R-:W-:Y:S04]  /*254f0*/  STL [R1+0x4244], R2 ;  /* 0x0042440201007387 */ /* 0x000fe80000100800 */
[----:B------:R-:W-:Y:S04]  /*25500*/  STL [R1+0x42d0], R2 ;  /* 0x0042d00201007387 */ /* 0x000fe80000100800 */
[----:B------:R-:W-:Y:S01]  /*25510*/  STL [R1+0x42d4], R2 ;  /* 0x0042d40201007387 */ /* 0x000fe20000100800 */
[----:B------:R-:W-:-:S03]  /*25520*/  IMAD.MOV.U32 R9, RZ, RZ, R8 ;  /* 0x000000ffff097224 */ /* 0x000fc600078e0008 */
[----:B------:R-:W-:Y:S01]  /*25530*/  STL [R1+0x42dc], R2 ;  /* 0x0042dc0201007387 */ /* 0x000fe20000100800 */
[----:B------:R-:W-:-:S03]  /*25540*/  SEL R19, R17, R31, !P3 ;  /* 0x0000001f11137207 */ /* 0x000fc60005800000 */
[----:B------:R-:W-:Y:S01]  /*25550*/  STL [R1+0x42f0], R2 ;  /* 0x0042f00201007387 */ /* 0x000fe20000100800 */
[----:B------:R-:W-:-:S03]  /*25560*/  IMAD.MOV.U32 R8, RZ, RZ, R87 ;  /* 0x000000ffff087224 */ /* 0x000fc600078e0057 */
[----:B------:R-:W-:Y:S01]  /*25570*/  STL [R1+0x42fc], R2 ;  /* 0x0042fc0201007387 */ /* 0x000fe20000100800 */
[----:B-1----:R-:W-:Y:S01]  /*25580*/  IMAD.X R31, R21, 0x1, R13, P6 ;  /* 0x00000001151f7824 */ /* 0x002fe200030e060d */
[----:B------:R-:W-:Y:S02]  /*25590*/  IADD3 R87, P6, PT, R18, R14, RZ ;  /* 0x0000000e12577210 */ /* 0x000fe40007fde0ff */
        /* <DEDUP_REMOVED lines=19> */
[----:B------:R-:W-:Y:S04]  /*256d0*/  STL [R1+0x4824], R32 ;  /* 0x0048242001007387 */ /* 0x000fe80000100800 */
[----:B------:R-:W-:Y:S01]  /*256e0*/  STL [R1+0x482c], R32 ;  /* 0x00482c2001007387 */ /* 0x000fe20000100800 */
[----:B0-----:R-:W-:-:S03]  /*256f0*/  @P5 IMAD.MOV.U32 R22, RZ, RZ, R48 ;  /* 0x000000ffff165224 */ /* 0x001fc600078e0030 */
[----:B------:R-:W-:Y:S01]  /*25700*/  STL [R1+0x4834], R32 ;  /* 0x0048342001007387 */ /* 0x000fe20000100800 */
[----:B------:R-:W-:-:S03]  /*25710*/  @P5 IMAD.MOV.U32 R23, RZ, RZ, R50 ;  /* 0x000000ffff175224 */ /* 0x000fc600078e0032 */
[----:B------:R0:W-:Y:S02]  /*25720*/  STL [R1+0x4984], R32 ;  /* 0x0049842001007387 */ /* 0x0001e40000100800 */
[----:B0-----:R-:W-:-:S06]  /*25730*/  PRMT R32, RZ, 0x7610, R32 ;  /* 0x00007610ff207816 */ /* 0x001fcc0000000020 */
[----:B------:R0:W3:Y:S01]  /*25740*/  @P5 LDG.E.U8 R32, desc[UR22][R22.64] ;  /* 0x0000001616205981 */ /* 0x0000e2000c1e1100 */
[----:B------:R-:W-:Y:S01]  /*25750*/  PRMT R30, RZ, 0x7610, R30 ;  /* 0x00007610ff1e7816 */ /* 0x000fe2000000001e */
[----:B0-----:R-:W-:Y:S02]  /*25760*/  @P0 IMAD.MOV.U32 R22, RZ, RZ, R65 ;  /* 0x000000ffff160224 */ /* 0x001fe400078e0041 */
[----:B------:R-:W-:-:S05]  /*25770*/  @P0 IMAD.MOV.U32 R23, RZ, RZ, R77 ;  /* 0x000000ffff170224 */ /* 0x000fca00078e004d */
        /* <DEDUP_REMOVED lines=9> */
[----:B------:R-:W-:Y:S02]  /*25810*/  PRMT R24, RZ, 0x7610, R24 ;  /* 0x00007610ff187816 */ /* 0x000fe40000000018 */
[----:B------:R-:W-:Y:S01]  /*25820*/  PRMT R11, RZ, 0x7610, R11 ;  /* 0x00007610ff0b7816 */ /* 0x000fe2000000000b */
[----:B0-----:R-:W-:Y:S02]  /*25830*/  @P5 IMAD.MOV.U32 R22, RZ, RZ, R81 ;  /* 0x000000ffff165224 */ /* 0x001fe400078e0051 */
[----:B------:R-:W-:-:S05]  /*25840*/  @P5 IMAD.MOV.U32 R23, RZ, RZ, R83 ;  /* 0x000000ffff175224 */ /* 0x000fca00078e0053 */
[----:B------:R0:W3:Y:S02]  /*25850*/  @P5 LDG.E.U8 R24, desc[UR22][R22.64] ;  /* 0x0000001616185981 */ /* 0x0000e4000c1e1100 */
        /* <DEDUP_REMOVED lines=11> */
[----:B------:R-:W-:Y:S02]  /*25910*/  IMAD R19, R19, UR20, RZ ;  /* 0x0000001413137c24 */ /* 0x000fe4000f8e02ff */
[----:B------:R-:W-:-:S03]  /*25920*/  IMAD.X R49, R21, 0x1, R15, P6 ;  /* 0x0000000115317824 */ /* 0x000fc600030e060f */
[----:B------:R-:W-:Y:S02]  /*25930*/  SHF.R.S32.HI R20, RZ, 0x1f, R19 ;  /* 0x0000001fff147819 */ /* 0x000fe40000011413 */
[C---:B------:R-:W-:Y:S01]  /*25940*/  IADD3 R62, P6, PT, R19.reuse, R16, RZ ;  /* 0x00000010133e7210 */ /* 0x040fe20007fde0ff */
[----:B------:R-:W-:Y:S04]  /*25950*/  STL [R1+0x1ef8], R49 ;  /* 0x001ef83101007387 */ /* 0x000fe80000100800 */
[----:B------:R-:W-:Y:S01]  /*25960*/  IMAD.X R63, R20, 0x1, R13, P6 ;  /* 0x00000001143f7824 */ /* 0x000fe200030e060d */
[----:B------:R-:W-:Y:S01]  /*25970*/  IADD3 R56, P6, PT, R19, R14, RZ ;  /* 0x0000000e13387210 */ /* 0x000fe20007fde0ff */
[----:B------:R-:W-:Y:S04]  /*25980*/  STL [R1+0x1ee4], R62 ;  /* 0x001ee43e01007387 */ /* 0x000fe80000100800 */
[----:B------:R-:W-:Y:S04]  /*25990*/  STL [R1+0x1ee0], R63 ;  /* 0x001ee03f01007387 */ /* 0x000fe80000100800 */
[----:B------:R-:W-:Y:S01]  /*259a0*/  STL [R1+0x1eec], R56 ;  /* 0x001eec3801007387 */ /* 0x000fe20000100800 */
[----:B------:R-:W-:-:S03]  /*259b0*/  IMAD R18, R18, UR19, RZ ;  /* 0x0000001312127c24 */ /* 0x000fc6000f8e02ff */
        /* <DEDUP_REMOVED lines=8> */
[----:B------:R-:W-:-:S03]  /*25a40*/  SHF.R.S32.HI R21, RZ, 0x1f, R18 ;  /* 0x0000001fff157819 */ /* 0x000fc60000011412 */
[----:B----4-:R1:W-:Y:S04]  /*25a50*/  STL [R1+0xe30], R46 ;  /* 0x000e302e01007387 */ /* 0x0103e80000100800 */
[----:B------:R-:W-:Y:S01]  /*25a60*/  STL [R1+0x1ee8], R57 ;  /* 0x001ee83901007387 */ /* 0x000fe20000100800 */
[----:B-1----:R-:W-:-:S05]  /*25a70*/  IADD3 R46, P6, PT, R18, R16, RZ ;  /* 0x00000010122e7210 */ /* 0x002fca0007fde0ff */
[----:B------:R-:W-:Y:S04]  /*25a80*/  STL [R1+0x1ed4], R46 ;  /* 0x001ed42e01007387 */ /* 0x000fe80000100800 */
[----:B--2---:R1:W-:Y:S01]  /*25a90*/  STL [R1+0xe38], R51 ;  /* 0x000e383301007387 */ /* 0x0043e20000100800 */
[----:B------:R-:W-:Y:S01]  /*25aa0*/  SEL R19, R17, R33, !P3 ;  /* 0x0000002111137207 */ /* 0x000fe20005800000 */
[----:B-1----:R-:W-:Y:S01]  /*25ab0*/  IMAD.X R51, R21, 0x1, R13, P6 ;  /* 0x0000000115337824 */ /* 0x002fe200030e060d */
[----:B------:R-:W-:-:S04]  /*25ac0*/  IADD3 R70, P6, PT, R18, R14, RZ ;  /* 0x0000000e12467210 */ /* 0x000fc80007fde0ff */
        /* <DEDUP_REMOVED lines=10> */
[----:B------:R-:W-:-:S03]  /*25b70*/  SHF.R.S32.HI R20, RZ, 0x1f, R19 ;  /* 0x0000001fff147819 */ /* 0x000fc60000011413 */
[----:B------:R-:W-:Y:S01]  /*25b80*/  STL [R1+0x4470], R34 ;  /* 0x0044702201007387 */ /* 0x000fe20000100800 */
[----:B------:R-:W-:-:S03]  /*25b90*/  IADD3 R72, P6, PT, R19, R16, RZ ;  /* 0x0000001013487210 */ /* 0x000fc60007fde0ff */
[----:B------:R-:W-:Y:S01]  /*25ba0*/  STL [R1+0x4484], R34 ;  /* 0x0044842201007387 */ /* 0x000fe20000100800 */
[----:B------:R-:W-:-:S03]  /*25bb0*/  SEL R18, R17, R34, !P3 ;  /* 0x0000002211127207 */ /* 0x000fc60005800000 */
[----:B------:R-:W-:Y:S04]  /*25bc0*/  STL [R1+0x4498], R34 ;  /* 0x0044982201007387 */ /* 0x000fe80000100800 */
[----:B------:R-:W-:Y:S04]  /*25bd0*/  STL [R1+0x44a8], R34 ;  /* 0x0044a82201007387 */ /* 0x000fe80000100800 */
[----:B------:R-:W-:Y:S01]  /*25be0*/  STL [R1+0x4770], R34 ;  /* 0x0047702201007387 */ /* 0x000fe20000100800 */
[----:B------:R-:W-:-:S03]  /*25bf0*/  IMAD.X R69, R20, 0x1, R13, P6 ;  /* 0x0000000114457824 */ /* 0x000fc600030e060d */
[----:B------:R-:W-:Y:S01]  /*25c00*/  STL [R1+0x477c], R34 ;  /* 0x00477c2201007387 */ /* 0x000fe20000100800 */
[----:B------:R-:W-:-:S03]  /*25c10*/  IADD3 R64, P6, PT, R19, R14, RZ ;  /* 0x0000000e13407210 */ /* 0x000fc60007fde0ff */
[----:B------:R-:W-:Y:S01]  /*25c20*/  STL [R1+0x48a0], R34 ;  /* 0x0048a02201007387 */ /* 0x000fe20000100800 */
[----:B------:R-:W-:Y:S01]  /*25c30*/  IMAD R18, R18, UR6, RZ ;  /* 0x0000000612127c24 */ /* 0x000fe2000f8e02ff */
[----:B------:R-:W-:Y:S01]  /*25c40*/  SEL R19, R17, R35, !P3 ;  /* 0x0000002311137207 */ /* 0x000fe20005800000 */
[----:B------:R-:W-:Y:S01]  /*25c50*/  IMAD.X R48, R20, 0x1, R15, P6 ;  /* 0x0000000114307824 */ /* 0x000fe200030e060f */
[----:B------:R-:W-:Y:S01]  /*25c60*/  STL [R1+0x4998], R34 ;  /* 0x0049982201007387 */ /* 0x000fe20000100800 */
[----:B------:R-:W1:Y:S03]  /*25c70*/  LDCU UR6, c[0x0][0x3b0] ;  /* 0x00007600ff0677ac */ /* 0x000e660008000800 */
[----:B------:R-:W-:Y:S04]  /*25c80*/  STL [R1+0x49ac], R34 ;  /* 0x0049ac2201007387 */ /* 0x000fe80000100800 */
[----:B------:R-:W-:Y:S04]  /*25c90*/  STL [R1+0x49e0], R34 ;  /* 0x0049e02201007387 */ /* 0x000fe80000100800 */
[----:B------:R-:W-:Y:S04]  /*25ca0*/  STL [R1+0x49f8], R34 ;  /* 0x0049f82201007387 */ /* 0x000fe80000100800 */
[----:B------:R-:W-:Y:S01]  /*25cb0*/  STL [R1+0x1ed8], R61 ;  /* 0x001ed83d01007387 */ /* 0x000fe20000100800 */
[----:B------:R-:W-:-:S03]  /*25cc0*/  SHF.R.S32.HI R21, RZ, 0x1f, R18 ;  /* 0x0000001fff157819 */ /* 0x000fc60000011412 */
[----:B------:R-:W-:Y:S01]  /*25cd0*/  STL [R1+0x1ec4], R72 ;  /* 0x001ec44801007387 */ /* 0x000fe20000100800 */
[----:B------:R-:W-:-:S03]  /*25ce0*/  IADD3 R50, P6, PT, R18, R16, RZ ;  /* 0x0000001012327210 */ /* 0x000fc60007fde0ff */
[----:B------:R-:W-:Y:S04]  /*25cf0*/  STL [R1+0x1ec0], R69 ;  /* 0x001ec04501007387 */ /* 0x000fe80000100800 */
[----:B------:R-:W-:Y:S04]  /*25d00*/  STL [R1+0x4250], R35 ;  /* 0x0042502301007387 */ /* 0x000fe80000100800 */
[----:B------:R-:W-:Y:S04]  /*25d10*/  STL [R1+0x1ecc], R64 ;  /* 0x001ecc4001007387 */ /* 0x000fe80000100800 */
[----:B------:R-:W-:Y:S01]  /*25d20*/  STL [R1+0x426c], R35 ;  /* 0x00426c2301007387 */ /* 0x000fe20000100800 */
[----:B------:R-:W-:-:S03]  /*25d30*/  IMAD.X R33, R21, 0x1, R13, P6 ;  /* 0x0000000115217824 */ /* 0x000fc600030e060d */
[----:B------:R-:W-:Y:S04]  /*25d40*/  STL [R1+0x4760], R35 ;  /* 0x0047602301007387 */ /* 0x000fe80000100800 */
[----:B------:R-:W-:Y:S01]  /*25d50*/  STL [R1+0x4768], R35 ;  /* 0x0047682301007387 */ /* 0x000fe20000100800 */
[----:B------:R-:W-:-:S03]  /*25d60*/  IADD3 R65, P6, PT, R18, R14, RZ ;  /* 0x0000000e12417210 */ /* 0x000fc60007fde0ff */
[----:B------:R-:W-:Y:S04]  /*25d70*/  STL [R1+0x4774], R35 ;  /* 0x0047742301007387 */ /* 0x000fe80000100800 */
[----:B------:R-:W-:Y:S01]  /*25d80*/  STL [R1+0x489c], R35 ;  /* 0x00489c2301007387 */ /* 0x000fe20000100800 */
[----:B------:R-:W-:Y:S01]  /*25d90*/  IMAD R19, R19, UR16, RZ ;  /* 0x0000001013137c24 */ /* 0x000fe2000f8e02ff */
[----:B------:R-:W-:Y:S01]  /*25da0*/  SEL R18, R17, R36, !P3 ;  /* 0x0000002411127207 */ /* 0x000fe20005800000 */
[----:B------:R-:W-:Y:S01]  /*25db0*/  IMAD.X R77, R21, 0x1, R15, P6 ;  /* 0x00000001154d7824 */ /* 0x000fe200030e060f */
[----:B------:R-:W-:Y:S01]  /*25dc0*/  STL [R1+0x499c], R35 ;  /* 0x00499c2301007387 */ /* 0x000fe20000100800 */
[----:B------:R-:W2:Y:S03]  /*25dd0*/  LDCU UR16, c[0x0][0x3b0] ;  /* 0x00007600ff1077ac */ /* 0x000ea60008000800 */
[----:B------:R-:W-:Y:S04]  /*25de0*/  STL [R1+0x1ec8], R48 ;  /* 0x001ec83001007387 */ /* 0x000fe80000100800 */
[----:B------:R-:W-:Y:S04]  /*25df0*/  STL [R1+0x1eb4], R50 ;  /* 0x001eb43201007387 */ /* 0x000fe80000100800 */
[----:B---3--:R3:W-:Y:S04]  /*25e00*/  STL [R1+0x3900], R32 ;  /* 0x0039002001007387 */ /* 0x0087e80000100800 */
        /* <DEDUP_REMOVED lines=9> */
[----:B------:R-:W-:Y:S01]  /*25ea0*/  STL [R1+0x4350], R36 ;  /* 0x0043502401007387 */ /* 0x000fe20000100800 */
[----:B---3--:R-:W-:-:S03]  /*25eb0*/  IADD3 R32, P6, PT, R19, R14, RZ ;  /* 0x0000000e13207210 */ /* 0x008fc60007fde0ff */
        /* <DEDUP_REMOVED lines=20> */
[----:B------:R-:W-:Y:S01]  /*26000*/  IMAD R18, R18, UR15, RZ ;  /* 0x0000000f12127c24 */ /* 0x000fe2000f8e02ff */
[----:B------:R-:W-:Y:S01]  /*26010*/  SEL R19, R17, R37, !P3 ;  /* 0x0000002511137207 */ /* 0x000fe20005800000 */
[----:B------:R-:W-:Y:S01]  /*26020*/  IMAD.X R35, R20, 0x1, R15, P6 ;  /* 0x0000000114237824 */ /* 0x000fe200030e060f */
[----:B------:R-:W-:Y:S01]  /*26030*/  STL [R1+0x4864], R37 ;  /* 0x0048642501007387 */ /* 0x000fe20000100800 */
[----:B------:R-:W-:Y:S01]  /*26040*/  IMAD.MOV.U32 R84, RZ, RZ, R9 ;  /* 0x000000ffff547224 */ /* 0x000fe200078e0009 */
[----:B------:R-:W3:Y:S02]  /*26050*/  LDCU UR15, c[0x0][0x3b0] ;  /* 0x00007600ff0f77ac */ /* 0x000ee40008000800 */
[----:B------:R-:W-:Y:S04]  /*26060*/  STL [R1+0x486c], R37 ;  /* 0x00486c2501007387 */ /* 0x000fe80000100800 */
[----:B------:R-:W-:Y:S04]  /*26070*/  STL [R1+0x4874], R37 ;  /* 0x0048742501007387 */ /* 0x000fe80000100800 */
[----:B------:R-:W-:Y:S04]  /*26080*/  STL [R1+0x487c], R37 ;  /* 0x00487c2501007387 */ /* 0x000fe80000100800 */
[----:B------:R-:W-:Y:S01]  /*26090*/  STL [R1+0x4884], R37 ;  /* 0x0048842501007387 */ /* 0x000fe20000100800 */
[----:B------:R-:W-:-:S03]  /*260a0*/  SHF.R.S32.HI R21, RZ, 0x1f, R18 ;  /* 0x0000001fff157819 */ /* 0x000fc60000011412 */
[----:B------:R-:W-:Y:S04]  /*260b0*/  STL [R1+0x488c], R37 ;  /* 0x00488c2501007387 */ /* 0x000fe80000100800 */
[----:B------:R-:W-:Y:S04]  /*260c0*/  STL [R1+0x4894], R37 ;  /* 0x0048942501007387 */ /* 0x000fe80000100800 */
[----:B------:R4:W-:Y:S02]  /*260d0*/  STL [R1+0x38f8], R4 ;  /* 0x0038f80401007387 */ /* 0x0009e40000100800 */
[----:B----4-:R-:W-:-:S02]  /*260e0*/  IADD3 R4, P6, PT, R18, R16, RZ ;  /* 0x0000001012047210 */ /* 0x010fc40007fde0ff */
[----:B------:R-:W-:Y:S03]  /*260f0*/  STL [R1+0x49b0], R37 ;  /* 0x0049b02501007387 */ /* 0x000fe60000100800 */
[----:B------:R-:W-:Y:S01]  /*26100*/  IMAD.X R36, R21, 0x1, R13, P6 ;  /* 0x0000000115247824 */ /* 0x000fe200030e060d */
[----:B------:R-:W-:Y:S01]  /*26110*/  IADD3 R6, P6, PT, R18, R14, RZ ;  /* 0x0000000e12067210 */ /* 0x000fe20007fde0ff */
        /* <DEDUP_REMOVED lines=15> */
[----:B-1----:R-:W-:-:S02]  /*26210*/  IMAD R19, R19, UR6, RZ ;  /* 0x0000000613137c24 */ /* 0x002fc4000f8e02ff */
[----:B------:R-:W-:Y:S01]  /*26220*/  IMAD.MOV.U32 R9, RZ, RZ, R89 ;  /* 0x000000ffff097224 */ /* 0x000fe200078e0059 */
[----:B------:R-:W-:Y:S01]  /*26230*/  STL [R1+0x4880], R38 ;  /* 0x0048802601007387 */ /* 0x000fe20000100800 */
[----:B------:R-:W-:Y:S01]  /*26240*/  IMAD.X R76, R21, 0x1, R15, P6 ;  /* 0x00000001154c7824 */ /* 0x000fe200030e060f */
[----:B------:R-:W-:Y:S01]  /*26250*/  SEL R18, R17, R38, !P3 ;  /* 0x0000002611127207 */ /* 0x000fe20005800000 */
[----:B------:R-:W1:Y:S01]  /*26260*/  LDCU UR6, c[0x0][0x3b0] ;  /* 0x00007600ff0677ac */ /* 0x000e620008000800 */
        /* <DEDUP_REMOVED lines=14> */
[----:B------:R-:W-:Y:S01]  /*26350*/  STL [R1+0x1e80], R71 ;  /* 0x001e804701007387 */ /* 0x000fe20000100800 */
[----:B--2---:R-:W-:Y:S01]  /*26360*/  IMAD R18, R18, UR16, RZ ;  /* 0x0000001012127c24 */ /* 0x004fe2000f8e02ff */
[----:B------:R-:W-:Y:S01]  /*26370*/  SEL R19, R17, R39, !P3 ;  /* 0x0000002711137207 */ /* 0x000fe20005800000 */
[----:B------:R-:W-:Y:S01]  /*26380*/  IMAD.MOV.U32 R78, RZ, RZ, R84 ;  /* 0x000000ffff4e7224 */ /* 0x000fe200078e0054 */
[----:B------:R-:W-:Y:S01]  /*26390*/  STL [R1+0x1e8c], R89 ;  /* 0x001e8c5901007387 */ /* 0x000fe20000100800 */
[----:B------:R-:W-:Y:S01]  /*263a0*/  PRMT R34, RZ, 0x7610, R34 ;  /* 0x00007610ff227816 */ /* 0x000fe20000000022 */
[----:B0-----:R-:W-:Y:S01]  /*263b0*/  @P5 IMAD.MOV.U32 R22, RZ, RZ, R73 ;  /* 0x000000ffff165224 */ /* 0x001fe200078e0049 */
[----:B------:R-:W0:Y:S01]  /*263c0*/  LDCU UR16, c[0x0][0x3b0] ;  /* 0x00007600ff1077ac */ /* 0x000e220008000800 */
[----:B------:R-:W-:Y:S04]  /*263d0*/  STL [R1+0x42ac], R39 ;  /* 0x0042ac2701007387 */ /* 0x000fe80000100800 */
[----:B------:R-:W-:Y:S04]  /*263e0*/  STL [R1+0x4418], R39 ;  /* 0x0044182701007387 */ /* 0x000fe80000100800 */
[----:B------:R-:W-:Y:S04]  /*263f0*/  STL [R1+0x4530], R39 ;  /* 0x0045302701007387 */ /* 0x000fe80000100800 */
[----:B------:R-:W-:Y:S04]  /*26400*/  STL [R1+0x47bc], R39 ;  /* 0x0047bc2701007387 */ /* 0x000fe80000100800 */
[----:B------:R-:W-:Y:S04]  /*26410*/  STL [R1+0x49b8], R39 ;  /* 0x0049b82701007387 */ /* 0x000fe80000100800 */
[----:B------:R2:W-:Y:S01]  /*26420*/  STL [R1+0x38f0], R24 ;  /* 0x0038f01801007387 */ /* 0x0005e20000100800 */
[----:B------:R-:W-:Y:S01]  /*26430*/  SHF.R.S32.HI R21, RZ, 0x1f, R18 ;  /* 0x0000001fff157819 */ /* 0x000fe20000011412 */
[----:B--2---:R-:W-:Y:S01]  /*26440*/  IMAD.X R24, R20, 0x1, R15, P6 ;  /* 0x0000000114187824 */ /* 0x004fe200030e060f */
[----:B------:R-:W-:-:S04]  /*26450*/  IADD3 R81, P6, PT, R18, R16, RZ ;  /* 0x0000001012517210 */ /* 0x000fc80007fde0ff */
[----:B------:R-:W-:Y:S04]  /*26460*/  STL [R1+0x1e88], R24 ;  /* 0x001e881801007387 */ /* 0x000fe80000100800 */
[----:B------:R-:W-:Y:S04]  /*26470*/  STL [R1+0x1e74], R81 ;  /* 0x001e745101007387 */ /* 0x000fe80000100800 */
[----:B------:R2:W-:Y:S01]  /*26480*/  STL [R1+0x38ec], R11 ;  /* 0x0038ec0b01007387 */ /* 0x0005e20000100800 */
[----:B---3--:R-:W-:Y:S01]  /*26490*/  IMAD R19, R19, UR15, RZ ;  /* 0x0000000f13137c24 */ /* 0x008fe2000f8e02ff */
[----:B------:R-:W3:Y:S01]  /*264a0*/  LDCU UR15, c[0x0][0x3b0] ;  /* 0x00007600ff0f77ac */ /* 0x000ee20008000800 */
[----:B--2---:R-:W-:Y:S01]  /*264b0*/  IMAD.X R11, R21, 0x1, R13, P6 ;  /* 0x00000001150b7824 */ /* 0x004fe200030e060d */
[----:B------:R-:W-:-:S04]  /*264c0*/  IADD3 R82, P6, PT, R18, R14, RZ ;  /* 0x0000000e12527210 */ /* 0x000fc80007fde0ff */
[----:B------:R-:W-:Y:S04]  /*264d0*/  STL [R1+0x1e70], R11 ;  /* 0x001e700b01007387 */ /* 0x000fe80000100800 */
        /* <DEDUP_REMOVED lines=8> */
[----:B------:R-:W-:-:S03]  /*26560*/  SHF.R.S32.HI R20, RZ, 0x1f, R19 ;  /* 0x0000001fff147819 */ /* 0x000fc60000011413 */
[----:B------:R-:W-:Y:S04]  /*26570*/  STL [R1+0x44c0], R40 ;  /* 0x0044c02801007387 */ /* 0x000fe80000100800 */
[----:B------:R-:W-:Y:S04]  /*26580*/  STL [R1+0x4748], R40 ;  /* 0x0047482801007387 */ /* 0x000fe80000100800 */
[----:B------:R-:W-:Y:S04]  /*26590*/  STL [R1+0x4750], R40 ;  /* 0x0047502801007387 */ /* 0x000fe80000100800 */
[----:B------:R-:W-:Y:S01]  /*265a0*/  STL [R1+0x4758], R40 ;  /* 0x0047582801007387 */ /* 0x000fe20000100800 */
[----:B------:R-:W-:-:S03]  /*265b0*/  SEL R18, R17, R40, !P3 ;  /* 0x0000002811127207 */ /* 0x000fc60005800000 */
[----:B------:R-:W-:Y:S01]  /*265c0*/  STL [R1+0x4764], R40 ;  /* 0x0047642801007387 */ /* 0x000fe20000100800 */
[----:B------:R-:W-:-:S03]  /*265d0*/  IMAD.X R79, R20, 0x1, R13, P6 ;  /* 0x00000001144f7824 */ /* 0x000fc600030e060d */
[----:B------:R-:W-:Y:S04]  /*265e0*/  STL [R1+0x49bc], R40 ;  /* 0x0049bc2801007387 */ /* 0x000fe80000100800 */
[----:B------:R-:W-:Y:S04]  /*265f0*/  STL [R1+0x1e78], R83 ;  /* 0x001e785301007387 */ /* 0x000fe80000100800 */
[----:B------:R-:W-:Y:S04]  /*26600*/  STL [R1+0x1e64], R60 ;  /* 0x001e643c01007387 */ /* 0x000fe80000100800 */
[----:B------:R2:W-:Y:S01]  /*26610*/  STL [R1+0x38e8], R28 ;  /* 0x0038e81c01007387 */ /* 0x0005e20000100800 */
[----:B-1----:R-:W-:-:S02]  /*26620*/  IMAD R18, R18, UR6, RZ ;  /* 0x0000000612127c24 */ /* 0x002fc4000f8e02ff */
[----:B------:R-:W-:Y:S01]  /*26630*/  @P5 IMAD.MOV.U32 R23, RZ, RZ, R3 ;  /* 0x000000ffff175224 */ /* 0x000fe200078e0003 */
[----:B------:R-:W-:Y:S01]  /*26640*/  STL [R1+0x1e60], R79 ;  /* 0x001e604f01007387 */ /* 0x000fe20000100800 */
[----:B------:R-:W-:Y:S01]  /*26650*/  PRMT R38, RZ, 0x7610, R38 ;  /* 0x00007610ff267816 */ /* 0x000fe20000000026 */
[----:B------:R-:W-:Y:S01]  /*26660*/  IMAD.MOV.U32 R68, RZ, RZ, R7 ;  /* 0x000000ffff447224 */ /* 0x000fe200078e0007 */
[----:B--2---:R-:W-:Y:S01]  /*26670*/  IADD3 R28, P6, PT, R19, R14, RZ ;  /* 0x0000000e131c7210 */ /* 0x004fe20007fde0ff */
[----:B------:R1:W2:Y:S01]  /*26680*/  @P5 LDG.E.U8 R34, desc[UR22][R22.64] ;  /* 0x0000001616225981 */ /* 0x0002a2000c1e1100 */
[----:B------:R-:W-:Y:S01]  /*26690*/  SHF.R.S32.HI R21, RZ, 0x1f, R18 ;  /* 0x0000001fff157819 */ /* 0x000fe20000011412 */
[----:B------:R-:W4:Y:S02]  /*266a0*/  LDCU UR6, c[0x0][0x3b0] ;  /* 0x00007600ff0677ac */ /* 0x000f240008000800 */
[----:B------:R-:W-:Y:S01]  /*266b0*/  STL [R1+0x1e6c], R28 ;  /* 0x001e6c1c01007387 */ /* 0x000fe20000100800 */
[----:B------:R-:W-:Y:S01]  /*266c0*/  IMAD.X R30, R20, 0x1, R15, P6 ;  /* 0x00000001141e7824 */ /* 0x000fe200030e060f */
[----:B------:R-:W-:-:S02]  /*266d0*/  IADD3 R84, P6, PT, R18, R16, RZ ;  /* 0x0000001012547210 */ /* 0x000fc40007fde0ff */
[----:B------:R-:W-:Y:S04]  /*266e0*/  STL [R1+0x42e8], R41 ;  /* 0x0042e82901007387 */ /* 0x000fe80000100800 */
[----:B------:R-:W-:Y:S04]  /*266f0*/  STL [R1+0x4338], R41 ;  /* 0x0043382901007387 */ /* 0x000fe80000100800 */
[----:B------:R-:W-:Y:S04]  /*26700*/  STL [R1+0x4374], R41 ;  /* 0x0043742901007387 */ /* 0x000fe80000100800 */
[----:B------:R-:W-:Y:S01]  /*26710*/  STL [R1+0x4650], R41 ;  /* 0x0046502901007387 */ /* 0x000fe20000100800 */
[----:B------:R-:W-:-:S03]  /*26720*/  IMAD.X R85, R21, 0x1, R13, P6 ;  /* 0x0000000115557824 */ /* 0x000fc600030e060d */
[----:B------:R-:W-:Y:S04]  /*26730*/  STL [R1+0x47cc], R41 ;  /* 0x0047cc2901007387 */ /* 0x000fe80000100800 */
[----:B------:R-:W-:Y:S04]  /*26740*/  STL [R1+0x49cc], R41 ;  /* 0x0049cc2901007387 */ /* 0x000fe80000100800 */
[----:B------:R-:W-:Y:S04]  /*26750*/  STL [R1+0x1e68], R30 ;  /* 0x001e681e01007387 */ /* 0x000fe80000100800 */
[----:B------:R-:W-:Y:S04]  /*26760*/  STL [R1+0x1e54], R84 ;  /* 0x001e545401007387 */ /* 0x000fe80000100800 */
[----:B------:R0:W-:Y:S04]  /*26770*/  STL [R1+0x38e4], R10 ;  /* 0x0038e40a01007387 */ /* 0x0001e80000100800 */
        /* <DEDUP_REMOVED lines=12> */
[----:B------:R-:W4:Y:S04]  /*26840*/  LDL.LU R3, [R1+0x4f2c] ;  /* 0x004f2c0001037983 */ /* 0x000f280000300800 */
[----:B------:R-:W4:Y:S01]  /*26850*/  LDL.LU R73, [R1+0x4f28] ;  /* 0x004f280001497983 */ /* 0x000f220000300800 */
[----:B------:R-:W-:Y:S01]  /*26860*/  SEL R19, R17, R41, !P3 ;  /* 0x0000002911137207 */ /* 0x000fe20005800000 */
[----:B------:R-:W-:-:S04]  /*26870*/  IMAD.X R66, R21, 0x1, R15, P6 ;  /* 0x0000000115427824 */ /* 0x000fc800030e060f */
[----:B------:R-:W-:Y:S01]  /*26880*/  IMAD R19, R19, UR16, RZ ;  /* 0x0000001013137c24 */ /* 0x000fe2000f8e02ff */
[----:B------:R-:W-:Y:S01]  /*26890*/  SEL R18, R17, R42, !P3 ;  /* 0x0000002a11127207 */ /* 0x000fe20005800000 */
[----:B-1----:R-:W-:Y:S01]  /*268a0*/  @P0 IMAD.MOV.U32 R22, RZ, RZ, R74 ;  /* 0x000000ffff160224 */ /* 0x002fe200078e004a */
[----:B------:R-:W0:Y:S02]  /*268b0*/  LDCU UR16, c[0x0][0x3b0] ;  /* 0x00007600ff1077ac */ /* 0x000e240008000800 */
[----:B------:R-:W-:Y:S02]  /*268c0*/  SHF.R.S32.HI R20, RZ, 0x1f, R19 ;  /* 0x0000001fff147819 */ /* 0x000fe40000011413 */
[----:B------:R-:W-:-:S05]  /*268d0*/  IADD3 R41, P6, PT, R19, R16, RZ ;  /* 0x0000001013297210 */ /* 0x000fca0007fde0ff */
[----:B------:R-:W-:Y:S02]  /*268e0*/  IMAD.X R37, R20, 0x1, R13, P6 ;  /* 0x0000000114257824 */ /* 0x000fe400030e060d */
[----:B---3--:R-:W-:Y:S01]  /*268f0*/  IMAD R18, R18, UR15, RZ ;  /* 0x0000000f12127c24 */ /* 0x008fe2000f8e02ff */
[----:B------:R-:W-:Y:S01]  /*26900*/  PRMT R12, RZ, 0x7610, R12 ;  /* 0x00007610ff0c7816 */ /* 0x000fe2000000000c */
[----:B------:R-:W-:Y:S01]  /*26910*/  @P0 IMAD.MOV.U32 R23, RZ, RZ, R75 ;  /* 0x000000ffff170224 */ /* 0x000fe200078e004b */
[----:B------:R-:W1:Y:S04]  /*26920*/  LDCU UR15, c[0x0][0x3b0] ;  /* 0x00007600ff0f77ac */ /* 0x000e680008000800 */
[----:B------:R3:W3:Y:S04]  /*26930*/  @P0 LDG.E.U8 R38, desc[UR22][R22.64] ;  /* 0x0000001616260981 */ /* 0x0006e8000c1e1100 */
[----:B--2---:R2:W-:Y:S04]  /*26940*/  STL [R1+0x38e0], R34 ;  /* 0x0038e02201007387 */ /* 0x0045e80000100800 */
[----:B------:R-:W-:Y:S01]  /*26950*/  STL [R1+0x1e58], R66 ;  /* 0x001e584201007387 */ /* 0x000fe20000100800 */
[----:B--2---:R-:W-:Y:S01]  /*26960*/  IMAD.MOV.U32 R34, RZ, RZ, R0 ;  /* 0x000000ffff227224 */ /* 0x004fe200078e0000 */
[----:B------:R-:W-:-:S02]  /*26970*/  IADD3 R0, P6, PT, R19, R14, RZ ;  /* 0x0000000e13007210 */ /* 0x000fc40007fde0ff */
[----:B------:R-:W-:Y:S04]  /*26980*/  STL [R1+0x1e44], R41 ;  /* 0x001e442901007387 */ /* 0x000fe80000100800 */
[----:B------:R-:W-:Y:S01]  /*26990*/  STL [R1+0x1e40], R37 ;  /* 0x001e402501007387 */ /* 0x000fe20000100800 */
[----:B------:R-:W-:Y:S01]  /*269a0*/  IMAD.X R7, R20, 0x1, R15, P6 ;  /* 0x0000000114077824 */ /* 0x000fe200030e060f */
[----:B------:R-:W-:Y:S02]  /*269b0*/  IADD3 R20, P6, PT, R18, R16, RZ ;  /* 0x0000001012147210 */ /* 0x000fe40007fde0ff */
[----:B----4-:R-:W-:Y:S04]  /*269c0*/  STL [R1+0x4324], R73 ;  /* 0x0043244901007387 */ /* 0x010fe80000100800 */
        /* <DEDUP_REMOVED lines=10> */
[----:B------:R-:W2:Y:S04]  /*26a70*/  LDL.LU R75, [R1+0x4f24] ;  /* 0x004f2400014b7983 */ /* 0x000ea80000300800 */
[----:B------:R4:W-:Y:S04]  /*26a80*/  STL [R1+0x1e34], R20 ;  /* 0x001e341401007387 */ /* 0x0009e80000100800 */
[----:B------:R-:W2:Y:S01]  /*26a90*/  LDL.LU R74, [R1+0x4f20] ;  /* 0x004f2000014a7983 */ /* 0x000ea20000300800 */
[----:B------:R-:W-:Y:S01]  /*26aa0*/  SHF.R.S32.HI R21, RZ, 0x1f, R18 ;  /* 0x0000001fff157819 */ /* 0x000fe20000011412 */
[----:B------:R-:W-:Y:S01]  /*26ab0*/  IMAD.MOV.U32 R40, RZ, RZ, R11 ;  /* 0x000000ffff287224 */ /* 0x000fe200078e000b */
[----:B------:R-:W-:Y:S01]  /*26ac0*/  PRMT R3, RZ, 0x7610, R3 ;  /* 0x00007610ff037816 */ /* 0x000fe20000000003 */
[----:B---3--:R-:W-:Y:S01]  /*26ad0*/  @P5 IMAD.MOV.U32 R22, RZ, RZ, R91 ;  /* 0x000000ffff165224 */ /* 0x008fe200078e005b */
[----:B------:R-:W-:Y:S01]  /*26ae0*/  SEL R19, R17, R73, !P3 ;  /* 0x0000004911137207 */ /* 0x000fe20005800000 */
[----:B----4-:R-:W-:-:S02]  /*26af0*/  IMAD.X R20, R21, 0x1, R13, P6 ;  /* 0x0000000115147824 */ /* 0x010fc400030e060d */
[----:B------:R-:W-:Y:S01]  /*26b00*/  @P5 IMAD.MOV.U32 R23, RZ, RZ, R92 ;  /* 0x000000ffff175224 */ /* 0x000fe200078e005c */
[----:B------:R-:W-:Y:S01]  /*26b10*/  STL [R1+0x1e48], R7 ;  /* 0x001e480701007387 */ /* 0x000fe20000100800 */
[----:B------:R-:W-:Y:S01]  /*26b20*/  IMAD.MOV.U32 R11, RZ, RZ, R78 ;  /* 0x000000ffff0b7224 */ /* 0x000fe200078e004e */
[----:B------:R-:W-:Y:S02]  /*26b30*/  IADD3 R78, P6, PT, R18, R14, RZ ;  /* 0x0000000e124e7210 */ /* 0x000fe40007fde0ff */
[----:B------:R3:W-:Y:S01]  /*26b40*/  STL [R1+0x38dc], R38 ;  /* 0x0038dc2601007387 */ /* 0x0007e20000100800 */
[----:B------:R-:W-:Y:S01]  /*26b50*/  IMAD R19, R19, UR6, RZ ;  /* 0x0000000613137c24 */ /* 0x000fe2000f8e02ff */
[----:B------:R-:W4:Y:S02]  /*26b60*/  LDCU UR6, c[0x0][0x3b0] ;  /* 0x00007600ff0677ac */ /* 0x000f240008000800 */
[----:B------:R0:W-:Y:S01]  /*26b70*/  STL [R1+0x1e30], R20 ;  /* 0x001e301401007387 */ /* 0x0001e20000100800 */
[----:B------:R-:W-:-:S03]  /*26b80*/  IMAD.MOV.U32 R39, RZ, RZ, R68 ;  /* 0x000000ffff277224 */ /* 0x000fc600078e0044 */
[----:B------:R-:W4:Y:S04]  /*26b90*/  LDL.LU R42, [R1+0x638] ;  /* 0x00063800012a7983 */ /* 0x000f280000300800 */
[----:B------:R-:W4:Y:S01]  /*26ba0*/  @P5 LDG.E.U8 R3, desc[UR22][R22.64] ;  /* 0x0000001616035981 */ /* 0x000f22000c1e1100 */
[----:B---3--:R-:W-:Y:S01]  /*26bb0*/  IMAD.MOV.U32 R38, RZ, RZ, R34 ;  /* 0x000000ffff267224 */ /* 0x008fe200078e0022 */
[----:B0-----:R-:W-:Y:S01]  /*26bc0*/  SHF.R.S32.HI R20, RZ, 0x1f, R19 ;  /* 0x0000001fff147819 */ /* 0x001fe20000011413 */
[----:B------:R-:W-:Y:S02]  /*26bd0*/  IMAD.MOV.U32 R34, RZ, RZ, R88 ;  /* 0x000000ffff227224 */ /* 0x000fe400078e0058 */
[----:B------:R-:W-:Y:S01]  /*26be0*/  IMAD.X R68, R21, 0x1, R15, P6 ;  /* 0x0000000115447824 */ /* 0x000fe200030e060f */
[----:B------:R-:W-:-:S05]  /*26bf0*/  IADD3 R88, P6, PT, R19, R16, RZ ;  /* 0x0000001013587210 */ /* 0x000fca0007fde0ff */
[----:B------:R-:W-:Y:S01]  /*26c00*/  IMAD.X R21, R20, 0x1, R13, P6 ;  /* 0x0000000114157824 */ /* 0x000fe200030e060d */
[----:B--2---:R-:W-:Y:S04]  /*26c10*/  STL [R1+0x4340], R74 ;  /* 0x0043404a01007387 */ /* 0x004fe80000100800 */
        /* <DEDUP_REMOVED lines=10> */
[----:B------:R-:W-:Y:S04]  /*26cc0*/  STL [R1+0x1e20], R21 ;  /* 0x001e201501007387 */ /* 0x000fe80000100800 */
[----:B------:R-:W2:Y:S01]  /*26cd0*/  LDL.LU R92, [R1+0x4f1c] ;  /* 0x004f1c00015c7983 */ /* 0x000ea20000300800 */
[----:B0-----:R-:W-:-:S05]  /*26ce0*/  IADD3 R88, P6, PT, R19, R14, RZ ;  /* 0x0000000e13587210 */ /* 0x001fca0007fde0ff */
[----:B------:R-:W-:Y:S04]  /*26cf0*/  STL [R1+0x1e2c], R88 ;  /* 0x001e2c5801007387 */ /* 0x000fe80000100800 */
[----:B------:R-:W3:Y:S01]  /*26d00*/  LDL.LU R91, [R1+0x644] ;  /* 0x00064400015b7983 */ /* 0x000ee20000300800 */
[C---:B------:R-:W-:Y:S01]  /*26d10*/  SEL R18, R17.reuse, R74, !P3 ;  /* 0x0000004a11127207 */ /* 0x040fe20005800000 */
[----:B------:R-:W-:Y:S01]  /*26d20*/  IMAD.X R20, R20, 0x1, R15, P6 ;  /* 0x0000000114147824 */ /* 0x000fe200030e060f */
[----:B------:R-:W-:-:S03]  /*26d30*/  SEL R75, R17, R75, !P3 ;  /* 0x0000004b114b7207 */ /* 0x000fc60005800000 */
[----:B------:R-:W-:Y:S01]  /*26d40*/  IMAD R18, R18, UR16, RZ ;  /* 0x0000001012127c24 */ /* 0x000fe2000f8e02ff */
[----:B----4-:R0:W-:Y:S01]  /*26d50*/  STL [R1+0x38d8], R3 ;  /* 0x0038d80301007387 */ /* 0x0101e20000100800 */
[----:B------:R-:W-:Y:S01]  /*26d60*/  IMAD R23, R75, UR17, RZ ;  /* 0x000000114b177c24 */ /* 0x000fe2000f8e02ff */
[----:B------:R-:W4:Y:S02]  /*26d70*/  LDCU UR16, c[0x0][0x3b0] ;  /* 0x00007600ff1077ac */ /* 0x000f240008000800 */
[----:B------:R1:W-:Y:S01]  /*26d80*/  STL [R1+0x1e28], R20 ;  /* 0x001e281401007387 */ /* 0x0003e20000100800 */
[----:B------:R-:W-:Y:S01]  /*26d90*/  SHF.R.S32.HI R19, RZ, 0x1f, R18 ;  /* 0x0000001fff137819 */ /* 0x000fe20000011412 */
[----:B------:R-:W-:Y:S01]  /*26da0*/  IMAD.MOV.U32 R74, RZ, RZ, R40 ;  /* 0x000000ffff4a7224 */ /* 0x000fe200078e0028 */
[----:B------:R-:W-:Y:S02]  /*26db0*/  PRMT R2, RZ, 0x7610, R2 ;  /* 0x00007610ff027816 */ /* 0x000fe40000000002 */
[----:B0-----:R-:W-:Y:S01]  /*26dc0*/  IADD3 R3, P6, PT, R18, R16, RZ ;  /* 0x0000001012037210 */ /* 0x001fe20007fde0ff */
[----:B------:R-:W-:Y:S01]  /*26dd0*/  IMAD.MOV.U32 R21, RZ, RZ, R26 ;  /* 0x000000ffff157224 */ /* 0x000fe200078e001a */
[----:B------:R-:W-:Y:S01]  /*26de0*/  PRMT R44, RZ, 0x7610, R44 ;  /* 0x00007610ff2c7816 */ /* 0x000fe2000000002c */
[----:B------:R-:W-:Y:S01]  /*26df0*/  IMAD.MOV.U32 R73, RZ, RZ, R39 ;  /* 0x000000ffff497224 */ /* 0x000fe200078e0027 */
[----:B------:R-:W0:Y:S01]  /*26e00*/  LDCU UR17, c[0x0][0x3b0] ;  /* 0x00007600ff1177ac */ /* 0x000e220008000800 */
[----:B------:R-:W-:Y:S01]  /*26e10*/  STL [R1+0x1e14], R3 ;  /* 0x001e140301007387 */ /* 0x000fe20000100800 */
[----:B-1----:R-:W-:-:S03]  /*26e20*/  SEL R20, R17, R42, !P3 ;  /* 0x0000002a11147207 */ /* 0x002fc60005800000 */
[----:B------:R-:W-:Y:S01]  /*26e30*/  STL [R1+0x4360], R75 ;  /* 0x0043604b01007387 */ /* 0x000fe20000100800 */
[----:B------:R-:W-:-:S03]  /*26e40*/  IMAD.MOV.U32 R42, RZ, RZ, R4 ;  /* 0x000000ffff2a7224 */ /* 0x000fc600078e0004 */
[----:B------:R-:W-:Y:S01]  /*26e50*/  STL [R1+0x4378], R75 ;  /* 0x0043784b01007387 */ /* 0x000fe20000100800 */
[----:B------:R-:W-:-:S03]  /*26e60*/  IMAD.MOV.U32 R40, RZ, RZ, R24 ;  /* 0x000000ffff287224 */ /* 0x000fc600078e0018 */
[----:B------:R1:W-:Y:S01]  /*26e70*/  STL [R1+0x3948], R23 ;  /* 0x0039481701007387 */ /* 0x0003e20000100800 */
[----:B------:R-:W-:Y:S01]  /*26e80*/  IMAD.X R4, R19, 0x1, R13, P6 ;  /* 0x0000000113047824 */ /* 0x000fe200030e060d */
[----:B------:R-:W-:Y:S02]  /*26e90*/  IADD3 R24, P6, PT, R18, R14, RZ ;  /* 0x0000000e12187210 */ /* 0x000fe40007fde0ff */
[----:B------:R-:W-:Y:S04]  /*26ea0*/  STL [R1+0x4384], R75 ;  /* 0x0043844b01007387 */ /* 0x000fe80000100800 */
[----:B------:R-:W-:Y:S01]  /*26eb0*/  STL [R1+0x4390], R75 ;  /* 0x0043904b01007387 */ /* 0x000fe20000100800 */
[----:B------:R-:W-:Y:S01]  /*26ec0*/  IMAD R26, R20, UR6, RZ ;  /* 0x00000006141a7c24 */ /* 0x000fe2000f8e02ff */
[----:B------:R-:W-:-:S02]  /*26ed0*/  SHF.R.S32.HI R22, RZ, 0x1f, R23 ;  /* 0x0000001fff167819 */ /* 0x000fc40000011417 */
[----:B------:R-:W-:Y:S01]  /*26ee0*/  STL [R1+0x43ac], R75 ;  /* 0x0043ac4b01007387 */ /* 0x000fe20000100800 */
[----:B------:R-:W-:Y:S01]  /*26ef0*/  IMAD.MOV.U32 R20, RZ, RZ, R25 ;  /* 0x000000ffff147224 */ /* 0x000fe200078e0019 */
[----:B------:R-:W0:Y:S02]  /*26f00*/  LDCU UR6, c[0x0][0x3b0] ;  /* 0x00007600ff0677ac */ /* 0x000e240008000800 */
[----:B------:R-:W-:Y:S01]  /*26f10*/  STL [R1+0x44b0], R75 ;  /* 0x0044b04b01007387 */ /* 0x000fe20000100800 */
[----:B------:R-:W-:-:S03]  /*26f20*/  IMAD.X R25, R19, 0x1, R15, P6 ;  /* 0x0000000113197824 */ /* 0x000fc600030e060f */
[----:B------:R-:W-:Y:S01]  /*26f30*/  STL [R1+0x470c], R75 ;  /* 0x00470c4b01007387 */ /* 0x000fe20000100800 */
[----:B------:R-:W-:-:S03]  /*26f40*/  IADD3 R19, P6, PT, R23, R14, RZ ;  /* 0x0000000e17137210 */ /* 0x000fc60007fde0ff */
[----:B------:R-:W-:Y:S04]  /*26f50*/  STL [R1+0x4714], R75 ;  /* 0x0047144b01007387 */ /* 0x000fe80000100800 */
[----:B------:R-:W-:Y:S04]  /*26f60*/  STL [R1+0x471c], R75 ;  /* 0x00471c4b01007387 */ /* 0x000fe80000100800 */
[----:B------:R-:W-:Y:S04]  /*26f70*/  STL [R1+0x4724], R75 ;  /* 0x0047244b01007387 */ /* 0x000fe80000100800 */
[----:B------:R-:W-:Y:S01]  /*26f80*/  STL [R1+0x49e8], R75 ;  /* 0x0049e84b01007387 */ /* 0x000fe20000100800 */
[----:B---3--:R-:W-:-:S03]  /*26f90*/  SEL R18, R17, R91, !P3 ;  /* 0x0000005b11127207 */ /* 0x008fc60005800000 */
[----:B------:R-:W3:Y:S04]  /*26fa0*/  LDL.LU R91, [R1+0x654] ;  /* 0x00065400015b7983 */ /* 0x000ee80000300800 */
[----:B------:R-:W-:Y:S04]  /*26fb0*/  STL [R1+0x1e10], R4 ;  /* 0x001e100401007387 */ /* 0x000fe80000100800 */
[----:B------:R-:W-:Y:S04]  /*26fc0*/  STL [R1+0x1e1c], R24 ;  /* 0x001e1c1801007387 */ /* 0x000fe80000100800 */
[----:B------:R-:W-:Y:S04]  /*26fd0*/  STL [R1+0x4028], R22 ;  /* 0x0040281601007387 */ /* 0x000fe80000100800 */
[----:B------:R0:W-:Y:S04]  /*26fe0*/  STL [R1+0x1e0c], R19 ;  /* 0x001e0c1301007387 */ /* 0x0001e80000100800 */
[----:B------:R-:W-:Y:S04]  /*26ff0*/  STL [R1+0x1e18], R25 ;  /* 0x001e181901007387 */ /* 0x000fe80000100800 */
[----:B-1----:R-:W3:Y:S01]  /*27000*/  LDL R23, [R1+0x1f84] ;  /* 0x001f840001177983 */ /* 0x002ee20000100800 */
[----:B0-----:R-:W-:-:S03]  /*27010*/  IMAD.X R19, R22, 0x1, R15, P6 ;  /* 0x0000000116137824 */ /* 0x001fc600030e060f */
[----:B------:R-:W3:Y:S01]  /*27020*/  LDL R22, [R1+0x1f80] ;  /* 0x001f800001167983 */ /* 0x000ee20000100800 */
[----:B--2---:R-:W-:Y:S02]  /*27030*/  PRMT R92, RZ, 0x7610, R92 ;  /* 0x00007610ff5c7816 */ /* 0x004fe4000000005c */
[----:B---3--:R-:W-:-:S04]  /*27040*/  @P0 LOP3.LUT R23, R23, R22, RZ, 0x3c, !PT ;  /* 0x0000001617170212 */ /* 0x008fc800078e3cff */
[----:B------:R-:W-:-:S04]  /*27050*/  @P0 LOP3.LUT R22, R23, R22, RZ, 0x3c, !PT ;  /* 0x0000001617160212 */ /* 0x000fc800078e3cff */
[----:B------:R-:W-:-:S05]  /*27060*/  @P0 LOP3.LUT R23, R23, R22, RZ, 0x3c, !PT ;  /* 0x0000001617170212 */ /* 0x000fca00078e3cff */
[----:B------:R-:W2:Y:S01]  /*27070*/  @P0 LDG.E.U8 R92, desc[UR22][R22.64] ;  /* 0x00000016165c0981 */ /* 0x000ea2000c1e1100 */
[----:B------:R-:W-:Y:S02]  /*27080*/  IMAD.MOV.U32 R75, RZ, RZ, R21 ;  /* 0x000000ffff4b7224 */ /* 0x000fe400078e0015 */
[----:B------:R-:W-:Y:S01]  /*27090*/  IMAD.MOV.U32 R21, RZ, RZ, R28 ;  /* 0x000000ffff157224 */ /* 0x000fe200078e001c */
[----:B------:R-:W-:Y:S01]  /*270a0*/  STL [R1+0x1e08], R19 ;  /* 0x001e081301007387 */ /* 0x000fe20000100800 */
[----:B------:R-:W-:Y:S01]  /*270b0*/  IMAD.MOV.U32 R28, RZ, RZ, R93 ;  /* 0x000000ffff1c7224 */ /* 0x000fe200078e005d */
[----:B------:R-:W-:Y:S01]  /*270c0*/  IADD3 R93, P6, PT, R26, R14, RZ ;  /* 0x0000000e1a5d7210 */ /* 0x000fe20007fde0ff */
[----:B------:R-:W-:Y:S01]  /*270d0*/  IMAD.MOV.U32 R39, RZ, RZ, R38 ;  /* 0x000000ffff277224 */ /* 0x000fe200078e0026 */
[----:B------:R-:W-:Y:S01]  /*270e0*/  STL [R1+0x49ec], R26 ;  /* 0x0049ec1a01007387 */ /* 0x000fe20000100800 */
[----:B------:R-:W-:Y:S01]  /*270f0*/  IMAD.MOV.U32 R38, RZ, RZ, R27 ;  /* 0x000000ffff267224 */ /* 0x000fe200078e001b */
[----:B------:R-:W-:-:S02]  /*27100*/  SHF.R.S32.HI R27, RZ, 0x1f, R26 ;  /* 0x0000001fff1b7819 */ /* 0x000fc4000001141a */
        /* <DEDUP_REMOVED lines=8> */
[----:B--2---:R0:W-:Y:S04]  /*27190*/  STL [R1+0x38d4], R92 ;  /* 0x0038d45c01007387 */ /* 0x0041e80000100800 */
[----:B0-----:R-:W2:Y:S04]  /*271a0*/  LDL.LU R92, [R1+0x664] ;  /* 0x00066400015c7983 */ /* 0x001ea80000300800 */
[----:B------:R-:W3:Y:S04]  /*271b0*/  LDL R22, [R1+0x1f78] ;  /* 0x001f780001167983 */ /* 0x000ee80000100800 */
[----:B------:R-:W3:Y:S01]  /*271c0*/  LDL R23, [R1+0x1f7c] ;  /* 0x001f7c0001177983 */ /* 0x000ee20000100800 */
[----:B------:R-:W-:Y:S01]  /*271d0*/  IMAD R18, R18, UR15, RZ ;  /* 0x0000000f12127c24 */ /* 0x000fe2000f8e02ff */
[----:B------:R-:W-:Y:S01]  /*271e0*/  SEL R19, R17, R91, !P3 ;  /* 0x0000005b11137207 */ /* 0x000fe20005800000 */
[----:B------:R-:W-:Y:S01]  /*271f0*/  IMAD.X R91, R27, 0x1, R15, P6 ;  /* 0x000000011b5b7824 */ /* 0x000fe200030e060f */
[----:B------:R-:W0:Y:S01]  /*27200*/  LDCU UR15, c[0x0][0x3b0] ;  /* 0x00007600ff0f77ac */ /* 0x000e220008000800 */
[----:B------:R-:W-:Y:S01]  /*27210*/  IMAD.MOV.U32 R93, RZ, RZ, R89 ;  /* 0x000000ffff5d7224 */ /* 0x000fe200078e0059 */
[----:B---3--:R-:W-:-:S04]  /*27220*/  @P5 LOP3.LUT R23, R23, R22, RZ, 0x3c, !PT ;  /* 0x0000001617175212 */ /* 0x008fc800078e3cff */
[----:B------:R-:W-:-:S04]  /*27230*/  @P5 LOP3.LUT R22, R23, R22, RZ, 0x3c, !PT ;  /* 0x0000001617165212 */ /* 0x000fc800078e3cff */
[----:B------:R-:W-:-:S05]  /*27240*/  @P5 LOP3.LUT R23, R23, R22, RZ, 0x3c, !PT ;  /* 0x0000001617175212 */ /* 0x000fca00078e3cff */
[----:B------:R-:W3:Y:S01]  /*27250*/  @P5 LDG.E.U8 R12, desc[UR22][R22.64] ;  /* 0x00000016160c5981 */ /* 0x000ee2000c1e1100 */
[----:B------:R-:W-:Y:S01]  /*27260*/  IADD3 R89, P6, PT, R18, R16, RZ ;  /* 0x0000001012597210 */ /* 0x000fe20007fde0ff */
[----:B------:R-:W-:Y:S01]  /*27270*/  IMAD.MOV.U32 R26, RZ, RZ, R20 ;  /* 0x000000ffff1a7224 */ /* 0x000fe200078e0014 */
[----:B------:R-:W-:Y:S01]  /*27280*/  SHF.R.S32.HI R20, RZ, 0x1f, R18 ;  /* 0x0000001fff147819 */ /* 0x000fe20000011412 */
[----:B------:R-:W-:Y:S04]  /*27290*/  STL [R1+0x1a70], R91 ;  /* 0x001a705b01007387 */ /* 0x000fe80000100800 */
[----:B------:R1:W-:Y:S04]  /*272a0*/  STL [R1+0x4a04], R91 ;  /* 0x004a045b01007387 */ /* 0x0003e80000100800 */
[----:B------:R-:W-:Y:S04]  /*272b0*/  STL [R1+0x1a7c], R89 ;  /* 0x001a7c5901007387 */ /* 0x000fe80000100800 */
[----:B------:R-:W-:Y:S01]  /*272c0*/  STL [R1+0x4a08], R89 ;  /* 0x004a085901007387 */ /* 0x000fe20000100800 */
[----:B-1----:R-:W-:-:S03]  /*272d0*/  IMAD.MOV.U32 R91, RZ, RZ, R87 ;  /* 0x000000ffff5b7224 */ /* 0x002fc600078e0057 */
[----:B------:R-:W-:Y:S01]  /*272e0*/  STL [R1+0x4a1c], R89 ;  /* 0x004a1c5901007387 */ /* 0x000fe20000100800 */
[----:B------:R-:W-:-:S03]  /*272f0*/  IMAD.X R87, R20, 0x1, R13, P6 ;  /* 0x0000000114577824 */ /* 0x000fc600030e060d */
[----:B------:R1:W-:Y:S04]  /*27300*/  STL [R1+0x4a44], R89 ;  /* 0x004a445901007387 */ /* 0x0003e80000100800 */
[----:B------:R-:W-:Y:S01]  /*27310*/  STL [R1+0x1a78], R87 ;  /* 0x001a785701007387 */ /* 0x000fe20000100800 */
[----:B-1----:R-:W-:Y:S01]  /*27320*/  IMAD.MOV.U32 R89, RZ, RZ, R86 ;  /* 0x000000ffff597224 */ /* 0x002fe200078e0056 */
[----:B------:R-:W-:Y:S02]  /*27330*/  IADD3 R86, P6, PT, R18, R14, RZ ;  /* 0x0000000e12567210 */ /* 0x000fe40007fde0ff */
[----:B------:R-:W-:Y:S04]  /*27340*/  STL [R1+0x4a0c], R87 ;  /* 0x004a0c5701007387 */ /* 0x000fe80000100800 */
[----:B------:R-:W-:Y:S04]  /*27350*/  STL [R1+0x1a84], R86 ;  /* 0x001a845601007387 */ /* 0x000fe80000100800 */
[----:B------:R-:W-:Y:S04]  /*27360*/  STL [R1+0x4a10], R86 ;  /* 0x004a105601007387 */ /* 0x000fe80000100800 */
[----:B---3--:R1:W-:Y:S04]  /*27370*/  STL [R1+0x38d0], R12 ;  /* 0x0038d00c01007387 */ /* 0x0083e80000100800 */
[----:B-1----:R-:W3:Y:S04]  /*27380*/  LDL.LU R12, [R1+0x4f18] ;  /* 0x004f1800010c7983 */ /* 0x002ee80000300800 */
[----:B------:R-:W3:Y:S04]  /*27390*/  LDL R22, [R1+0x1f70] ;  /* 0x001f700001167983 */ /* 0x000ee80000100800 */
[----:B------:R-:W3:Y:S01]  /*273a0*/  LDL R23, [R1+0x1f74] ;  /* 0x001f740001177983 */ /* 0x000ee20000100800 */
[----:B----4-:R-:W-:-:S02]  /*273b0*/  IMAD R19, R19, UR16, RZ ;  /* 0x0000001013137c24 */ /* 0x010fc4000f8e02ff */
[----:B------:R-:W-:Y:S01]  /*273c0*/  IMAD.MOV.U32 R27, RZ, RZ, R26 ;  /* 0x000000ffff1b7224 */ /* 0x000fe200078e001a */
[----:B--2---:R-:W-:Y:S01]  /*273d0*/  SEL R18, R17, R92, !P3 ;  /* 0x0000005c11127207 */ /* 0x004fe20005800000 */
[----:B------:R-:W-:Y:S01]  /*273e0*/  IMAD.MOV.U32 R87, RZ, RZ, R90 ;  /* 0x000000ffff577224 */ /* 0x000fe200078e005a */
[----:B------:R-:W1:Y:S01]  /*273f0*/  LDCU UR16, c[0x0][0x3b0] ;  /* 0x00007600ff1077ac */ /* 0x000e620008000800 */
[----:B------:R-:W-:Y:S02]  /*27400*/  IMAD.X R90, R20, 0x1, R15, P6 ;  /* 0x00000001145a7824 */ /* 0x000fe400030e060f */
[----:B------:R-:W-:Y:S01]  /*27410*/  IMAD.MOV.U32 R26, RZ, RZ, R75 ;  /* 0x000000ffff1a7224 */ /* 0x000fe200078e004b */
[----:B------:R-:W-:Y:S01]  /*27420*/  IADD3 R92, P6, PT, R19, R16, RZ ;  /* 0x00000010135c7210 */ /* 0x000fe20007fde0ff */
[----:B------:R-:W-:Y:S01]  /*27430*/  IMAD.MOV.U32 R75, RZ, RZ, R21 ;  /* 0x000000ffff4b7224 */ /* 0x000fe200078e0015 */
[----:B------:R-:W-:Y:S01]  /*27440*/  SHF.R.S32.HI R21, RZ, 0x1f, R19 ;  /* 0x0000001fff157819 */ /* 0x000fe20000011413 */
[----:B------:R-:W-:Y:S01]  /*27450*/  IMAD.MOV.U32 R20, RZ, RZ, R87 ;  /* 0x000000ffff147224 */ /* 0x000fe200078e0057 */
[----:B------:R-:W-:Y:S01]  /*27460*/  STL [R1+0x1a80], R90 ;  /* 0x001a805a01007387 */ /* 0x000fe20000100800 */
[----:B------:R-:W-:-:S02]  /*27470*/  IMAD.MOV.U32 R87, RZ, RZ, R91 ;  /* 0x000000ffff577224 */ /* 0x000fc400078e005b */
[----:B------:R-:W-:Y:S01]  /*27480*/  IMAD.MOV.U32 R91, RZ, RZ, R27 ;  /* 0x000000ffff5b7224 */ /* 0x000fe200078e001b */
[----:B------:R2:W-:Y:S01]  /*27490*/  STL [R1+0x4a20], R90 ;  /* 0x004a205a01007387 */ /* 0x0005e20000100800 */
[----:B------:R-:W-:Y:S02]  /*274a0*/  IMAD.MOV.U32 R27, RZ, RZ, R40 ;  /* 0x000000ffff1b7224 */ /* 0x000fe400078e0028 */
[----:B------:R-:W-:Y:S02]  /*274b0*/  IMAD.MOV.U32 R40, RZ, RZ, R70 ;  /* 0x000000ffff287224 */ /* 0x000fe400078e0046 */
[----:B------:R-:W-:Y:S01]  /*274c0*/  IMAD.X R70, R21, 0x1, R13, P6 ;  /* 0x0000000115467824 */ /* 0x000fe200030e060d */
[----:B--2---:R-:W2:Y:S04]  /*274d0*/  LDL.LU R90, [R1+0x684] ;  /* 0x00068400015a7983 */ /* 0x004ea80000300800 */
[----:B------:R-:W-:Y:S04]  /*274e0*/  STL [R1+0x1a8c], R92 ;  /* 0x001a8c5c01007387 */ /* 0x000fe80000100800 */
[----:B------:R-:W-:Y:S04]  /*274f0*/  STL [R1+0x4a24], R92 ;  /* 0x004a245c01007387 */ /* 0x000fe80000100800 */
[----:B------:R-:W-:Y:S04]  /*27500*/  STL [R1+0x4a38], R92 ;  /* 0x004a385c01007387 */ /* 0x000fe80000100800 */
[----:B------:R-:W-:Y:S04]  /*27510*/  STL [R1+0x4a64], R92 ;  /* 0x004a645c01007387 */ /* 0x000fe80000100800 */
[----:B------:R-:W-:Y:S04]  /*27520*/  STL.S16 [R1+0x38cc], R2 ;  /* 0x0038cc0201007387 */ /* 0x000fe80000100600 */
[----:B------:R-:W-:Y:S04]  /*27530*/  STL [R1+0x1a88], R70 ;  /* 0x001a884601007387 */ /* 0x000fe80000100800 */
[----:B------:R4:W-:Y:S02]  /*27540*/  STL [R1+0x4a28], R70 ;  /* 0x004a284601007387 */ /* 0x0009e40000100800 */
[----:B----4-:R-:W-:Y:S01]  /*27550*/  IMAD.MOV.U32 R70, RZ, RZ, R2 ;  /* 0x000000ffff467224 */ /* 0x010fe200078e0002 */
[----:B---3--:R-:W-:-:S04]  /*27560*/  @P0 LOP3.LUT R23, R23, R22, RZ, 0x3c, !PT ;  /* 0x0000001617170212 */ /* 0x008fc800078e3cff */
[----:B------:R-:W-:-:S04]  /*27570*/  @P0 LOP3.LUT R22, R23, R22, RZ, 0x3c, !PT ;  /* 0x0000001617160212 */ /* 0x000fc800078e3cff */
[----:B------:R-:W-:-:S05]  /*27580*/  @P0 LOP3.LUT R23, R23, R22, RZ, 0x3c, !PT ;  /* 0x0000001617170212 */ /* 0x000fca00078e3cff */
[----:B------:R-:W3:Y:S01]  /*27590*/  @P0 LDG.E.U8 R70, desc[UR22][R22.64] ;  /* 0x0000001616460981 */ /* 0x000ee2000c1e1100 */
[----:B------:R-:W-:Y:S02]  /*275a0*/  IMAD.MOV.U32 R86, RZ, RZ, R93 ;  /* 0x000000ffff567224 */ /* 0x000fe400078e005d */
[----:B------:R-:W-:Y:S01]  /*275b0*/  IMAD.MOV.U32 R93, RZ, RZ, R71 ;  /* 0x000000ffff5d7224 */ /* 0x000fe200078e0047 */
[----:B------:R-:W-:Y:S01]  /*275c0*/  IADD3 R71, P6, PT, R19, R14, RZ ;  /* 0x0000000e13477210 */ /* 0x000fe20007fde0ff */
[----:B------:R-:W-:Y:S02]  /*275d0*/  IMAD.MOV.U32 R92, RZ, RZ, R27 ;  /* 0x000000ffff5c7224 */ /* 0x000fe400078e001b */
[----:B------:R-:W-:Y:S02]  /*275e0*/  IMAD.MOV.U32 R27, RZ, RZ, R93 ;  /* 0x000000ffff1b7224 */ /* 0x000fe400078e005d */
[----:B------:R-:W-:Y:S01]  /*275f0*/  IMAD R18, R18, UR6, RZ ;  /* 0x0000000612127c24 */ /* 0x000fe2000f8e02ff */
[----:B------:R-:W-:Y:S01]  /*27600*/  STL [R1+0x1a94], R71 ;  /* 0x001a944701007387 */ /* 0x000fe20000100800 */
[----:B------:R-:W-:Y:S01]  /*27610*/  IMAD.MOV.U32 R93, RZ, RZ, R41 ;  /* 0x000000ffff5d7224 */ /* 0x000fe200078e0029 */
[----:B------:R-:W4:Y:S01]  /*27620*/  LDCU UR6, c[0x0][0x3b0] ;  /* 0x00007600ff0677ac */ /* 0x000f220008000800 */
[----:B------:R-:W-:-:S02]  /*27630*/  IMAD.MOV.U32 R41, RZ, RZ, R40 ;  /* 0x000000ffff297224 */ /* 0x000fc400078e0028 */
[----:B------:R-:W-:Y:S02]  /*27640*/  IMAD.MOV.U32 R40, RZ, RZ, R28 ;  /* 0x000000ffff287224 */ /* 0x000fe400078e001c */
[----:B------:R-:W-:Y:S01]  /*27650*/  IMAD.X R28, R21, 0x1, R15, P6 ;  /* 0x00000001151c7824 */ /* 0x000fe200030e060f */
[----:B------:R-:W-:Y:S01]  /*27660*/  STL [R1+0x4a2c], R71 ;  /* 0x004a2c4701007387 */ /* 0x000fe20000100800 */
[----:B------:R-:W-:-:S03]  /*27670*/  IADD3 R2, P6, PT, R18, R16, RZ ;  /* 0x0000001012027210 */ /* 0x000fc60007fde0ff */
[----:B------:R-:W2:Y:S04]  /*27680*/  LDL.LU R21, [R1+0x698] ;  /* 0x0006980001157983 */ /* 0x000ea80000300800 */
[----:B---3--:R3:W-:Y:S04]  /*27690*/  @P0 STL [R1+0x38cc], R70 ;  /* 0x0038cc4601000387 */ /* 0x0087e80000100800 */
[----:B------:R-:W-:Y:S04]  /*276a0*/  STL [R1+0x1a90], R28 ;  /* 0x001a901c01007387 */ /* 0x000fe80000100800 */
[----:B------:R-:W-:Y:S04]  /*276b0*/  STL [R1+0x4a3c], R28 ;  /* 0x004a3c1c01007387 */ /* 0x000fe80000100800 */
[----:B------:R-:W-:Y:S04]  /*276c0*/  STL [R1+0x1a9c], R2 ;  /* 0x001a9c0201007387 */ /* 0x000fe80000100800 */
[----:B------:R-:W-:Y:S04]  /*276d0*/  STL [R1+0x4a48], R2 ;  /* 0x004a480201007387 */ /* 0x000fe80000100800 */
[----:B------:R-:W3:Y:S04]  /*276e0*/  LDL R22, [R1+0x1f68] ;  /* 0x001f680001167983 */ /* 0x000ee80000100800 */
[----:B------:R-:W3:Y:S01]  /*276f0*/  LDL R23, [R1+0x1f6c] ;  /* 0x001f6c0001177983 */ /* 0x000ee20000100800 */
[----:B--2---:R-:W-:Y:S01]  /*27700*/  SEL R19, R17, R90, !P3 ;  /* 0x0000005a11137207 */ /* 0x004fe20005800000 */
[----:B------:R-:W-:Y:S01]  /*27710*/  IMAD.MOV.U32 R90, RZ, RZ, R20 ;  /* 0x000000ffff5a7224 */ /* 0x000fe200078e0014 */
[----:B------:R-:W-:-:S02]  /*27720*/  SHF.R.S32.HI R20, RZ, 0x1f, R18 ;  /* 0x0000001fff147819 */ /* 0x000fc40000011412 */
[----:B---3--:R-:W-:-:S04]  /*27730*/  @P5 LOP3.LUT R23, R23, R22, RZ, 0x3c, !PT ;  /* 0x0000001617175212 */ /* 0x008fc800078e3cff */
[----:B------:R-:W-:-:S04]  /*27740*/  @P5 LOP3.LUT R22, R23, R22, RZ, 0x3c, !PT ;  /* 0x0000001617165212 */ /* 0x000fc800078e3cff */
[----:B------:R-:W-:-:S05]  /*27750*/  @P5 LOP3.LUT R23, R23, R22, RZ, 0x3c, !PT ;  /* 0x0000001617175212 */ /* 0x000fca00078e3cff */
[----:B------:R-:W2:Y:S01]  /*27760*/  @P5 LDG.E.U8 R44, desc[UR22][R22.64] ;  /* 0x00000016162c5981 */ /* 0x000ea2000c1e1100 */
[----:B------:R-:W-:Y:S02]  /*27770*/  IMAD.MOV.U32 R70, RZ, RZ, R92 ;  /* 0x000000ffff467224 */ /* 0x000fe400078e005c */
[----:B------:R-:W-:Y:S02]  /*27780*/  IMAD.MOV.U32 R92, RZ, RZ, R93 ;  /* 0x000000ffff5c7224 */ /* 0x000fe400078e005d */
[----:B------:R-:W-:Y:S02]  /*27790*/  IMAD.MOV.U32 R71, RZ, RZ, R27 ;  /* 0x000000ffff477224 */ /* 0x000fe400078e001b */
[----:B------:R-:W-:Y:S02]  /*277a0*/  IMAD.MOV.U32 R93, RZ, RZ, R32 ;  /* 0x000000ffff5d7224 */ /* 0x000fe400078e0020 */
[----:B------:R-:W-:Y:S02]  /*277b0*/  IMAD.MOV.U32 R27, RZ, RZ, R41 ;  /* 0x000000ffff1b7224 */ /* 0x000fe400078e0029 */
[----:B------:R-:W-:-:S02]  /*277c0*/  IMAD.X R32, R20, 0x1, R13, P6 ;  /* 0x0000000114207824 */ /* 0x000fc400030e060d */
[----:B------:R-:W-:Y:S01]  /*277d0*/  IMAD.MOV.U32 R41, RZ, RZ, R12 ;  /* 0x000000ffff297224 */ /* 0x000fe200078e000c */
        /* <DEDUP_REMOVED lines=9> */
[----:B--2---:R-:W2:Y:S04]  /*27870*/  LDL.LU R44, [R1+0x4f14] ;  /* 0x004f1400012c7983 */ /* 0x004ea80000300800 */
[----:B------:R-:W3:Y:S01]  /*27880*/  LDL.LU R23, [R1+0x6b0] ;  /* 0x0006b00001177983 */ /* 0x000ee20000300800 */
[----:B0-----:R-:W-:-:S02]  /*27890*/  IMAD R19, R19, UR15, RZ ;  /* 0x0000000f13137c24 */ /* 0x001fc4000f8e02ff */
[----:B------:R-:W-:Y:S02]  /*278a0*/  IMAD.MOV.U32 R28, RZ, RZ, R71 ;  /* 0x000000ffff1c7224 */ /* 0x000fe400078e0047 */
[----:B------:R-:W-:Y:S01]  /*278b0*/  IMAD.MOV.U32 R2, RZ, RZ, R92 ;  /* 0x000000ffff027224 */ /* 0x000fe200078e005c */
[----:B------:R-:W-:Y:S01]  /*278c0*/  SEL R18, R17, R21, !P3 ;  /* 0x0000001511127207 */ /* 0x000fe20005800000 */
[----:B------:R-:W-:Y:S01]  /*278d0*/  IMAD.MOV.U32 R71, RZ, RZ, R93 ;  /* 0x000000ffff477224 */ /* 0x000fe200078e005d */
[----:B------:R-:W0:Y:S01]  /*278e0*/  LDCU UR15, c[0x0][0x3b0] ;  /* 0x00007600ff0f77ac */ /* 0x000e220008000800 */
[----:B------:R-:W-:Y:S02]  /*278f0*/  IMAD.MOV.U32 R93, RZ, RZ, R68 ;  /* 0x000000ffff5d7224 */ /* 0x000fe400078e0044 */
[----:B------:R-:W-:Y:S02]  /*27900*/  IMAD.X R68, R20, 0x1, R15, P6 ;  /* 0x0000000114447824 */ /* 0x000fe400030e060f */
[----:B------:R-:W-:Y:S01]  /*27910*/  IMAD.MOV.U32 R92, RZ, RZ, R35 ;  /* 0x000000ffff5c7224 */ /* 0x000fe200078e0023 */
[----:B------:R-:W-:Y:S01]  /*27920*/  IADD3 R35, P6, PT, R19, R16, RZ ;  /* 0x0000001013237210 */ /* 0x000fe20007fde0ff */
[----:B------:R-:W-:Y:S01]  /*27930*/  IMAD.MOV.U32 R32, RZ, RZ, R71 ;  /* 0x000000ffff207224 */ /* 0x000fe200078e0047 */
[----:B------:R-:W-:Y:S01]  /*27940*/  SHF.R.S32.HI R21, RZ, 0x1f, R19 ;  /* 0x0000001fff157819 */ /* 0x000fe20000011413 */
[----:B------:R-:W-:Y:S01]  /*27950*/  STL [R1+0x1aa0], R68 ;  /* 0x001aa04401007387 */ /* 0x000fe20000100800 */
[----:B------:R-:W-:Y:S01]  /*27960*/  IMAD.MOV.U32 R12, RZ, RZ, R92 ;  /* 0x000000ffff0c7224 */ /* 0x000fe200078e005c */
[----:B------:R-:W-:Y:S01]  /*27970*/  PRMT R20, RZ, 0x7610, R20 ;  /* 0x00007610ff147816 */ /* 0x000fe20000000014 */
[----:B------:R-:W-:Y:S01]  /*27980*/  IMAD.MOV.U32 R71, RZ, RZ, R90 ;  /* 0x000000ffff477224 */ /* 0x000fe200078e005a */
[----:B------:R-:W-:Y:S01]  /*27990*/  STL [R1+0x4a58], R68 ;  /* 0x004a584401007387 */ /* 0x000fe20000100800 */
[----:B------:R-:W-:-:S02]  /*279a0*/  IMAD.MOV.U32 R92, RZ, RZ, R89 ;  /* 0x000000ffff5c7224 */ /* 0x000fc400078e0059 */
[----:B------:R-:W-:Y:S01]  /*279b0*/  IMAD.MOV.U32 R90, RZ, RZ, R42 ;  /* 0x000000ffff5a7224 */ /* 0x000fe200078e002a */
[----:B------:R-:W-:Y:S01]  /*279c0*/  STL [R1+0x1aac], R35 ;  /* 0x001aac2301007387 */ /* 0x000fe20000100800 */
[----:B------:R-:W-:Y:S02]  /*279d0*/  IMAD.MOV.U32 R89, RZ, RZ, R36 ;  /* 0x000000ffff597224 */ /* 0x000fe400078e0024 */
[----:B------:R-:W-:Y:S01]  /*279e0*/  IMAD.MOV.U32 R42, RZ, RZ, R34 ;  /* 0x000000ffff2a7224 */ /* 0x000fe200078e0022 */
[----:B------:R-:W-:Y:S01]  /*279f0*/  STL [R1+0x4a5c], R35 ;  /* 0x004a5c2301007387 */ /* 0x000fe20000100800 */
[----:B------:R-:W-:Y:S02]  /*27a00*/  IMAD.MOV.U32 R34, RZ, RZ, R29 ;  /* 0x000000ffff227224 */ /* 0x000fe400078e001d */
[----:B------:R-:W-:Y:S01]  /*27a10*/  IMAD.X R36, R21, 0x1, R13, P6 ;  /* 0x0000000115247824 */ /* 0x000fe200030e060d */
[----:B------:R-:W-:Y:S01]  /*27a20*/  STL [R1+0x4a6c], R35 ;  /* 0x004a6c2301007387 */ /* 0x000fe20000100800 */
[----:B------:R-:W-:-:S03]  /*27a30*/  IADD3 R29, P6, PT, R19, R14, RZ ;  /* 0x0000000e131d7210 */ /* 0x000fc60007fde0ff */
[----:B------:R-:W-:Y:S04]  /*27a40*/  STL [R1+0x4a7c], R35 ;  /* 0x004a7c2301007387 */ /* 0x000fe80000100800 */
[----:B------:R-:W-:Y:S04]  /*27a50*/  STL.S16 [R1+0xd6c], R20 ;  /* 0x000d6c1401007387 */ /* 0x000fe80000100600 */
[----:B------:R-:W2:Y:S01]  /*27a60*/  LDL R22, [R1+0x1f60] ;  /* 0x001f600001167983 */ /* 0x000ea20000100800 */
[----:B---3--:R-:W-:-:S03]  /*27a70*/  SEL R19, R17, R23, !P3 ;  /* 0x0000001711137207 */ /* 0x008fc60005800000 */
[----:B------:R-:W2:Y:S04]  /*27a80*/  LDL R23, [R1+0x1f64] ;  /* 0x001f640001177983 */ /* 0x000ea80000100800 */
[----:B------:R-:W-:Y:S04]  /*27a90*/  STL [R1+0x1aa8], R36 ;  /* 0x001aa82401007387 */ /* 0x000fe80000100800 */
[----:B------:R3:W-:Y:S02]  /*27aa0*/  STL [R1+0x4a68], R36 ;  /* 0x004a682401007387 */ /* 0x0007e40000100800 */
[----:B---3--:R-:W-:Y:S01]  /*27ab0*/  IMAD.MOV.U32 R36, RZ, RZ, R20 ;  /* 0x000000ffff247224 */ /* 0x008fe200078e0014 */
[----:B--2---:R-:W-:-:S04]  /*27ac0*/  @P0 LOP3.LUT R23, R23, R22, RZ, 0x3c, !PT ;  /* 0x0000001617170212 */ /* 0x004fc800078e3cff */
[----:B------:R-:W-:-:S04]  /*27ad0*/  @P0 LOP3.LUT R22, R23, R22, RZ, 0x3c, !PT ;  /* 0x0000001617160212 */ /* 0x000fc800078e3cff */
[----:B------:R-:W-:-:S05]  /*27ae0*/  @P0 LOP3.LUT R23, R23, R22, RZ, 0x3c, !PT ;  /* 0x0000001617170212 */ /* 0x000fca00078e3cff */
[----:B------:R-:W2:Y:S01]  /*27af0*/  @P0 LDG.E.U8 R36, desc[UR22][R22.64] ;  /* 0x0000001616240981 */ /* 0x000ea2000c1e1100 */
[----:B------:R-:W-:Y:S02]  /*27b00*/  IMAD.MOV.U32 R35, RZ, RZ, R12 ;  /* 0x000000ffff237224 */ /* 0x000fe400078e000c */
[----:B------:R-:W-:Y:S02]  /*27b10*/  IMAD.MOV.U32 R12, RZ, RZ, R2 ;  /* 0x000000ffff0c7224 */ /* 0x000fe400078e0002 */
[----:B-1----:R-:W-:Y:S02]  /*27b20*/  IMAD R18, R18, UR16, RZ ;  /* 0x0000001012127c24 */ /* 0x002fe4000f8e02ff */
[----:B------:R-:W-:Y:S01]  /*27b30*/  IMAD.MOV.U32 R68, RZ, RZ, R32 ;  /* 0x000000ffff447224 */ /* 0x000fe200078e0020 */
[----:B------:R-:W-:Y:S01]  /*27b40*/  STL [R1+0x1ab4], R29 ;  /* 0x001ab41d01007387 */ /* 0x000fe20000100800 */
[----:B------:R-:W-:Y:S01]  /*27b50*/  IMAD.MOV.U32 R2, RZ, RZ, R70 ;  /* 0x000000ffff027224 */ /* 0x000fe200078e0046 */
[----:B------:R-:W-:Y:S01]  /*27b60*/  PRMT R44, RZ, 0x7610, R44 ;  /* 0x00007610ff2c7816 */ /* 0x000fe2000000002c */
[----:B------:R-:W-:Y:S01]  /*27b70*/  IMAD.MOV.U32 R32, RZ, RZ, R28 ;  /* 0x000000ffff207224 */ /* 0x000fe200078e001c */
[----:B------:R-:W1:Y:S01]  /*27b80*/  LDCU UR16, c[0x0][0x3b0] ;  /* 0x00007600ff1077ac */ /* 0x000e620008000800 */
[----:B------:R-:W-:-:S02]  /*27b90*/  IMAD.MOV.U32 R70, RZ, RZ, R91 ;  /* 0x000000ffff467224 */ /* 0x000fc400078e005b */
[----:B------:R-:W-:Y:S02]  /*27ba0*/  IMAD.MOV.U32 R28, RZ, RZ, R86 ;  /* 0x000000ffff1c7224 */ /* 0x000fe400078e0056 */
[----:B------:R-:W-:Y:S01]  /*27bb0*/  IMAD.MOV.U32 R91, RZ, RZ, R33 ;  /* 0x000000ffff5b7224 */ /* 0x000fe200078e0021 */
[----:B------:R-:W-:Y:S01]  /*27bc0*/  STL [R1+0x4a70], R29 ;  /* 0x004a701d01007387 */ /* 0x000fe20000100800 */
[----:B------:R-:W-:Y:S02]  /*27bd0*/  IMAD.MOV.U32 R86, RZ, RZ, R26 ;  /* 0x000000ffff567224 */ /* 0x000fe400078e001a */
[----:B------:R-:W-:Y:S01]  /*27be0*/  IMAD.X R33, R21, 0x1, R15, P6 ;  /* 0x0000000115217824 */ /* 0x000fe200030e060f */
[----:B------:R-:W-:Y:S01]  /*27bf0*/  STL [R1+0x4a9c], R29 ;  /* 0x004a9c1d01007387 */ /* 0x000fe20000100800 */
[----:B------:R-:W-:Y:S01]  /*27c00*/  IMAD.MOV.U32 R26, RZ, RZ, R39 ;  /* 0x000000ffff1a7224 */ /* 0x000fe200078e0027 */
[----:B------:R-:W-:Y:S02]  /*27c10*/  IADD3 R39, P6, PT, R18, R16, RZ ;  /* 0x0000001012277210 */ /* 0x000fe40007fde0ff */
[----:B------:R-:W3:Y:S04]  /*27c20*/  LDL.LU R21, [R1+0x6cc] ;  /* 0x0006cc0001157983 */ /* 0x000ee80000300800 */
[----:B--2---:R2:W-:Y:S04]  /*27c30*/  @P0 STL [R1+0xd6c], R36 ;  /* 0x000d6c2401000387 */ /* 0x0045e80000100800 */
[----:B------:R-:W-:Y:S04]  /*27c40*/  STL [R1+0x1ab0], R33 ;  /* 0x001ab02101007387 */ /* 0x000fe80000100800 */
[----:B------:R0:W-:Y:S04]  /*27c50*/  STL [R1+0x4a74], R33 ;  /* 0x004a742101007387 */ /* 0x0001e80000100800 */
[----:B------:R-:W-:Y:S04]  /*27c60*/  STL [R1+0x1abc], R39 ;  /* 0x001abc2701007387 */ /* 0x000fe80000100800 */
[----:B------:R0:W-:Y:S04]  /*27c70*/  STL [R1+0x4a80], R39 ;  /* 0x004a802701007387 */ /* 0x0001e80000100800 */
[----:B------:R-:W3:Y:S04]  /*27c80*/  LDL R22, [R1+0x1f58] ;  /* 0x001f580001167983 */ /* 0x000ee80000100800 */
[----:B------:R-:W3:Y:S01]  /*27c90*/  LDL R23, [R1+0x1f5c] ;  /* 0x001f5c0001177983 */ /* 0x000ee20000100800 */
[----:B--2---:R-:W-:-:S02]  /*27ca0*/  IMAD.MOV.U32 R36, RZ, RZ, R68 ;  /* 0x000000ffff247224 */ /* 0x004fc400078e0044 */
[----:B------:R-:W-:Y:S01]  /*27cb0*/  IMAD.MOV.U32 R68, RZ, RZ, R32 ;  /* 0x000000ffff447224 */ /* 0x000fe200078e0020 */
[----:B------:R-:W-:Y:S01]  /*27cc0*/  SHF.R.S32.HI R20, RZ, 0x1f, R18 ;  /* 0x0000001fff147819 */ /* 0x000fe20000011412 */
[----:B------:R-:W-:Y:S02]  /*27cd0*/  IMAD.MOV.U32 R32, RZ, RZ, R28 ;  /* 0x000000ffff207224 */ /* 0x000fe400078e001c */
[----:B------:R-:W-:Y:S02]  /*27ce0*/  IMAD.MOV.U32 R29, RZ, RZ, R35 ;  /* 0x000000ffff1d7224 */ /* 0x000fe400078e0023 */
[----:B------:R-:W-:Y:S02]  /*27cf0*/  IMAD.MOV.U32 R28, RZ, RZ, R86 ;  /* 0x000000ffff1c7224 */ /* 0x000fe400078e0056 */
[----:B------:R-:W-:Y:S02]  /*27d00*/  IMAD.MOV.U32 R35, RZ, RZ, R12 ;  /* 0x000000ffff237224 */ /* 0x000fe400078e000c */
[----:B------:R-:W-:Y:S01]  /*27d10*/  IMAD.MOV.U32 R86, RZ, RZ, R93 ;  /* 0x000000ffff567224 */ /* 0x000fe200078e005d */
[----:B---3--:R-:W-:-:S04]  /*27d20*/  @P5 LOP3.LUT R23, R23, R22, RZ, 0x3c, !PT ;  /* 0x0000001617175212 */ /* 0x008fc800078e3cff */
[----:B------:R-:W-:-:S04]  /*27d30*/  @P5 LOP3.LUT R22, R23, R22, RZ, 0x3c, !PT ;  /* 0x0000001617165212 */ /* 0x000fc800078e3cff */
[----:B------:R-:W-:-:S05]  /*27d40*/  @P5 LOP3.LUT R23, R23, R22, RZ, 0x3c, !PT ;  /* 0x0000001617175212 */ /* 0x000fca00078e3cff */
[----:B------:R2:W3:Y:S01]  /*27d50*/  @P5 LDG.E.U8 R44, desc[UR22][R22.64] ;  /* 0x00000016162c5981 */ /* 0x0004e2000c1e1100 */
[----:B------:R-:W-:Y:S02]  /*27d60*/  IMAD.MOV.U32 R12, RZ, RZ, R2 ;  /* 0x000000ffff0c7224 */ /* 0x000fe400078e0002 */
[----:B------:R-:W-:Y:S02]  /*27d70*/  IMAD.MOV.U32 R93, RZ, RZ, R74 ;  /* 0x000000ffff5d7224 */ /* 0x000fe400078e004a */
[----:B------:R-:W-:Y:S02]  /*27d80*/  IMAD.MOV.U32 R2, RZ, RZ, R70 ;  /* 0x000000ffff027224 */ /* 0x000fe400078e0046 */
[----:B------:R-:W-:Y:S02]  /*27d90*/  IMAD.MOV.U32 R74, RZ, RZ, R41 ;  /* 0x000000ffff4a7224 */ /* 0x000fe400078e0029 */
[----:B------:R-:W-:Y:S02]  /*27da0*/  IMAD.MOV.U32 R70, RZ, RZ, R75 ;  /* 0x000000ffff467224 */ /* 0x000fe400078e004b */
[----:B------:R-:W-:-:S02]  /*27db0*/  IMAD.MOV.U32 R41, RZ, RZ, R40 ;  /* 0x000000ffff297224 */ /* 0x000fc400078e0028 */
[----:B------:R-:W-:Y:S02]  /*27dc0*/  IMAD.MOV.U32 R75, RZ, RZ, R73 ;  /* 0x000000ffff4b7224 */ /* 0x000fe400078e0049 */
[----:B------:R-:W-:Y:S02]  /*27dd0*/  IMAD.X R40, R20, 0x1, R13, P6 ;  /* 0x0000000114287824 */ /* 0x000fe400030e060d */
[----:B------:R-:W-:Y:S01]  /*27de0*/  IMAD.MOV.U32 R73, RZ, RZ, R37 ;  /* 0x000000ffff497224 */ /* 0x000fe200078e0025 */
[----:B------:R-:W-:Y:S01]  /*27df0*/  IADD3 R37, P6, PT, R18, R14, RZ ;  /* 0x0000000e12257210 */ /* 0x000fe20007fde0ff */
[----:B0-----:R-:W-:Y:S01]  /*27e00*/  IMAD.MOV.U32 R33, RZ, RZ, R35 ;  /* 0x000000ffff217224 */ /* 0x001fe200078e0023 */
[----:B------:R-:W-:Y:S01]  /*27e10*/  STL [R1+0x1ab8], R40 ;  /* 0x001ab82801007387 */ /* 0x000fe20000100800 */
[----:B------:R-:W-:Y:S02]  /*27e20*/  IMAD.MOV.U32 R39, RZ, RZ, R36 ;  /* 0x000000ffff277224 */ /* 0x000fe400078e0024 */
[----:B------:R-:W-:Y:S01]  /*27e30*/  IMAD.MOV.U32 R35, RZ, RZ, R12 ;  /* 0x000000ffff237224 */ /* 0x000fe200078e000c */
[----:B------:R0:W-:Y:S01]  /*27e40*/  STL [R1+0x4a84], R40 ;  /* 0x004a842801007387 */ /* 0x0001e20000100800 */
[----:B------:R-:W-:-:S02]  /*27e50*/  IMAD.MOV.U32 R36, RZ, RZ, R68 ;  /* 0x000000ffff247224 */ /* 0x000fc400078e0044 */
[----:B------:R-:W-:Y:S01]  /*27e60*/  IMAD.MOV.U32 R12, RZ, RZ, R32 ;  /* 0x000000ffff0c7224 */ /* 0x000fe200078e0020 */
[----:B------:R-:W-:Y:S01]  /*27e70*/  STL [R1+0x1ac4], R37 ;  /* 0x001ac42501007387 */ /* 0x000fe20000100800 */
[----:B------:R-:W-:Y:S02]  /*27e80*/  IMAD.MOV.U32 R68, RZ, RZ, R2 ;  /* 0x000000ffff447224 */ /* 0x000fe400078e0002 */
[----:B------:R-:W-:Y:S01]  /*27e90*/  IMAD.MOV.U32 R32, RZ, RZ, R28 ;  /* 0x000000ffff207224 */ /* 0x000fe200078e001c */
[----:B------:R-:W-:Y:S01]  /*27ea0*/  STL [R1+0x4a8c], R37 ;  /* 0x004a8c2501007387 */ /* 0x000fe20000100800 */
[----:B0-----:R-:W-:-:S03]  /*27eb0*/  IMAD.MOV.U32 R40, RZ, RZ, R33 ;  /* 0x000000ffff287224 */ /* 0x001fc600078e0021 */
[----:B------:R0:W-:Y:S01]  /*27ec0*/  STL [R1+0x4ab4], R37 ;  /* 0x004ab42501007387 */ /* 0x0001e20000100800 */
[----:B------:R-:W-:Y:S02]  /*27ed0*/  IMAD.MOV.U32 R33, RZ, RZ, R35 ;  /* 0x000000ffff217224 */ /* 0x000fe400078e0023 */
[----:B------:R-:W-:Y:S02]  /*27ee0*/  IMAD.MOV.U32 R35, RZ, RZ, R32 ;  /* 0x000000ffff237224 */ /* 0x000fe400078e0020 */
[----:B0-----:R-:W-:Y:S02]  /*27ef0*/  IMAD.MOV.U32 R37, RZ, RZ, R39 ;  /* 0x000000ffff257224 */ /* 0x001fe400078e0027 */
[----:B------:R-:W-:Y:S02]  /*27f00*/  IMAD.MOV.U32 R39, RZ, RZ, R36 ;  /* 0x000000ffff277224 */ /* 0x000fe400078e0024 */
[----:B------:R-:W-:Y:S02]  /*27f10*/  IMAD.MOV.U32 R36, RZ, RZ, R68 ;  /* 0x000000ffff247224 */ /* 0x000fe400078e0044 */
[----:B--2---:R-:W-:-:S02]  /*27f20*/  IMAD.MOV.U32 R22, RZ, RZ, R35 ;  /* 0x000000ffff167224 */ /* 0x004fc400078e0023 */
[----:B------:R-:W-:Y:S02]  /*27f30*/  IMAD.MOV.U32 R23, RZ, RZ, R36 ;  /* 0x000000ffff177224 */ /* 0x000fe400078e0024 */
[----:B------:R-:W-:Y:S02]  /*27f40*/  IMAD.MOV.U32 R28, RZ, RZ, R93 ;  /* 0x000000ffff1c7224 */ /* 0x000fe400078e005d */
[----:B------:R-:W-:Y:S01]  /*27f50*/  IMAD.MOV.U32 R93, RZ, RZ, R72 ;  /* 0x000000ffff5d7224 */ /* 0x000fe200078e0048 */
[----:B------:R-:W-:Y:S01]  /*27f60*/  @P0 LOP3.LUT R23, R23, R22, RZ, 0x3c, !PT ;  /* 0x0000001617170212 */ /* 0x000fe200078e3cff */
[----:B------:R-:W-:-:S03]  /*27f70*/  IMAD.X R72, R20, 0x1, R15, P6 ;  /* 0x0000000114487824 */ /* 0x000fc600030e060f */
[----:B------:R-:W-:-:S04]  /*27f80*/  @P0 LOP3.LUT R22, R23, R22, RZ, 0x3c, !PT ;  /* 0x0000001617160212 */ /* 0x000fc800078e3cff */
[----:B------:R-:W-:Y:S01]  /*27f90*/  @P0 LOP3.LUT R23, R23, R22, RZ, 0x3c, !PT ;  /* 0x0000001617170212 */ /* 0x000fe200078e3cff */
[----:B---3--:R0:W-:Y:S04]  /*27fa0*/  STL [R1+0x38c8], R44 ;  /* 0x0038c82c01007387 */ /* 0x0081e80000100800 */
[----:B0-----:R-:W2:Y:S04]  /*27fb0*/  LDL.LU R44, [R1+0x4f10] ;  /* 0x004f1000012c7983 */ /* 0x001ea80000300800 */
[----:B------:R-:W3:Y:S04]  /*27fc0*/  LDL.LU R20, [R1+0x6e4] ;  /* 0x0006e40001147983 */ /* 0x000ee80000300800 */
[----:B------:R-:W-:Y:S04]  /*27fd0*/  STL [R1+0x1ac0], R72 ;  /* 0x001ac04801007387 */ /* 0x000fe80000100800 */
[----:B------:R0:W-:Y:S02]  /*27fe0*/  STL [R1+0x4a90], R72 ;  /* 0x004a904801007387 */ /* 0x0001e40000100800 */
[----:B0-----:R-:W-:-:S06]  /*27ff0*/  PRMT R72, RZ, 0x7610, R72 ;  /* 0x00007610ff487816 */ /* 0x001fcc0000000048 */
[----:B------:R0:W2:Y:S01]  /*28000*/  @P0 LDG.E.U8 R72, desc[UR22][R22.64] ;  /* 0x0000001616480981 */ /* 0x0000a2000c1e1100 */
[----:B----4-:R-:W-:Y:S01]  /*28010*/  IMAD R19, R19, UR6, RZ ;  /* 0x0000000613137c24 */ /* 0x010fe2000f8e02ff */
[----:B------:R-:W-:Y:S01]  /*28020*/  SEL R18, R17, R21, !P3 ;  /* 0x0000001511127207 */ /* 0x000fe20005800000 */
[----:B------:R-:W-:Y:S01]  /*28030*/  IMAD.MOV.U32 R2, RZ, RZ, R75 ;  /* 0x000000ffff027224 */ /* 0x000fe200078e004b */
[----:B------:R-:W4:Y:S01]  /*28040*/  LDCU UR6, c[0x0][0x3b0] ;  /* 0x00007600ff0677ac */ /* 0x000f220008000800 */
[----:B------:R-:W-:Y:S01]  /*28050*/  IMAD.MOV.U32 R75, RZ, RZ, R73 ;  /* 0x000000ffff4b7224 */ /* 0x000fe200078e0049 */
[----:B------:R-:W-:Y:S02]  /*28060*/  SHF.R.S32.HI R21, RZ, 0x1f, R19 ;  /* 0x0000001fff157819 */ /* 0x000fe40000011413 */
[----:B------:R-:W-:Y:S01]  /*28070*/  IADD3 R73, P6, PT, R19, R16, RZ ;  /* 0x0000001013497210 */ /* 0x000fe20007fde0ff */
[----:B------:R-:W-:Y:S02]  /*28080*/  IMAD.MOV.U32 R68, RZ, RZ, R74 ;  /* 0x000000ffff447224 */ /* 0x000fe400078e004a */
[----:B------:R-:W-:-:S02]  /*28090*/  IMAD.MOV.U32 R32, RZ, RZ, R41 ;  /* 0x000000ffff207224 */ /* 0x000fc400078e0029 */
[----:B------:R-:W-:Y:S01]  /*280a0*/  IMAD.X R74, R21, 0x1, R13, P6 ;  /* 0x00000001154a7824 */ /* 0x000fe200030e060d */
[----:B------:R-:W-:Y:S01]  /*280b0*/  STL [R1+0x1acc], R73 ;  /* 0x001acc4901007387 */ /* 0x000fe20000100800 */
[----:B------:R-:W-:-:S03]  /*280c0*/  IADD3 R41, P6, PT, R19, R14, RZ ;  /* 0x0000000e13297210 */ /* 0x000fc60007fde0ff */
[----:B------:R-:W-:Y:S04]  /*280d0*/  STL [R1+0x4a94], R73 ;  /* 0x004a944901007387 */ /* 0x000fe80000100800 */
[----:B------:R-:W-:Y:S04]  /*280e0*/  STL [R1+0x4aa4], R73 ;  /* 0x004aa44901007387 */ /* 0x000fe80000100800 */
[----:B------:R0:W-:Y:S01]  /*280f0*/  STL [R1+0x4ab8], R73 ;  /* 0x004ab84901007387 */ /* 0x0001e20000100800 */
[----:B------:R-:W-:-:S03]  /*28100*/  IMAD.MOV.U32 R36, RZ, RZ, R68 ;  /* 0x000000ffff247224 */ /* 0x000fc600078e0044 */
[----:B------:R-:W-:Y:S01]  /*28110*/  STL [R1+0x1ac8], R74 ;  /* 0x001ac84a01007387 */ /* 0x000fe20000100800 */
[----:B------:R-:W-:-:S03]  /*28120*/  IMAD.MOV.U32 R35, RZ, RZ, R32 ;  /* 0x000000ffff237224 */ /* 0x000fc600078e0020 */
[----:B------:R1:W-:Y:S04]  /*28130*/  STL [R1+0x4aa0], R74 ;  /* 0x004aa04a01007387 */ /* 0x0003e80000100800 */
[----:B------:R-:W-:Y:S04]  /*28140*/  STL [R1+0x1ad4], R41 ;  /* 0x001ad42901007387 */ /* 0x000fe80000100800 */
[----:B------:R-:W-:Y:S01]  /*28150*/  STL [R1+0x4aa8], R41 ;  /* 0x004aa82901007387 */ /* 0x000fe20000100800 */
[----:B0-----:R-:W-:-:S03]  /*28160*/  IMAD.MOV.U32 R73, RZ, RZ, R36 ;  /* 0x000000ffff497224 */ /* 0x001fc600078e0024 */
[----:B------:R-:W-:Y:S04]  /*28170*/  STL [R1+0x4ad0], R41 ;  /* 0x004ad02901007387 */ /* 0x000fe80000100800 */
[----:B-1----:R-:W4:Y:S01]  /*28180*/  LDL.LU R74, [R1+0x700] ;  /* 0x00070000014a7983 */ /* 0x002f220000300800 */
[----:B------:R-:W-:Y:S02]  /*28190*/  IMAD.MOV.U32 R23, RZ, RZ, R73 ;  /* 0x000000ffff177224 */ /* 0x000fe400078e0049 */
[----:B------:R-:W-:Y:S02]  /*281a0*/  IMAD.MOV.U32 R68, RZ, RZ, R87 ;  /* 0x000000ffff447224 */ /* 0x000fe400078e0057 */
[----:B------:R-:W-:Y:S02]  /*281b0*/  IMAD.MOV.U32 R87, RZ, RZ, R69 ;  /* 0x000000ffff577224 */ /* 0x000fe400078e0045 */
[----:B------:R-:W-:Y:S01]  /*281c0*/  IMAD.X R69, R21, 0x1, R15, P6 ;  /* 0x0000000115457824 */ /* 0x000fe200030e060f */
[----:B--2---:R0:W-:Y:S02]  /*281d0*/  STL [R1+0x38c4], R72 ;  /* 0x0038c44801007387 */ /* 0x0041e40000100800 */
[----:B0-----:R-:W-:-:S04]  /*281e0*/  IMAD.MOV.U32 R72, RZ, RZ, R35 ;  /* 0x000000ffff487224 */ /* 0x001fc800078e0023 */
[----:B------:R-:W-:-:S05]  /*281f0*/  IMAD.MOV.U32 R22, RZ, RZ, R72 ;  /* 0x000000ffff167224 */ /* 0x000fca00078e0048 */
[-C--:B------:R-:W-:Y:S01]  /*28200*/  @P5 LOP3.LUT R23, R23, R22.reuse, RZ, 0x3c, !PT ;  /* 0x0000001617175212 */ /* 0x080fe200078e3cff */
[----:B------:R-:W-:Y:S03]  /*28210*/  STL [R1+0x1ad0], R69 ;  /* 0x001ad04501007387 */ /* 0x000fe60000100800 */
[C---:B------:R-:W-:Y:S01]  /*28220*/  @P5 LOP3.LUT R22, R23.reuse, R22, RZ, 0x3c, !PT ;  /* 0x0000001617165212 */ /* 0x040fe200078e3cff */
[----:B------:R0:W-:Y:S03]  /*28230*/  STL [R1+0x4aac], R69 ;  /* 0x004aac4501007387 */ /* 0x0001e60000100800 */
[----:B------:R-:W-:Y:S02]  /*28240*/  @P5 LOP3.LUT R23, R23, R22, RZ, 0x3c, !PT ;  /* 0x0000001617175212 */ /* 0x000fe400078e3cff */
[----:B0-----:R-:W-:-:S06]  /*28250*/  PRMT R69, RZ, 0x7610, R69 ;  /* 0x00007610ff457816 */ /* 0x001fcc0000000045 */
[----:B------:R0:W2:Y:S01]  /*28260*/  @P5 LDG.E.U8 R69, desc[UR22][R22.64] ;  /* 0x0000001616455981 */ /* 0x0000a2000c1e1100 */
[----:B------:R-:W-:Y:S01]  /*28270*/  IMAD R18, R18, UR15, RZ ;  /* 0x0000000f12127c24 */ /* 0x000fe2000f8e02ff */
[----:B---3--:R-:W-:Y:S01]  /*28280*/  SEL R19, R17, R20, !P3 ;  /* 0x0000001411137207 */ /* 0x008fe20005800000 */
[----:B------:R-:W-:Y:S01]  /*28290*/  IMAD.MOV.U32 R32, RZ, RZ, R93 ;  /* 0x000000ffff207224 */ /* 0x000fe200078e005d */
[----:B------:R-:W1:Y:S02]  /*282a0*/  LDCU UR15, c[0x0][0x3b0] ;  /* 0x00007600ff0f77ac */ /* 0x000e640008000800 */
[----:B------:R-:W-:Y:S02]  /*282b0*/  IADD3 R93, P6, PT, R18, R16, RZ ;  /* 0x00000010125d7210 */ /* 0x000fe40007fde0ff */
[----:B------:R-:W-:Y:S01]  /*282c0*/  SHF.R.S32.HI R20, RZ, 0x1f, R18 ;  /* 0x0000001fff147819 */ /* 0x000fe20000011412 */
[----:B------:R-:W-:Y:S02]  /*282d0*/  IMAD.MOV.U32 R35, RZ, RZ, R27 ;  /* 0x000000ffff237224 */ /* 0x000fe400078e001b */
[----:B------:R-:W-:Y:S01]  /*282e0*/  STL [R1+0x1adc], R93 ;  /* 0x001adc5d01007387 */ /* 0x000fe20000100800 */
[----:B------:R-:W-:-:S02]  /*282f0*/  IMAD.MOV.U32 R36, RZ, RZ, R30 ;  /* 0x000000ffff247224 */ /* 0x000fc400078e001e */
[----:B------:R-:W-:Y:S01]  /*28300*/  IMAD.X R27, R20, 0x1, R13, P6 ;  /* 0x00000001141b7824 */ /* 0x000fe200030e060d */
[----:B------:R-:W-:Y:S01]  /*28310*/  STL [R1+0x4ab0], R93 ;  /* 0x004ab05d01007387 */ /* 0x000fe20000100800 */
[----:B------:R-:W-:Y:S01]  /*28320*/  IMAD.MOV.U32 R73, RZ, RZ, R12 ;  /* 0x000000ffff497224 */ /* 0x000fe200078e000c */
[----:B------:R-:W-:Y:S01]  /*28330*/  IADD3 R30, P6, PT, R18, R14, RZ ;  /* 0x0000000e121e7210 */ /* 0x000fe20007fde0ff */
[----:B0-----:R-:W-:Y:S01]  /*28340*/  IMAD.MOV.U32 R23, RZ, RZ, R26 ;  /* 0x000000ffff177224 */ /* 0x001fe200078e001a */
[----:B------:R-:W-:Y:S01]  /*28350*/  STL [R1+0x4ac0], R93 ;  /* 0x004ac05d01007387 */ /* 0x000fe20000100800 */
[----:B------:R-:W-:Y:S02]  /*28360*/  IMAD.MOV.U32 R22, RZ, RZ, R38 ;  /* 0x000000ffff167224 */ /* 0x000fe400078e0026 */
[----:B------:R-:W-:Y:S01]  /*28370*/  IMAD.MOV.U32 R72, RZ, RZ, R40 ;  /* 0x000000ffff487224 */ /* 0x000fe200078e0028 */
[----:B------:R-:W-:Y:S01]  /*28380*/  STL [R1+0x4ad4], R93 ;  /* 0x004ad45d01007387 */ /* 0x000fe20000100800 */
[----:B------:R-:W-:-:S02]  /*28390*/  IMAD.MOV.U32 R12, RZ, RZ, R46 ;  /* 0x000000ffff0c7224 */ /* 0x000fc400078e002e */
[----:B------:R-:W-:Y:S01]  /*283a0*/  IMAD.MOV.U32 R40, RZ, RZ, R32 ;  /* 0x000000ffff287224 */ /* 0x000fe200078e0020 */
[----:B------:R-:W3:Y:S01]  /*283b0*/  LDL.LU R46, [R1+0x4f0c] ;  /* 0x004f0c00012e7983 */ /* 0x000ee20000300800 */
[----:B------:R-:W-:-:S03]  /*283c0*/  @P0 LOP3.LUT R23, R23, R22, RZ, 0x3c, !PT ;  /* 0x0000001617170212 */ /* 0x000fc600078e3cff */
[----:B------:R-:W3:Y:S04]  /*283d0*/  LDL R32, [R1+0x1f24] ;  /* 0x001f240001207983 */ /* 0x000ee80000100800 */
[----:B------:R-:W-:Y:S04]  /*283e0*/  STL [R1+0x1ad8], R27 ;  /* 0x001ad81b01007387 */ /* 0x000fe80000100800 */
[----:B------:R-:W-:Y:S01]  /*283f0*/  STL [R1+0x4abc], R27 ;  /* 0x004abc1b01007387 */ /* 0x000fe20000100800 */
[----:B------:R-:W-:-:S03]  /*28400*/  IMAD.MOV.U32 R38, RZ, RZ, R43 ;  /* 0x000000ffff267224 */ /* 0x000fc600078e002b */
[----:B------:R-:W-:Y:S01]  /*28410*/  STL [R1+0x1ae4], R30 ;  /* 0x001ae41e01007387 */ /* 0x000fe20000100800 */
[----:B------:R-:W-:-:S03]  /*28420*/  @P0 LOP3.LUT R22, R23, R22, RZ, 0x3c, !PT ;  /* 0x0000001617160212 */ /* 0x000fc600078e3cff */
[----:B------:R-:W-:Y:S04]  /*28430*/  STL [R1+0x4ac4], R30 ;  /* 0x004ac41e01007387 */ /* 0x000fe80000100800 */
[----:B------:R0:W-:Y:S01]  /*28440*/  STL [R1+0x4aec], R30 ;  /* 0x004aec1e01007387 */ /* 0x0001e20000100800 */
[----:B------:R-:W-:Y:S02]  /*28450*/  @P0 LOP3.LUT R23, R23, R22, RZ, 0x3c, !PT ;  /* 0x0000001617170212 */ /* 0x000fe400078e3cff */
[----:B0-----:R-:W-:-:S06]  /*28460*/  PRMT R30, RZ, 0x7610, R30 ;  /* 0x00007610ff1e7816 */ /* 0x001fcc000000001e */
[----:B------:R0:W3:Y:S04]  /*28470*/  @P0 LDG.E.U8 R30, desc[UR22][R22.64] ;  /* 0x00000016161e0981 */ /* 0x0000e8000c1e1100 */
[----:B--2---:R-:W-:Y:S04]  /*28480*/  STL [R1+0x38c0], R69 ;  /* 0x0038c04501007387 */ /* 0x004fe80000100800 */
[----:B------:R-:W2:Y:S01]  /*28490*/  LDL.LU R43, [R1+0x4f08] ;  /* 0x004f0800012b7983 */ /* 0x000ea20000300800 */
[----:B------:R-:W-:Y:S01]  /*284a0*/  IMAD R19, R19, UR16, RZ ;  /* 0x0000001013137c24 */ /* 0x000fe2000f8e02ff */
[----:B----4-:R-:W-:Y:S01]  /*284b0*/  SEL R18, R17, R74, !P3 ;  /* 0x0000004a11127207 */ /* 0x010fe20005800000 */
[----:B------:R-:W-:Y:S01]  /*284c0*/  IMAD.MOV.U32 R41, RZ, RZ, R33 ;  /* 0x000000ffff297224 */ /* 0x000fe200078e0021 */
[----:B------:R-:W4:Y:S01]  /*284d0*/  LDCU UR16, c[0x0][0x3b0] ;  /* 0x00007600ff1077ac */ /* 0x000f220008000800 */
[----:B------:R-:W-:-:S02]  /*284e0*/  IMAD.MOV.U32 R74, RZ, RZ, R39 ;  /* 0x000000ffff4a7224 */ /* 0x000fc400078e0027 */
[----:B------:R-:W-:Y:S01]  /*284f0*/  IMAD.MOV.U32 R33, RZ, RZ, R75 ;  /* 0x000000ffff217224 */ /* 0x000fe200078e004b */
[----:B------:R-:W-:Y:S01]  /*28500*/  SHF.R.S32.HI R21, RZ, 0x1f, R19 ;  /* 0x0000001fff157819 */ /* 0x000fe20000011413 */
[----:B------:R-:W-:Y:S02]  /*28510*/  IMAD.MOV.U32 R39, RZ, RZ, R87 ;  /* 0x000000ffff277224 */ /* 0x000fe400078e0057 */
[----:B------:R-:W-:Y:S01]  /*28520*/  IMAD.X R75, R20, 0x1, R15, P6 ;  /* 0x00000001144b7824 */ /* 0x000fe200030e060f */
[----:B------:R-:W-:Y:S01]  /*28530*/  IADD3 R87, P6, PT, R19, R16, RZ ;  /* 0x0000001013577210 */ /* 0x000fe20007fde0ff */
[----:B------:R-:W-:Y:S02]  /*28540*/  IMAD.MOV.U32 R27, RZ, RZ, R73 ;  /* 0x000000ffff1b7224 */ /* 0x000fe400078e0049 */
[----:B------:R-:W-:Y:S02]  /*28550*/  IMAD.MOV.U32 R73, RZ, RZ, R33 ;  /* 0x000000ffff497224 */ /* 0x000fe400078e0021 */
[----:B------:R-:W-:Y:S01]  /*28560*/  IMAD.MOV.U32 R33, RZ, RZ, R2 ;  /* 0x000000ffff217224 */ /* 0x000fe200078e0002 */
[----:B------:R-:W-:Y:S01]  /*28570*/  STL [R1+0x1ae0], R75 ;  /* 0x001ae04b01007387 */ /* 0x000fe20000100800 */
[----:B------:R-:W-:-:S02]  /*28580*/  IMAD.MOV.U32 R2, RZ, RZ, R86 ;  /* 0x000000ffff027224 */ /* 0x000fc400078e0056 */
[----:B------:R-:W-:Y:S01]  /*28590*/  IMAD.X R86, R21, 0x1, R13, P6 ;  /* 0x0000000115567824 */ /* 0x000fe200030e060d */
[----:B------:R-:W-:Y:S01]  /*285a0*/  STL [R1+0x4ac8], R75 ;  /* 0x004ac84b01007387 */ /* 0x000fe20000100800 */
        /* <DEDUP_REMOVED lines=10> */
[----:B------:R1:W-:Y:S01]  /*28650*/  STL [R1+0x4b08], R31 ;  /* 0x004b081f01007387 */ /* 0x0003e20000100800 */
[----:B0-----:R-:W-:Y:S01]  /*28660*/  IMAD.MOV.U32 R23, RZ, RZ, R45 ;  /* 0x000000ffff177224 */ /* 0x001fe200078e002d */
[----:B-1----:R-:W-:-:S02]  /*28670*/  PRMT R31, RZ, 0x7610, R31 ;  /* 0x00007610ff1f7816 */ /* 0x002fc4000000001f */
[----:B--2---:R-:W-:Y:S04]  /*28680*/  STL [R1+0x437c], R43 ;  /* 0x00437c2b01007387 */ /* 0x004fe80000100800 */
[----:B------:R-:W-:Y:S04]  /*28690*/  STL [R1+0x43a4], R43 ;  /* 0x0043a42b01007387 */ /* 0x000fe80000100800 */
[----:B------:R-:W-:Y:S04]  /*286a0*/  STL [R1+0x45a8], R43 ;  /* 0x0045a82b01007387 */ /* 0x000fe80000100800 */
[----:B------:R-:W-:Y:S01]  /*286b0*/  STL [R1+0x45c0], R43 ;  /* 0x0045c02b01007387 */ /* 0x000fe20000100800 */
[----:B------:R-:W-:-:S03]  /*286c0*/  SEL R19, R17, R43, !P3 ;  /* 0x0000002b11137207 */ /* 0x000fc60005800000 */
[----:B------:R-:W-:Y:S04]  /*286d0*/  STL [R1+0x4718], R43 ;  /* 0x0047182b01007387 */ /* 0x000fe80000100800 */
[----:B------:R-:W-:Y:S04]  /*286e0*/  STL [R1+0x4728], R43 ;  /* 0x0047282b01007387 */ /* 0x000fe80000100800 */
[----:B------:R-:W-:Y:S04]  /*286f0*/  STL [R1+0x472c], R43 ;  /* 0x00472c2b01007387 */ /* 0x000fe80000100800 */
[----:B------:R0:W-:Y:S04]  /*28700*/  STL [R1+0x4ae4], R43 ;  /* 0x004ae42b01007387 */ /* 0x0001e80000100800 */
[----:B---3--:R1:W-:Y:S01]  /*28710*/  STL [R1+0x38bc], R30 ;  /* 0x0038bc1e01007387 */ /* 0x0083e20000100800 */
[----:B0-----:R-:W-:-:S03]  /*28720*/  IMAD.MOV.U32 R43, RZ, RZ, R44 ;  /* 0x000000ffff2b7224 */ /* 0x001fc600078e002c */
[----:B------:R-:W2:Y:S01]  /*28730*/  LDL.LU R44, [R1+0x4f04] ;  /* 0x004f0400012c7983 */ /* 0x000ea20000300800 */
[----:B------:R-:W-:Y:S02]  /*28740*/  @P5 IMAD.MOV.U32 R22, RZ, RZ, R43 ;  /* 0x000000ffff165224 */ /* 0x000fe400078e002b */
[----:B------:R-:W-:Y:S01]  /*28750*/  IMAD.MOV.U32 R69, RZ, RZ, R40 ;  /* 0x000000ffff457224 */ /* 0x000fe200078e0028 */
[----:B------:R-:W3:Y:S04]  /*28760*/  LDL.LU R45, [R1+0x4f00] ;  /* 0x004f0000012d7983 */ /* 0x000ee80000300800 */
[----:B------:R0:W3:Y:S01]  /*28770*/  @P5 LDG.E.U8 R31, desc[UR22][R22.64] ;  /* 0x00000016161f5981 */ /* 0x0000e2000c1e1100 */
[----:B------:R-:W-:Y:S01]  /*28780*/  IMAD R18, R18, UR6, RZ ;  /* 0x0000000612127c24 */ /* 0x000fe2000f8e02ff */
[----:B------:R-:W0:Y:S01]  /*28790*/  LDCU UR6, c[0x0][0x3b0] ;  /* 0x00007600ff0677ac */ /* 0x000e220008000800 */
[----:B------:R-:W-:-:S02]  /*287a0*/  IMAD.MOV.U32 R93, RZ, RZ, R41 ;  /* 0x000000ffff5d7224 */ /* 0x000fc400078e0029 */
[----:B------:R-:W-:Y:S02]  /*287b0*/  IMAD.MOV.U32 R40, RZ, RZ, R12 ;  /* 0x000000ffff287224 */ /* 0x000fe400078e000c */
[----:B------:R-:W-:Y:S02]  /*287c0*/  IMAD.MOV.U32 R41, RZ, RZ, R39 ;  /* 0x000000ffff297224 */ /* 0x000fe400078e0027 */
[----:B------:R-:W-:Y:S02]  /*287d0*/  IMAD.MOV.U32 R12, RZ, RZ, R28 ;  /* 0x000000ffff0c7224 */ /* 0x000fe400078e001c */
[----:B------:R-:W-:Y:S02]  /*287e0*/  IMAD.MOV.U32 R39, RZ, RZ, R32 ;  /* 0x000000ffff277224 */ /* 0x000fe400078e0020 */
[----:B------:R-:W-:Y:S01]  /*287f0*/  IMAD.MOV.U32 R28, RZ, RZ, R91 ;  /* 0x000000ffff1c7224 */ /* 0x000fe200078e005b */
[----:B------:R-:W-:Y:S01]  /*28800*/  SHF.R.S32.HI R20, RZ, 0x1f, R18 ;  /* 0x0000001fff147819 */ /* 0x000fe20000011412 */
[----:B------:R-:W-:-:S02]  /*28810*/  IMAD.MOV.U32 R32, RZ, RZ, R70 ;  /* 0x000000ffff207224 */ /* 0x000fc400078e0046 */
[----:B------:R-:W-:Y:S01]  /*28820*/  IMAD.X R91, R21, 0x1, R15, P6 ;  /* 0x00000001155b7824 */ /* 0x000fe200030e060f */
[----:B------:R-:W-:Y:S01]  /*28830*/  IADD3 R70, P6, PT, R18, R16, RZ ;  /* 0x0000001012467210 */ /* 0x000fe20007fde0ff */
[----:B------:R-:W-:Y:S02]  /*28840*/  IMAD.MOV.U32 R86, RZ, RZ, R93 ;  /* 0x000000ffff567224 */ /* 0x000fe400078e005d */
[----:B------:R-:W-:Y:S01]  /*28850*/  IMAD.MOV.U32 R87, RZ, RZ, R74 ;  /* 0x000000ffff577224 */ /* 0x000fe200078e004a */
[----:B------:R-:W-:Y:S01]  /*28860*/  STL [R1+0x1af0], R91 ;  /* 0x001af05b01007387 */ /* 0x000fe20000100800 */
[----:B------:R-:W-:Y:S02]  /*28870*/  IMAD.MOV.U32 R93, RZ, RZ, R29 ;  /* 0x000000ffff5d7224 */ /* 0x000fe400078e001d */
[----:B------:R-:W-:Y:S01]  /*28880*/  IMAD.MOV.U32 R74, RZ, RZ, R36 ;  /* 0x000000ffff4a7224 */ /* 0x000fe200078e0024 */
[----:B------:R-:W-:Y:S01]  /*28890*/  STL [R1+0x4ae8], R91 ;  /* 0x004ae85b01007387 */ /* 0x000fe20000100800 */
[----:B------:R-:W-:-:S02]  /*288a0*/  IMAD.MOV.U32 R29, RZ, RZ, R71 ;  /* 0x000000ffff1d7224 */ /* 0x000fc400078e0047 */
[----:B------:R-:W-:Y:S01]  /*288b0*/  IMAD.MOV.U32 R36, RZ, RZ, R92 ;  /* 0x000000ffff247224 */ /* 0x000fe200078e005c */
[----:B------:R-:W-:Y:S01]  /*288c0*/  STL [R1+0x4af8], R91 ;  /* 0x004af85b01007387 */ /* 0x000fe20000100800 */
[----:B------:R-:W-:Y:S02]  /*288d0*/  IMAD.X R71, R20, 0x1, R13, P6 ;  /* 0x0000000114477824 */ /* 0x000fe400030e060d */
[----:B------:R-:W-:Y:S01]  /*288e0*/  IMAD.MOV.U32 R92, RZ, RZ, R42 ;  /* 0x000000ffff5c7224 */ /* 0x000fe200078e002a */
[----:B------:R-:W-:Y:S01]  /*288f0*/  STL [R1+0x4b0c], R91 ;  /* 0x004b0c5b01007387 */ /* 0x000fe20000100800 */
[----:B------:R-:W-:Y:S01]  /*28900*/  IMAD.MOV.U32 R42, RZ, RZ, R34 ;  /* 0x000000ffff2a7224 */ /* 0x000fe200078e0022 */
[----:B------:R-:W-:Y:S02]  /*28910*/  IADD3 R34, P6, PT, R18, R14, RZ ;  /* 0x0000000e12227210 */ /* 0x000fe40007fde0ff */
[----:B------:R-:W-:Y:S04]  /*28920*/  STL [R1+0x1afc], R70 ;  /* 0x001afc4601007387 */ /* 0x000fe80000100800 */
[----:B------:R-:W-:Y:S04]  /*28930*/  STL [R1+0x4af4], R70 ;  /* 0x004af44601007387 */ /* 0x000fe80000100800 */
[----:B------:R-:W-:Y:S04]  /*28940*/  STL [R1+0x1af8], R71 ;  /* 0x001af84701007387 */ /* 0x000fe80000100800 */
[----:B------:R-:W-:Y:S04]  /*28950*/  STL [R1+0x4afc], R71 ;  /* 0x004afc4701007387 */ /* 0x000fe80000100800 */
[----:B------:R0:W-:Y:S04]  /*28960*/  STL [R1+0x4b24], R71 ;  /* 0x004b244701007387 */ /* 0x0001e80000100800 */
[----:B------:R-:W-:Y:S04]  /*28970*/  STL [R1+0x1b04], R34 ;  /* 0x001b042201007387 */ /* 0x000fe80000100800 */
[----:B------:R0:W-:Y:S01]  /*28980*/  STL [R1+0x4b00], R34 ;  /* 0x004b002201007387 */ /* 0x0001e20000100800 */
[----:B------:R-:W-:-:S02]  /*28990*/  IMAD.MOV.U32 R75, RZ, RZ, R72 ;  /* 0x000000ffff4b7224 */ /* 0x000fc400078e0048 */
[----:B------:R-:W-:Y:S01]  /*289a0*/  IMAD R19, R19, UR15, RZ ;  /* 0x0000000f13137c24 */ /* 0x000fe2000f8e02ff */
[----:B------:R-:W2:Y:S01]  /*289b0*/  LDCU UR15, c[0x0][0x3b0] ;  /* 0x00007600ff0f77ac */ /* 0x000ea20008000800 */
[----:B------:R-:W-:Y:S02]  /*289c0*/  IMAD.MOV.U32 R72, RZ, RZ, R35 ;  /* 0x000000ffff487224 */ /* 0x000fe400078e0023 */
[----:B-1----:R-:W-:Y:S02]  /*289d0*/  IMAD.MOV.U32 R30, RZ, RZ, R37 ;  /* 0x000000ffff1e7224 */ /* 0x002fe400078e0025 */
[----:B------:R-:W-:Y:S02]  /*289e0*/  IMAD.MOV.U32 R35, RZ, RZ, R90 ;  /* 0x000000ffff237224 */ /* 0x000fe400078e005a */
[----:B------:R-:W-:Y:S02]  /*289f0*/  IMAD.MOV.U32 R37, RZ, RZ, R68 ;  /* 0x000000ffff257224 */ /* 0x000fe400078e0044 */
[----:B------:R-:W-:Y:S01]  /*28a00*/  IMAD.X R90, R20, 0x1, R15, P6 ;  /* 0x00000001145a7824 */ /* 0x000fe200030e060f */
[----:B------:R-:W-:Y:S01]  /*28a10*/  SHF.R.S32.HI R21, RZ, 0x1f, R19 ;  /* 0x0000001fff157819 */ /* 0x000fe20000011413 */
[----:B------:R-:W-:Y:S01]  /*28a20*/  IMAD.MOV.U32 R68, RZ, RZ, R89 ;  /* 0x000000ffff447224 */ /* 0x000fe200078e0059 */
[----:B------:R-:W-:Y:S01]  /*28a30*/  IADD3 R89, P6, PT, R19, R16, RZ ;  /* 0x0000001013597210 */ /* 0x000fe20007fde0ff */
[----:B0-----:R-:W-:-:S02]  /*28a40*/  IMAD.MOV.U32 R71, RZ, RZ, R46 ;  /* 0x000000ffff477224 */ /* 0x001fc400078e002e */
[----:B------:R-:W-:Y:S02]  /*28a50*/  IMAD.MOV.U32 R43, RZ, RZ, R69 ;  /* 0x000000ffff2b7224 */ /* 0x000fe400078e0045 */
[----:B------:R-:W-:Y:S02]  /*28a60*/  IMAD.MOV.U32 R69, RZ, RZ, R39 ;  /* 0x000000ffff457224 */ /* 0x000fe400078e0027 */
[----:B------:R-:W-:Y:S02]  /*28a70*/  IMAD.MOV.U32 R39, RZ, RZ, R2 ;  /* 0x000000ffff277224 */ /* 0x000fe400078e0002 */
[----:B------:R-:W-:Y:S01]  /*28a80*/  IMAD.X R2, R21, 0x1, R13, P6 ;  /* 0x0000000115027824 */ /* 0x000fe200030e060d */
[----:B------:R-:W-:Y:S01]  /*28a90*/  PRMT R34, RZ, 0x7610, R34 ;  /* 0x00007610ff227816 */ /* 0x000fe20000000022 */
[----:B------:R-:W-:Y:S01]  /*28aa0*/  @P0 IMAD.MOV.U32 R22, RZ, RZ, R71 ;  /* 0x000000ffff160224 */ /* 0x000fe200078e0047 */
        /* <DEDUP_REMOVED lines=15> */
[----:B------:R-:W-:Y:S04]  /*28ba0*/  STL [R1+0x4b04], R44 ;  /* 0x004b042c01007387 */ /* 0x000fe80000100800 */
[----:B------:R0:W-:Y:S04]  /*28bb0*/  STL [R1+0x4b10], R44 ;  /* 0x004b102c01007387 */ /* 0x0001e80000100800 */
[----:B---3--:R1:W-:Y:S04]  /*28bc0*/  STL [R1+0x38b8], R31 ;  /* 0x0038b81f01007387 */ /* 0x0083e80000100800 */
[----:B------:R-:W2:Y:S01]  /*28bd0*/  LDL.LU R46, [R1+0x4efc] ;  /* 0x004efc00012e7983 */ /* 0x000ea20000300800 */
[----:B0-----:R-:W-:-:S03]  /*28be0*/  IMAD.MOV.U32 R44, RZ, RZ, R47 ;  /* 0x000000ffff2c7224 */ /* 0x001fc600078e002f */
[----:B------:R-:W3:Y:S04]  /*28bf0*/  LDL.LU R47, [R1+0x4ef8] ;  /* 0x004ef800012f7983 */ /* 0x000ee80000300800 */
[----:B------:R-:W-:Y:S01]  /*28c00*/  STL [R1+0x1b00], R90 ;  /* 0x001b005a01007387 */ /* 0x000fe20000100800 */
[----:B-1----:R-:W-:-:S03]  /*28c10*/  IMAD.MOV.U32 R31, RZ, RZ, R41 ;  /* 0x000000ffff1f7224 */ /* 0x002fc600078e0029 */
[----:B------:R-:W-:Y:S01]  /*28c20*/  STL [R1+0x4b14], R90 ;  /* 0x004b145a01007387 */ /* 0x000fe20000100800 */
[----:B------:R-:W-:-:S03]  /*28c30*/  IMAD.MOV.U32 R41, RZ, RZ, R33 ;  /* 0x000000ffff297224 */ /* 0x000fc600078e0021 */
[----:B------:R-:W-:Y:S01]  /*28c40*/  STL [R1+0x4b28], R90 ;  /* 0x004b285a01007387 */ /* 0x000fe20000100800 */
[----:B------:R-:W-:-:S03]  /*28c50*/  IMAD.MOV.U32 R33, RZ, RZ, R28 ;  /* 0x000000ffff217224 */ /* 0x000fc600078e001c */
        /* <DEDUP_REMOVED lines=23> */
[----:B------:R-:W-:-:S03]  /*28dd0*/  @P0 IMAD.MOV.U32 R23, RZ, RZ, R44 ;  /* 0x000000ffff170224 */ /* 0x000fc600078e002c */
        /* <DEDUP_REMOVED lines=9> */
[----:B------:R0:W2:Y:S04]  /*28e70*/  @P0 LDG.E.U8 R34, desc[UR22][R22.64] ;  /* 0x0000001616220981 */ /* 0x0000a8000c1e1100 */
        /* <DEDUP_REMOVED lines=10> */
[----:B0-----:R-:W-:-:S03]  /*28f20*/  IMAD.MOV.U32 R89, RZ, RZ, R29 ;  /* 0x000000ffff597224 */ /* 0x001fc600078e001d */
[----:B------:R-:W-:Y:S04]  /*28f30*/  STL [R1+0x4e30], R28 ;  /* 0x004e301c01007387 */ /* 0x000fe80000100800 */
[----:B------:R-:W-:Y:S04]  /*28f40*/  STL [R1+0x4e48], R28 ;  /* 0x004e481c01007387 */ /* 0x000fe80000100800 */
[----:B------:R0:W-:Y:S01]  /*28f50*/  STL [R1+0x4e58], R28 ;  /* 0x004e581c01007387 */ /* 0x0001e20000100800 */
[----:B-1----:R-:W-:Y:S01]  /*28f60*/  PRMT R2, RZ, 0x7610, R2 ;  /* 0x00007610ff027816 */ /* 0x002fe20000000002 */
[----:B------:R-:W-:-:S02]  /*28f70*/  @P5 IMAD.MOV.U32 R22, RZ, RZ, R89 ;  /* 0x000000ffff165224 */ /* 0x000fc400078e0059 */
[----:B0-----:R-:W-:-:S04]  /*28f80*/  IMAD.MOV.U32 R28, RZ, RZ, R36 ;  /* 0x000000ffff1c7224 */ /* 0x001fc800078e0024 */
[----:B------:R-:W-:-:S05]  /*28f90*/  @P5 IMAD.MOV.U32 R23, RZ, RZ, R28 ;  /* 0x000000ffff175224 */ /* 0x000fca00078e001c */
[----:B------:R0:W3:Y:S01]  /*28fa0*/  @P5 LDG.E.U8 R2, desc[UR22][R22.64] ;  /* 0x0000001616025981 */ /* 0x0000e2000c1e1100 */
[----:B------:R-:W-:Y:S02]  /*28fb0*/  IMAD.MOV.U32 R91, RZ, RZ, R86 ;  /* 0x000000ffff5b7224 */ /* 0x000fe400078e0056 */
[----:B----4-:R-:W-:Y:S01]  /*28fc0*/  IMAD R18, R18, UR16, RZ ;  /* 0x0000001012127c24 */ /* 0x010fe2000f8e02ff */
[----:B------:R-:W-:Y:S01]  /*28fd0*/  STL [R1+0x43b4], R45 ;  /* 0x0043b42d01007387 */ /* 0x000fe20000100800 */
[----:B------:R-:W-:Y:S02]  /*28fe0*/  IMAD.MOV.U32 R70, RZ, RZ, R27 ;  /* 0x000000ffff467224 */ /* 0x000fe400078e001b */
[----:B------:R-:W-:Y:S02]  /*28ff0*/  IMAD.MOV.U32 R71, RZ, RZ, R30 ;  /* 0x000000ffff477224 */ /* 0x000fe400078e001e */
[----:B------:R-:W-:Y:S01]  /*29000*/  IMAD.MOV.U32 R86, RZ, RZ, R73 ;  /* 0x000000ffff567224 */ /* 0x000fe200078e0049 */
[----:B------:R-:W-:Y:S01]  /*29010*/  STL [R1+0x43e8], R45 ;  /* 0x0043e82d01007387 */ /* 0x000fe20000100800 */
[----:B------:R-:W-:Y:S01]  /*29020*/  IMAD.MOV.U32 R27, RZ, RZ, R40 ;  /* 0x000000ffff1b7224 */ /* 0x000fe200078e0028 */
[----:B------:R-:W-:Y:S01]  /*29030*/  SEL R19, R17, R45, !P3 ;  /* 0x0000002d11137207 */ /* 0x000fe20005800000 */
[----:B------:R-:W-:Y:S01]  /*29040*/  IMAD.MOV.U32 R73, RZ, RZ, R32 ;  /* 0x000000ffff497224 */ /* 0x000fe200078e0020 */
[----:B------:R-:W-:Y:S01]  /*29050*/  STL [R1+0x43fc], R45 ;  /* 0x0043fc2d01007387 */ /* 0x000fe20000100800 */
[----:B------:R-:W-:Y:S01]  /*29060*/  IMAD.MOV.U32 R40, RZ, RZ, R12 ;  /* 0x000000ffff287224 */ /* 0x000fe200078e000c */
[----:B------:R-:W1:Y:S01]  /*29070*/  LDCU UR16, c[0x0][0x3b0] ;  /* 0x00007600ff1077ac */ /* 0x000e620008000800 */
[----:B------:R-:W-:Y:S01]  /*29080*/  IMAD.MOV.U32 R32, RZ, RZ, R38 ;  /* 0x000000ffff207224 */ /* 0x000fe200078e0026 */
[----:B------:R-:W-:Y:S01]  /*29090*/  STL [R1+0x440c], R45 ;  /* 0x00440c2d01007387 */ /* 0x000fe20000100800 */
[----:B------:R-:W-:Y:S01]  /*290a0*/  IMAD.MOV.U32 R12, RZ, RZ, R26 ;  /* 0x000000ffff0c7224 */ /* 0x000fe200078e001a */
[----:B------:R-:W-:Y:S01]  /*290b0*/  SHF.R.S32.HI R20, RZ, 0x1f, R18 ;  /* 0x0000001fff147819 */ /* 0x000fe20000011412 */
[----:B------:R-:W-:Y:S01]  /*290c0*/  IMAD.X R38, R21, 0x1, R15, P6 ;  /* 0x0000000115267824 */ /* 0x000fe200030e060f */
[----:B------:R-:W-:Y:S01]  /*290d0*/  IADD3 R26, P6, PT, R18, R16, RZ ;  /* 0x00000010121a7210 */ /* 0x000fe20007fde0ff */
[----:B------:R-:W-:Y:S01]  /*290e0*/  STL [R1+0x47dc], R45 ;  /* 0x0047dc2d01007387 */ /* 0x000fe20000100800 */
[----:B------:R-:W-:-:S02]  /*290f0*/  IMAD.MOV.U32 R44, RZ, RZ, R87 ;  /* 0x000000ffff2c7224 */ /* 0x000fc400078e0057 */
[----:B------:R-:W-:Y:S01]  /*29100*/  IMAD.MOV.U32 R90, RZ, RZ, R91 ;  /* 0x000000ffff5a7224 */ /* 0x000fe200078e005b */
[----:B------:R4:W-:Y:S01]  /*29110*/  STL [R1+0x4b2c], R45 ;  /* 0x004b2c2d01007387 */ /* 0x0009e20000100800 */
[----:B------:R-:W-:Y:S02]  /*29120*/  IMAD.MOV.U32 R87, RZ, RZ, R74 ;  /* 0x000000ffff577224 */ /* 0x000fe400078e004a */
[----:B------:R-:W-:Y:S02]  /*29130*/  IMAD.MOV.U32 R91, RZ, RZ, R93 ;  /* 0x000000ffff5b7224 */ /* 0x000fe400078e005d */
[----:B------:R-:W-:Y:S02]  /*29140*/  IMAD.MOV.U32 R30, RZ, RZ, R37 ;  /* 0x000000ffff1e7224 */ /* 0x000fe400078e0025 */
[----:B------:R-:W-:Y:S02]  /*29150*/  IMAD.MOV.U32 R74, RZ, RZ, R48 ;  /* 0x000000ffff4a7224 */ /* 0x000fe400078e0030 */
[----:B------:R-:W-:-:S02]  /*29160*/  IMAD.MOV.U32 R37, RZ, RZ, R92 ;  /* 0x000000ffff257224 */ /* 0x000fc400078e005c */
[----:B------:R-:W-:Y:S02]  /*29170*/  IMAD.MOV.U32 R93, RZ, RZ, R49 ;  /* 0x000000ffff5d7224 */ /* 0x000fe400078e0031 */
[----:B------:R-:W-:Y:S02]  /*29180*/  IMAD.X R92, R20, 0x1, R13, P6 ;  /* 0x00000001145c7824 */ /* 0x000fe400030e060d */
[----:B------:R-:W-:Y:S01]  /*29190*/  IMAD R19, R19, UR6, RZ ;  /* 0x0000000613137c24 */ /* 0x000fe2000f8e02ff */
[----:B------:R-:W0:Y:S01]  /*291a0*/  LDCU UR6, c[0x0][0x3b0] ;  /* 0x00007600ff0677ac */ /* 0x000e220008000800 */
[----:B------:R-:W-:Y:S02]  /*291b0*/  IMAD.MOV.U32 R29, RZ, RZ, R68 ;  /* 0x000000ffff1d7224 */ /* 0x000fe400078e0044 */
[----:B------:R-:W-:Y:S01]  /*291c0*/  IMAD.MOV.U32 R36, RZ, RZ, R35 ;  /* 0x000000ffff247224 */ /* 0x000fe200078e0023 */
[----:B------:R-:W-:Y:S01]  /*291d0*/  SHF.R.S32.HI R21, RZ, 0x1f, R19 ;  /* 0x0000001fff157819 */ /* 0x000fe20000011413 */
[----:B----4-:R-:W-:-:S02]  /*291e0*/  IMAD.MOV.U32 R45, RZ, RZ, R43 ;  /* 0x000000ffff2d7224 */ /* 0x010fc400078e002b */
[----:B------:R-:W-:Y:S02]  /*291f0*/  IMAD.MOV.U32 R89, RZ, RZ, R90 ;  /* 0x000000ffff597224 */ /* 0x000fe400078e005a */
[----:B------:R-:W-:Y:S02]  /*29200*/  IMAD.MOV.U32 R43, RZ, RZ, R51 ;  /* 0x000000ffff2b7224 */ /* 0x000fe400078e0033 */
[----:B------:R-:W-:Y:S02]  /*29210*/  IMAD.MOV.U32 R90, RZ, RZ, R86 ;  /* 0x000000ffff5a7224 */ /* 0x000fe400078e0056 */
[----:B------:R-:W-:Y:S01]  /*29220*/  IMAD.MOV.U32 R86, RZ, RZ, R32 ;  /* 0x000000ffff567224 */ /* 0x000fe200078e0020 */
[----:B--2---:R2:W-:Y:S04]  /*29230*/  STL [R1+0x38b4], R34 ;  /* 0x0038b42201007387 */ /* 0x0045e80000100800 */
[----:B------:R-:W4:Y:S04]  /*29240*/  LDL.LU R48, [R1+0x4ef4] ;  /* 0x004ef40001307983 */ /* 0x000f280000300800 */
[----:B------:R-:W4:Y:S04]  /*29250*/  LDL.LU R49, [R1+0x4ef0] ;  /* 0x004ef00001317983 */ /* 0x000f280000300800 */
[----:B------:R-:W-:Y:S01]  /*29260*/  STL [R1+0x1b10], R38 ;  /* 0x001b102601007387 */ /* 0x000fe20000100800 */
[----:B--2---:R-:W-:-:S03]  /*29270*/  IMAD.MOV.U32 R34, RZ, RZ, R75 ;  /* 0x000000ffff227224 */ /* 0x004fc600078e004b */
[----:B------:R2:W-:Y:S01]  /*29280*/  STL [R1+0x4b38], R38 ;  /* 0x004b382601007387 */ /* 0x0005e20000100800 */
[----:B------:R-:W-:-:S03]  /*29290*/  IMAD.MOV.U32 R75, RZ, RZ, R72 ;  /* 0x000000ffff4b7224 */ /* 0x000fc600078e0048 */
[----:B------:R-:W-:Y:S01]  /*292a0*/  STL [R1+0x1b1c], R26 ;  /* 0x001b1c1a01007387 */ /* 0x000fe20000100800 */
[----:B------:R-:W-:-:S03]  /*292b0*/  IMAD.MOV.U32 R72, RZ, RZ, R42 ;  /* 0x000000ffff487224 */ /* 0x000fc600078e002a */
[----:B------:R1:W-:Y:S01]  /*292c0*/  STL [R1+0x4b44], R26 ;  /* 0x004b441a01007387 */ /* 0x0003e20000100800 */
[----:B------:R-:W-:Y:S01]  /*292d0*/  IADD3 R42, P6, PT, R18, R14, RZ ;  /* 0x0000000e122a7210 */ /* 0x000fe20007fde0ff */
[----:B--2---:R-:W-:Y:S02]  /*292e0*/  IMAD.MOV.U32 R38, RZ, RZ, R69 ;  /* 0x000000ffff267224 */ /* 0x004fe400078e0045 */
[----:B------:R-:W-:Y:S04]  /*292f0*/  STL [R1+0x1b18], R92 ;  /* 0x001b185c01007387 */ /* 0x000fe80000100800 */
[----:B------:R2:W-:Y:S01]  /*29300*/  STL [R1+0x4b48], R92 ;  /* 0x004b485c01007387 */ /* 0x0005e20000100800 */
[----:B0-----:R-:W-:Y:S01]  /*29310*/  @P0 IMAD.MOV.U32 R22, RZ, RZ, R38 ;  /* 0x000000ffff160224 */ /* 0x001fe200078e0026 */
[----:B-1----:R-:W-:-:S02]  /*29320*/  PRMT R26, RZ, 0x7610, R26 ;  /* 0x00007610ff1a7816 */ /* 0x002fc4000000001a */
[----:B------:R-:W-:Y:S01]  /*29330*/  STL [R1+0x1b24], R42 ;  /* 0x001b242a01007387 */ /* 0x000fe20000100800 */
[----:B--2---:R-:W-:-:S03]  /*29340*/  IMAD.MOV.U32 R92, RZ, RZ, R41 ;  /* 0x000000ffff5c7224 */ /* 0x004fc600078e0029 */
[----:B------:R-:W-:Y:S01]  /*29350*/  STL [R1+0x4b50], R42 ;  /* 0x004b502a01007387 */ /* 0x000fe20000100800 */
[----:B------:R-:W-:-:S03]  /*29360*/  @P0 IMAD.MOV.U32 R23, RZ, RZ, R92 ;  /* 0x000000ffff170224 */ /* 0x000fc600078e005c */
[----:B------:R-:W-:Y:S04]  /*29370*/  STL [R1+0x43d0], R46 ;  /* 0x0043d02e01007387 */ /* 0x000fe80000100800 */
[----:B------:R-:W-:Y:S01]  /*29380*/  STL [R1+0x44c4], R46 ;  /* 0x0044c42e01007387 */ /* 0x000fe20000100800 */
[----:B------:R-:W-:-:S03]  /*29390*/  IMAD.X R68, R20, 0x1, R15, P6 ;  /* 0x0000000114447824 */ /* 0x000fc600030e060f */
[----:B------:R-:W-:Y:S04]  /*293a0*/  STL [R1+0x44dc], R46 ;  /* 0x0044dc2e01007387 */ /* 0x000fe80000100800 */
[----:B------:R0:W2:Y:S01]  /*293b0*/  @P0 LDG.E.U8 R26, desc[UR22][R22.64] ;  /* 0x00000016161a0981 */ /* 0x0000a2000c1e1100 */
[----:B------:R-:W-:-:S03]  /*293c0*/  IADD3 R35, P6, PT, R19, R16, RZ ;  /* 0x0000001013237210 */ /* 0x000fc60007fde0ff */
[----:B------:R-:W-:Y:S04]  /*293d0*/  STL [R1+0x44f0], R46 ;  /* 0x0044f02e01007387 */ /* 0x000fe80000100800 */
[----:B------:R-:W-:Y:S04]  /*293e0*/  STL [R1+0x4754], R46 ;  /* 0x0047542e01007387 */ /* 0x000fe80000100800 */
[----:B------:R-:W-:Y:S04]  /*293f0*/  STL [R1+0x4b54], R46 ;  /* 0x004b542e01007387 */ /* 0x000fe80000100800 */
[----:B------:R-:W-:Y:S01]  /*29400*/  STL [R1+0x4b70], R46 ;  /* 0x004b702e01007387 */ /* 0x000fe20000100800 */
[----:B------:R-:W-:-:S03]  /*29410*/  IMAD.MOV.U32 R41, RZ, RZ, R39 ;  /* 0x000000ffff297224 */ /* 0x000fc600078e0027 */
[----:B---3--:R1:W-:Y:S01]  /*29420*/  STL [R1+0x38b0], R2 ;  /* 0x0038b00201007387 */ /* 0x0083e20000100800 */
[----:B------:R-:W-:Y:S01]  /*29430*/  IMAD.X R39, R21, 0x1, R13, P6 ;  /* 0x0000000115277824 */ /* 0x000fe200030e060d */
[----:B------:R-:W-:Y:S01]  /*29440*/  IADD3 R32, P6, PT, R19, R14, RZ ;  /* 0x0000000e13207210 */ /* 0x000fe20007fde0ff */
[----:B-1----:R-:W-:Y:S02]  /*29450*/  IMAD.MOV.U32 R2, RZ, RZ, R31 ;  /* 0x000000ffff027224 */ /* 0x002fe400078e001f */
[----:B------:R-:W-:Y:S02]  /*29460*/  IMAD.MOV.U32 R31, RZ, RZ, R50 ;  /* 0x000000ffff1f7224 */ /* 0x000fe400078e0032 */
[----:B------:R-:W3:Y:S04]  /*29470*/  LDL.LU R50, [R1+0x4eec] ;  /* 0x004eec0001327983 */ /* 0x000ee80000300800 */
[----:B------:R-:W3:Y:S04]  /*29480*/  LDL.LU R51, [R1+0x4ee8] ;  /* 0x004ee80001337983 */ /* 0x000ee80000300800 */
[----:B------:R-:W-:Y:S01]  /*29490*/  STL [R1+0x1b20], R68 ;  /* 0x001b204401007387 */ /* 0x000fe20000100800 */
[----:B------:R-:W-:-:S03]  /*294a0*/  SEL R18, R17, R46, !P3 ;  /* 0x0000002e11127207 */ /* 0x000fc60005800000 */
[----:B------:R1:W-:Y:S01]  /*294b0*/  STL [R1+0x4b58], R68 ;  /* 0x004b584401007387 */ /* 0x0003e20000100800 */
[----:B------:R-:W-:-:S03]  /*294c0*/  IMAD.MOV.U32 R46, RZ, RZ, R52 ;  /* 0x000000ffff2e7224 */ /* 0x000fc600078e0034 */
[----:B------:R-:W-:Y:S04]  /*294d0*/  STL [R1+0x1b2c], R35 ;  /* 0x001b2c2301007387 */ /* 0x000fe80000100800 */
[----:B------:R-:W-:Y:S01]  /*294e0*/  STL [R1+0x4b5c], R35 ;  /* 0x004b5c2301007387 */ /* 0x000fe20000100800 */
[----:B-1----:R-:W-:-:S03]  /*294f0*/  IMAD.MOV.U32 R68, RZ, RZ, R53 ;  /* 0x000000ffff447224 */ /* 0x002fc600078e0035 */
        /* <DEDUP_REMOVED lines=8> */
[----:B------:R-:W-:Y:S02]  /*29580*/  IMAD R18, R18, UR15, RZ ;  /* 0x0000000f12127c24 */ /* 0x000fe4000f8e02ff */
[----:B------:R-:W-:Y:S01]  /*29590*/  IMAD.MOV.U32 R28, RZ, RZ, R70 ;  /* 0x000000ffff1c7224 */ /* 0x000fe200078e0046 */
[----:B------:R-:W-:Y:S01]  /*295a0*/  STL [R1+0x43ec], R47 ;  /* 0x0043ec2f01007387 */ /* 0x000fe20000100800 */
[----:B------:R-:W-:Y:S02]  /*295b0*/  IMAD.MOV.U32 R69, RZ, RZ, R33 ;  /* 0x000000ffff457224 */ /* 0x000fe400078e0021 */
[----:B------:R-:W-:Y:S01]  /*295c0*/  IMAD.MOV.U32 R92, RZ, RZ, R89 ;  /* 0x000000ffff5c7224 */ /* 0x000fe200078e0059 */
[----:B------:R-:W-:Y:S01]  /*295d0*/  STL [R1+0x4510], R47 ;  /* 0x0045102f01007387 */ /* 0x000fe20000100800 */
[----:B------:R-:W-:Y:S01]  /*295e0*/  IMAD.MOV.U32 R70, RZ, RZ, R27 ;  /* 0x000000ffff467224 */ /* 0x000fe200078e001b */
[----:B------:R-:W-:Y:S01]  /*295f0*/  SEL R19, R17, R47, !P3 ;  /* 0x0000002f11137207 */ /* 0x000fe20005800000 */
[----:B------:R-:W-:Y:S01]  /*29600*/  IMAD.X R33, R21, 0x1, R15, P6 ;  /* 0x0000000115217824 */ /* 0x000fe200030e060f */
[----:B------:R-:W-:Y:S01]  /*29610*/  STL [R1+0x4794], R47 ;  /* 0x0047942f01007387 */ /* 0x000fe20000100800 */
[----:B------:R-:W-:Y:S01]  /*29620*/  IMAD.MOV.U32 R27, RZ, RZ, R12 ;  /* 0x000000ffff1b7224 */ /* 0x000fe200078e000c */
[----:B------:R-:W-:Y:S01]  /*29630*/  SHF.R.S32.HI R20, RZ, 0x1f, R18 ;  /* 0x0000001fff147819 */ /* 0x000fe20000011412 */
[----:B------:R-:W-:Y:S01]  /*29640*/  IMAD.MOV.U32 R38, RZ, RZ, R34 ;  /* 0x000000ffff267224 */ /* 0x000fe200078e0022 */
[----:B------:R1:W-:Y:S01]  /*29650*/  STL [R1+0x4b6c], R47 ;  /* 0x004b6c2f01007387 */ /* 0x0003e20000100800 */
[----:B------:R-:W-:Y:S01]  /*29660*/  IADD3 R12, P6, PT, R18, R16, RZ ;  /* 0x00000010120c7210 */ /* 0x000fe20007fde0ff */
[----:B------:R-:W-:Y:S01]  /*29670*/  IMAD.MOV.U32 R89, RZ, RZ, R91 ;  /* 0x000000ffff597224 */ /* 0x000fe200078e005b */
[----:B------:R-:W2:Y:S01]  /*29680*/  LDCU UR15, c[0x0][0x3b0] ;  /* 0x00007600ff0f77ac */ /* 0x000ea20008000800 */
[----:B------:R-:W-:-:S02]  /*29690*/  IMAD.MOV.U32 R91, RZ, RZ, R93 ;  /* 0x000000ffff5b7224 */ /* 0x000fc400078e005d */
[----:B------:R-:W-:Y:S02]  /*296a0*/  IMAD.MOV.U32 R93, RZ, RZ, R29 ;  /* 0x000000ffff5d7224 */ /* 0x000fe400078e001d */
[----:B------:R-:W-:Y:S02]  /*296b0*/  IMAD.X R29, R20, 0x1, R13, P6 ;  /* 0x00000001141d7824 */ /* 0x000fe400030e060d */
[----:B-1----:R-:W-:-:S04]  /*296c0*/  IMAD.MOV.U32 R47, RZ, RZ, R55 ;  /* 0x000000ffff2f7224 */ /* 0x002fc800078e0037 */
[----:B0-----:R-:W-:Y:S02]  /*296d0*/  @P0 IMAD.MOV.U32 R23, RZ, RZ, R47 ;  /* 0x000000ffff170224 */ /* 0x001fe400078e002f */
[----:B------:R-:W-:Y:S02]  /*296e0*/  IMAD.MOV.U32 R42, RZ, RZ, R28 ;  /* 0x000000ffff2a7224 */ /* 0x000fe400078e001c */
[----:B------:R-:W-:Y:S02]  /*296f0*/  IMAD.MOV.U32 R28, RZ, RZ, R71 ;  /* 0x000000ffff1c7224 */ /* 0x000fe400078e0047 */
[----:B------:R-:W-:Y:S02]  /*29700*/  IMAD.MOV.U32 R34, RZ, RZ, R75 ;  /* 0x000000ffff227224 */ /* 0x000fe400078e004b */
[----:B------:R-:W-:Y:S02]  /*29710*/  IMAD.MOV.U32 R71, RZ, RZ, R30 ;  /* 0x000000ffff477224 */ /* 0x000fe400078e001e */
[----:B------:R-:W-:-:S02]  /*29720*/  IMAD.MOV.U32 R75, RZ, RZ, R72 ;  /* 0x000000ffff4b7224 */ /* 0x000fc400078e0048 */
[----:B------:R-:W-:Y:S01]  /*29730*/  IMAD.MOV.U32 R30, RZ, RZ, R37 ;  /* 0x000000ffff1e7224 */ /* 0x000fe200078e0025 */
[----:B--2---:R0:W-:Y:S04]  /*29740*/  STL [R1+0x38ac], R26 ;  /* 0x0038ac1a01007387 */ /* 0x0041e80000100800 */
[----:B------:R-:W2:Y:S04]  /*29750*/  LDL.LU R52, [R1+0x4ee4] ;  /* 0x004ee40001347983 */ /* 0x000ea80000300800 */
[----:B------:R-:W2:Y:S01]  /*29760*/  LDL.LU R53, [R1+0x4ee0] ;  /* 0x004ee00001357983 */ /* 0x000ea20000300800 */
[----:B0-----:R-:W-:-:S03]  /*29770*/  IMAD.MOV.U32 R26, RZ, RZ, R44 ;  /* 0x000000ffff1a7224 */ /* 0x001fc600078e002c */
[----:B------:R-:W-:Y:S01]  /*29780*/  STL [R1+0x1b30], R33 ;  /* 0x001b302101007387 */ /* 0x000fe20000100800 */
[----:B------:R-:W-:Y:S02]  /*29790*/  IMAD.MOV.U32 R44, RZ, RZ, R87 ;  /* 0x000000ffff2c7224 */ /* 0x000fe400078e0057 */
        /* <DEDUP_REMOVED lines=23> */
[----:B---3--:R1:W-:Y:S01]  /*29910*/  STL [R1+0x38a8], R32 ;  /* 0x0038a82001007387 */ /* 0x0083e20000100800 */
[----:B0-----:R-:W-:Y:S01]  /*29920*/  PRMT R12, RZ, 0x7610, R12 ;  /* 0x00007610ff0c7816 */ /* 0x001fe2000000000c */
[----:B-1----:R-:W-:Y:S01]  /*29930*/  IMAD.MOV.U32 R32, RZ, RZ, R54 ;  /* 0x000000ffff207224 */ /* 0x002fe200078e0036 */
[----:B------:R-:W-:Y:S01]  /*29940*/  SEL R18, R17, R48, !P3 ;  /* 0x0000003011127207 */ /* 0x000fe20005800000 */
[----:B------:R-:W-:Y:S01]  /*29950*/  IMAD.MOV.U32 R36, RZ, RZ, R75 ;  /* 0x000000ffff247224 */ /* 0x000fe200078e004b */
[----:B------:R-:W-:Y:S01]  /*29960*/  PRMT R29, RZ, 0x7610, R29 ;  /* 0x00007610ff1d7816 */ /* 0x000fe2000000001d */
[----:B------:R-:W-:Y:S01]  /*29970*/  @P0 IMAD.MOV.U32 R22, RZ, RZ, R32 ;  /* 0x000000ffff160224 */ /* 0x000fe200078e0020 */
[----:B------:R-:W3:Y:S04]  /*29980*/  LDL.LU R54, [R1+0x4edc] ;  /* 0x004edc0001367983 */ /* 0x000ee80000300800 */
[----:B------:R0:W4:Y:S01]  /*29990*/  @P0 LDG.E.U8 R12, desc[UR22][R22.64] ;  /* 0x00000016160c0981 */ /* 0x000122000c1e1100 */
[----:B------:R-:W-:-:S02]  /*299a0*/  IMAD.MOV.U32 R48, RZ, RZ, R30 ;  /* 0x000000ffff307224 */ /* 0x000fc400078e001e */
[----:B------:R-:W-:Y:S01]  /*299b0*/  IMAD R19, R19, UR16, RZ ;  /* 0x0000001013137c24 */ /* 0x000fe2000f8e02ff */
[----:B------:R-:W2:Y:S01]  /*299c0*/  LDL.LU R55, [R1+0x4ed8] ;  /* 0x004ed80001377983 */ /* 0x000ea20000300800 */
[----:B------:R-:W-:Y:S01]  /*299d0*/  IMAD.X R72, R20, 0x1, R15, P6 ;  /* 0x0000000114487824 */ /* 0x000fe200030e060f */
[----:B------:R-:W1:Y:S01]  /*299e0*/  LDCU UR16, c[0x0][0x3b0] ;  /* 0x00007600ff1077ac */ /* 0x000e620008000800 */
[----:B0-----:R-:W-:Y:S02]  /*299f0*/  @P5 IMAD.MOV.U32 R22, RZ, RZ, R36 ;  /* 0x000000ffff165224 */ /* 0x001fe400078e0024 */
[----:B------:R-:W-:-:S05]  /*29a00*/  @P5 IMAD.MOV.U32 R23, RZ, RZ, R48 ;  /* 0x000000ffff175224 */ /* 0x000fca00078e0030 */
[----:B------:R0:W2:Y:S01]  /*29a10*/  @P5 LDG.E.U8 R29, desc[UR22][R22.64] ;  /* 0x00000016161d5981 */ /* 0x0000a2000c1e1100 */
[----:B------:R-:W-:Y:S02]  /*29a20*/  SHF.R.S32.HI R21, RZ, 0x1f, R19 ;  /* 0x0000001fff157819 */ /* 0x000fe40000011413 */
[----:B------:R-:W-:Y:S01]  /*29a30*/  IADD3 R37, P6, PT, R19, R16, RZ ;  /* 0x0000001013257210 */ /* 0x000fe20007fde0ff */
[----:B------:R-:W-:Y:S02]  /*29a40*/  IMAD.MOV.U32 R68, RZ, RZ, R90 ;  /* 0x000000ffff447224 */ /* 0x000fe400078e005a */
[----:B------:R-:W-:Y:S02]  /*29a50*/  IMAD.MOV.U32 R46, RZ, RZ, R42 ;  /* 0x000000ffff2e7224 */ /* 0x000fe400078e002a */
[----:B------:R-:W-:Y:S02]  /*29a60*/  IMAD.MOV.U32 R90, RZ, RZ, R86 ;  /* 0x000000ffff5a7224 */ /* 0x000fe400078e0056 */
[----:B------:R-:W-:-:S02]  /*29a70*/  IMAD.MOV.U32 R42, RZ, RZ, R70 ;  /* 0x000000ffff2a7224 */ /* 0x000fc400078e0046 */
[----:B------:R-:W-:Y:S01]  /*29a80*/  IMAD.MOV.U32 R86, RZ, RZ, R73 ;  /* 0x000000ffff567224 */ /* 0x000fe200078e0049 */
[----:B------:R-:W-:Y:S01]  /*29a90*/  STL [R1+0x1b40], R72 ;  /* 0x001b404801007387 */ /* 0x000fe20000100800 */
[----:B------:R-:W-:Y:S02]  /*29aa0*/  IMAD.MOV.U32 R70, RZ, RZ, R27 ;  /* 0x000000ffff467224 */ /* 0x000fe400078e001b */
[----:B------:R-:W-:Y:S01]  /*29ab0*/  IMAD.X R73, R21, 0x1, R13, P6 ;  /* 0x0000000115497824 */ /* 0x000fe200030e060d */
[----:B------:R-:W-:Y:S01]  /*29ac0*/  STL [R1+0x4b90], R72 ;  /* 0x004b904801007387 */ /* 0x000fe20000100800 */
[----:B------:R-:W-:Y:S01]  /*29ad0*/  IMAD.MOV.U32 R27, RZ, RZ, R40 ;  /* 0x000000ffff1b7224 */ /* 0x000fe200078e0028 */
[----:B------:R-:W-:Y:S02]  /*29ae0*/  IADD3 R40, P6, PT, R19, R14, RZ ;  /* 0x0000000e13287210 */ /* 0x000fe40007fde0ff */
[----:B------:R-:W-:Y:S04]  /*29af0*/  STL [R1+0x1b4c], R37 ;  /* 0x001b4c2501007387 */ /* 0x000fe80000100800 */
[----:B------:R0:W-:Y:S04]  /*29b00*/  STL [R1+0x4b98], R37 ;  /* 0x004b982501007387 */ /* 0x0001e80000100800 */
[----:B------:R-:W-:Y:S04]  /*29b10*/  STL [R1+0x1b48], R73 ;  /* 0x001b484901007387 */ /* 0x000fe80000100800 */
[----:B------:R0:W-:Y:S04]  /*29b20*/  STL [R1+0x4b9c], R73 ;  /* 0x004b9c4901007387 */ /* 0x0001e80000100800 */
[----:B------:R-:W-:Y:S04]  /*29b30*/  STL [R1+0x1b54], R40 ;  /* 0x001b542801007387 */ /* 0x000fe80000100800 */
[----:B------:R0:W-:Y:S04]  /*29b40*/  STL [R1+0x4ba4], R40 ;  /* 0x004ba42801007387 */ /* 0x0001e80000100800 */
[----:B------:R-:W-:Y:S04]  /*29b50*/  STL [R1+0x4414], R49 ;  /* 0x0044143101007387 */ /* 0x000fe80000100800 */
[----:B------:R-:W-:Y:S04]  /*29b60*/  STL [R1+0x4420], R49 ;  /* 0x0044203101007387 */ /* 0x000fe80000100800 */
[----:B------:R-:W-:Y:S04]  /*29b70*/  STL [R1+0x443c], R49 ;  /* 0x00443c3101007387 */ /* 0x000fe80000100800 */
[----:B------:R-:W-:Y:S04]  /*29b80*/  STL [R1+0x4450], R49 ;  /* 0x0044503101007387 */ /* 0x000fe80000100800 */
[----:B------:R-:W-:Y:S01]  /*29b90*/  STL [R1+0x4478], R49 ;  /* 0x0044783101007387 */ /* 0x000fe20000100800 */
[----:B------:R-:W-:-:S02]  /*29ba0*/  IMAD R18, R18, UR6, RZ ;  /* 0x0000000612127c24 */ /* 0x000fc4000f8e02ff */
[----:B------:R-:W-:Y:S01]  /*29bb0*/  IMAD.MOV.U32 R39, RZ, RZ, R45 ;  /* 0x000000ffff277224 */ /* 0x000fe200078e002d */
[----:B------:R-:W-:Y:S01]  /*29bc0*/  STL [R1+0x4494], R49 ;  /* 0x0044943101007387 */ /* 0x000fe20000100800 */
        /* <DEDUP_REMOVED lines=9> */
[----:B------:R-:W-:Y:S01]  /*29c60*/  IMAD.MOV.U32 R43, RZ, RZ, R69 ;  /* 0x000000ffff2b7224 */ /* 0x000fe200078e0045 */
[----:B0-----:R-:W-:Y:S01]  /*29c70*/  PRMT R37, RZ, 0x7610, R37 ;  /* 0x00007610ff257816 */ /* 0x001fe20000000025 */
[----:B------:R-:W-:Y:S01]  /*29c80*/  IMAD.MOV.U32 R73, RZ, RZ, R58 ;  /* 0x000000ffff497224 */ /* 0x000fe200078e003a */
[----:B------:R-:W-:Y:S01]  /*29c90*/  STL [R1+0x45cc], R49 ;  /* 0x0045cc3101007387 */ /* 0x000fe20000100800 */
[----:B------:R-:W-:Y:S01]  /*29ca0*/  IMAD.MOV.U32 R31, RZ, RZ, R41 ;  /* 0x000000ffff1f7224 */ /* 0x000fe200078e0029 */
[----:B------:R-:W-:Y:S01]  /*29cb0*/  SEL R19, R17, R49, !P3 ;  /* 0x0000003111137207 */ /* 0x000fe20005800000 */
[----:B------:R-:W-:Y:S01]  /*29cc0*/  IMAD.MOV.U32 R40, RZ, RZ, R59 ;  /* 0x000000ffff287224 */ /* 0x000fe200078e003b */
[----:B------:R-:W-:Y:S01]  /*29cd0*/  STL [R1+0x4730], R49 ;  /* 0x0047303101007387 */ /* 0x000fe20000100800 */
[----:B------:R-:W-:Y:S01]  /*29ce0*/  IMAD.X R69, R21, 0x1, R15, P6 ;  /* 0x0000000115457824 */ /* 0x000fe200030e060f */
[----:B------:R-:W-:Y:S01]  /*29cf0*/  SHF.R.S32.HI R20, RZ, 0x1f, R18 ;  /* 0x0000001fff147819 */ /* 0x000fe20000011412 */
[----:B------:R-:W0:Y:S01]  /*29d00*/  LDCU UR6, c[0x0][0x3b0] ;  /* 0x00007600ff0677ac */ /* 0x000e220008000800 */
[----:B------:R-:W-:Y:S01]  /*29d10*/  STL [R1+0x4738], R49 ;  /* 0x0047383101007387 */ /* 0x000fe20000100800 */
[----:B------:R-:W-:Y:S01]  /*29d20*/  IADD3 R41, P6, PT, R18, R16, RZ ;  /* 0x0000001012297210 */ /* 0x000fe20007fde0ff */
[----:B------:R-:W-:-:S02]  /*29d30*/  IMAD.MOV.U32 R46, RZ, RZ, R28 ;  /* 0x000000ffff2e7224 */ /* 0x000fc400078e001c */
[----:B------:R-:W-:Y:S01]  /*29d40*/  STL [R1+0x4740], R49 ;  /* 0x0047403101007387 */ /* 0x000fe20000100800 */
[----:B------:R-:W-:-:S03]  /*29d50*/  IMAD.MOV.U32 R26, RZ, RZ, R44 ;  /* 0x000000ffff1a7224 */ /* 0x000fc600078e002c */
[----:B------:R-:W-:Y:S01]  /*29d60*/  STL [R1+0x474c], R49 ;  /* 0x00474c3101007387 */ /* 0x000fe20000100800 */
[----:B------:R-:W-:-:S03]  /*29d70*/  IMAD.MOV.U32 R28, RZ, RZ, R71 ;  /* 0x000000ffff1c7224 */ /* 0x000fc600078e0047 */
[----:B------:R-:W-:Y:S01]  /*29d80*/  STL [R1+0x4ba8], R49 ;  /* 0x004ba83101007387 */ /* 0x000fe20000100800 */
[----:B------:R-:W-:Y:S02]  /*29d90*/  IMAD.MOV.U32 R38, RZ, RZ, R34 ;  /* 0x000000ffff267224 */ /* 0x000fe400078e0022 */
[----:B------:R-:W-:Y:S02]  /*29da0*/  IMAD.MOV.U32 R44, RZ, RZ, R87 ;  /* 0x000000ffff2c7224 */ /* 0x000fe400078e0057 */
[----:B------:R-:W-:Y:S02]  /*29db0*/  IMAD.MOV.U32 R71, RZ, RZ, R56 ;  /* 0x000000ffff477224 */ /* 0x000fe400078e0038 */
[----:B------:R-:W-:Y:S02]  /*29dc0*/  IMAD.MOV.U32 R87, RZ, RZ, R93 ;  /* 0x000000ffff577224 */ /* 0x000fe400078e005d */
[----:B------:R-:W-:Y:S02]  /*29dd0*/  IMAD.MOV.U32 R34, RZ, RZ, R57 ;  /* 0x000000ffff227224 */ /* 0x000fe400078e0039 */
[----:B------:R-:W-:-:S02]  /*29de0*/  IMAD.X R93, R20, 0x1, R13, P6 ;  /* 0x00000001145d7824 */ /* 0x000fc400030e060d */
[----:B------:R-:W-:Y:S02]  /*29df0*/  @P0 IMAD.MOV.U32 R22, RZ, RZ, R73 ;  /* 0x000000ffff160224 */ /* 0x000fe400078e0049 */
[----:B------:R-:W-:-:S05]  /*29e00*/  @P0 IMAD.MOV.U32 R23, RZ, RZ, R40 ;  /* 0x000000ffff170224 */ /* 0x000fca00078e0028 */
[----:B------:R0:W3:Y:S01]  /*29e10*/  @P0 LDG.E.U8 R37, desc[UR22][R22.64] ;  /* 0x0000001616250981 */ /* 0x0000e2000c1e1100 */
[----:B------:R-:W-:Y:S01]  /*29e20*/  IMAD R19, R19, UR15, RZ ;  /* 0x0000000f13137c24 */ /* 0x000fe2000f8e02ff */
[----:B------:R-:W0:Y:S01]  /*29e30*/  LDCU UR15, c[0x0][0x3b0] ;  /* 0x00007600ff0f77ac */ /* 0x000e220008000800 */
[----:B------:R-:W-:Y:S02]  /*29e40*/  IMAD.MOV.U32 R48, RZ, RZ, R33 ;  /* 0x000000ffff307224 */ /* 0x000fe400078e0021 */
[----:B------:R-:W-:Y:S02]  /*29e50*/  IMAD.MOV.U32 R33, RZ, RZ, R42 ;  /* 0x000000ffff217224 */ /* 0x000fe400078e002a */
[----:B------:R-:W-:Y:S01]  /*29e60*/  IMAD.MOV.U32 R42, RZ, RZ, R70 ;  /* 0x000000ffff2a7224 */ /* 0x000fe200078e0046 */
[----:B----4-:R4:W-:Y:S04]  /*29e70*/  STL [R1+0x38a4], R12 ;  /* 0x0038a40c01007387 */ /* 0x0109e80000100800 */
[----:B------:R-:W3:Y:S04]  /*29e80*/  LDL.LU R56, [R1+0x4ed4] ;  /* 0x004ed40001387983 */ /* 0x000ee80000300800 */
[----:B------:R-:W3:Y:S01]  /*29e90*/  LDL.LU R57, [R1+0x4ed0] ;  /* 0x004ed00001397983 */ /* 0x000ee20000300800 */
[----:B----4-:R-:W-:-:S02]  /*29ea0*/  IMAD.MOV.U32 R12, RZ, RZ, R92 ;  /* 0x000000ffff0c7224 */ /* 0x010fc400078e005c */
[----:B------:R-:W-:Y:S01]  /*29eb0*/  IMAD.MOV.U32 R92, RZ, RZ, R89 ;  /* 0x000000ffff5c7224 */ /* 0x000fe200078e0059 */
[----:B------:R-:W-:Y:S01]  /*29ec0*/  STL [R1+0x1b50], R69 ;  /* 0x001b504501007387 */ /* 0x000fe20000100800 */
[----:B------:R-:W-:Y:S02]  /*29ed0*/  IMAD.MOV.U32 R89, RZ, RZ, R91 ;  /* 0x000000ffff597224 */ /* 0x000fe400078e005b */
[----:B------:R-:W-:Y:S01]  /*29ee0*/  IMAD.MOV.U32 R91, RZ, RZ, R74 ;  /* 0x000000ffff5b7224 */ /* 0x000fe200078e004a */
[----:B------:R4:W-:Y:S01]  /*29ef0*/  STL [R1+0x4bb0], R69 ;  /* 0x004bb04501007387 */ /* 0x0009e20000100800 */
[----:B------:R-:W-:-:S03]  /*29f00*/  IADD3 R74, P6, PT, R18, R14, RZ ;  /* 0x0000000e124a7210 */ /* 0x000fc60007fde0ff */
[----:B------:R-:W-:Y:S04]  /*29f10*/  STL [R1+0x1b5c], R41 ;  /* 0x001b5c2901007387 */ /* 0x000fe80000100800 */
[----:B------:R-:W-:Y:S04]  /*29f20*/  STL [R1+0x4bb4], R41 ;  /* 0x004bb42901007387 */ /* 0x000fe80000100800 */
[----:B------:R-:W-:Y:S04]  /*29f30*/  STL [R1+0x1b58], R93 ;  /* 0x001b585d01007387 */ /* 0x000fe80000100800 */
[----:B------:R0:W-:Y:S04]  /*29f40*/  STL [R1+0x4bb8], R93 ;  /* 0x004bb85d01007387 */ /* 0x0001e80000100800 */
[----:B------:R-:W-:Y:S04]  /*29f50*/  STL [R1+0x1b64], R74 ;  /* 0x001b644a01007387 */ /* 0x000fe80000100800 */
[----:B------:R0:W-:Y:S04]  /*29f60*/  STL [R1+0x4bbc], R74 ;  /* 0x004bbc4a01007387 */ /* 0x0001e80000100800 */
        /* <DEDUP_REMOVED lines=9> */
[----:B------:R-:W-:Y:S04]  /*2a000*/  STL [R1+0x4bc8], R50 ;  /* 0x004bc83201007387 */ /* 0x000fe80000100800 */
[----:B--2---:R-:W-:Y:S04]  /*2a010*/  STL [R1+0x38a0], R29 ;  /* 0x0038a01d01007387 */ /* 0x004fe80000100800 */
[----:B------:R-:W2:Y:S04]  /*2a020*/  LDL.LU R58, [R1+0x4ecc] ;  /* 0x004ecc00013a7983 */ /* 0x000ea80000300800 */
[----:B------:R-:W2:Y:S04]  /*2a030*/  LDL.LU R59, [R1+0x4ec8] ;  /* 0x004ec800013b7983 */ /* 0x000ea80000300800 */
        /* <DEDUP_REMOVED lines=9> */
[----:B----4-:R-:W-:-:S03]  /*2a0d0*/  IMAD.MOV.U32 R69, RZ, RZ, R28 ;  /* 0x000000ffff457224 */ /* 0x010fc600078e001c */
[----:B------:R-:W-:Y:S01]  /*2a0e0*/  STL [R1+0x4c8c], R75 ;  /* 0x004c8c4b01007387 */ /* 0x000fe20000100800 */
[----:B0-----:R-:W-:-:S03]  /*2a0f0*/  IMAD.MOV.U32 R93, RZ, RZ, R89 ;  /* 0x000000ffff5d7224 */ /* 0x001fc600078e0059 */
[----:B------:R-:W-:Y:S04]  /*2a100*/  STL [R1+0x4ca4], R75 ;  /* 0x004ca44b01007387 */ /* 0x000fe80000100800 */
[----:B------:R-:W-:Y:S01]  /*2a110*/  STL [R1+0x4cbc], R75 ;  /* 0x004cbc4b01007387 */ /* 0x000fe20000100800 */
[----:B------:R-:W-:-:S03]  /*2a120*/  PRMT R41, RZ, 0x7610, R41 ;  /* 0x00007610ff297816 */ /* 0x000fc60000000029 */
[----:B------:R-:W-:Y:S01]  /*2a130*/  STL [R1+0x4cd4], R75 ;  /* 0x004cd44b01007387 */ /* 0x000fe20000100800 */
[----:B------:R-:W-:-:S03]  /*2a140*/  @P5 IMAD.MOV.U32 R22, RZ, RZ, R69 ;  /* 0x000000ffff165224 */ /* 0x000fc600078e0045 */
[----:B------:R-:W-:Y:S01]  /*2a150*/  STL [R1+0x4cec], R75 ;  /* 0x004cec4b01007387 */ /* 0x000fe20000100800 */
[----:B------:R-:W-:-:S03]  /*2a160*/  @P5 IMAD.MOV.U32 R23, RZ, RZ, R93 ;  /* 0x000000ffff175224 */ /* 0x000fc600078e005d */
[----:B------:R-:W-:Y:S04]  /*2a170*/  STL [R1+0x4d04], R75 ;  /* 0x004d044b01007387 */ /* 0x000fe80000100800 */
[----:B------:R-:W-:Y:S04]  /*2a180*/  STL [R1+0x4d1c], R75 ;  /* 0x004d1c4b01007387 */ /* 0x000fe80000100800 */
[----:B------:R-:W-:Y:S04]  /*2a190*/  STL [R1+0x4d34], R75 ;  /* 0x004d344b01007387 */ /* 0x000fe80000100800 */
[----:B------:R-:W-:Y:S04]  /*2a1a0*/  STL [R1+0x4d4c], R75 ;  /* 0x004d4c4b01007387 */ /* 0x000fe80000100800 */
[----:B------:R-:W-:Y:S04]  /*2a1b0*/  STL [R1+0x4d64], R75 ;  /* 0x004d644b01007387 */ /* 0x000fe80000100800 */
[----:B------:R-:W-:Y:S01]  /*2a1c0*/  STL [R1+0x4d7c], R75 ;  /* 0x004d7c4b01007387 */ /* 0x000fe20000100800 */
[----:B------:R-:W-:-:S03]  /*2a1d0*/  IMAD.MOV.U32 R72, RZ, RZ, R12 ;  /* 0x000000ffff487224 */ /* 0x000fc600078e000c */
[----:B------:R-:W-:Y:S01]  /*2a1e0*/  STL [R1+0x4d94], R75 ;  /* 0x004d944b01007387 */ /* 0x000fe20000100800 */
[----:B------:R-:W-:-:S03]  /*2a1f0*/  IMAD.MOV.U32 R12, RZ, RZ, R68 ;  /* 0x000000ffff0c7224 */ /* 0x000fc600078e0044 */
[----:B------:R-:W-:Y:S04]  /*2a200*/  STL [R1+0x4dac], R75 ;  /* 0x004dac4b01007387 */ /* 0x000fe80000100800 */
[----:B------:R0:W4:Y:S01]  /*2a210*/  @P5 LDG.E.U8 R41, desc[UR22][R22.64] ;  /* 0x0000001616295981 */ /* 0x000122000c1e1100 */
[----:B------:R-:W-:-:S03]  /*2a220*/  IADD3 R30, P6, PT, R19, R16, RZ ;  /* 0x00000010131e7210 */ /* 0x000fc60007fde0ff */
[----:B------:R-:W-:Y:S01]  /*2a230*/  STL [R1+0x4dc4], R75 ;  /* 0x004dc44b01007387 */ /* 0x000fe20000100800 */
[----:B------:R-:W-:-:S03]  /*2a240*/  IMAD.MOV.U32 R68, RZ, RZ, R90 ;  /* 0x000000ffff447224 */ /* 0x000fc600078e005a */
[----:B------:R-:W-:Y:S04]  /*2a250*/  STL [R1+0x4ddc], R75 ;  /* 0x004ddc4b01007387 */ /* 0x000fe80000100800 */
[----:B------:R-:W-:Y:S04]  /*2a260*/  STL [R1+0x4df4], R75 ;  /* 0x004df44b01007387 */ /* 0x000fe80000100800 */
[----:B------:R-:W-:Y:S01]  /*2a270*/  STL [R1+0x4e0c], R75 ;  /* 0x004e0c4b01007387 */ /* 0x000fe20000100800 */
[----:B------:R-:W-:-:S03]  /*2a280*/  IMAD.MOV.U32 R93, RZ, RZ, R68 ;  /* 0x000000ffff5d7224 */ /* 0x000fc600078e0044 */
[----:B------:R-:W-:Y:S01]  /*2a290*/  STL [R1+0x4e24], R75 ;  /* 0x004e244b01007387 */ /* 0x000fe20000100800 */
[----:B------:R-:W-:-:S03]  /*2a2a0*/  IMAD.MOV.U32 R74, RZ, RZ, R42 ;  /* 0x000000ffff4a7224 */ /* 0x000fc600078e002a */
[----:B------:R-:W-:Y:S04]  /*2a2b0*/  STL [R1+0x4e3c], R75 ;  /* 0x004e3c4b01007387 */ /* 0x000fe80000100800 */
[----:B------:R-:W-:Y:S04]  /*2a2c0*/  STL [R1+0x4e54], R75 ;  /* 0x004e544b01007387 */ /* 0x000fe80000100800 */
[----:B------:R-:W-:Y:S01]  /*2a2d0*/  STL [R1+0x4e5c], R75 ;  /* 0x004e5c4b01007387 */ /* 0x000fe20000100800 */
[----:B0-----:R-:W-:-:S03]  /*2a2e0*/  @P0 IMAD.MOV.U32 R22, RZ, RZ, R93 ;  /* 0x000000ffff160224 */ /* 0x001fc600078e005d */
[----:B------:R-:W-:Y:S01]  /*2a2f0*/  STL [R1+0x1b6c], R30 ;  /* 0x001b6c1e01007387 */ /* 0x000fe20000100800 */
[----:B------:R-:W-:-:S03]  /*2a300*/  @P0 IMAD.MOV.U32 R23, RZ, RZ, R74 ;  /* 0x000000ffff170224 */ /* 0x000fc600078e004a */
[----:B------:R0:W-:Y:S02]  /*2a310*/  STL [R1+0x4bd0], R30 ;  /* 0x004bd01e01007387 */ /* 0x0001e40000100800 */
[----:B0-----:R-:W-:-:S06]  /*2a320*/  PRMT R30, RZ, 0x7610, R30 ;  /* 0x00007610ff1e7816 */ /* 0x001fcc000000001e */
[----:B------:R0:W2:Y:S01]  /*2a330*/  @P0 LDG.E.U8 R30, desc[UR22][R22.64] ;  /* 0x00000016161e0981 */ /* 0x0000a2000c1e1100 */
[----:B------:R-:W-:Y:S01]  /*2a340*/  SHF.R.S32.HI R21, RZ, 0x1f, R19 ;  /* 0x0000001fff157819 */ /* 0x000fe20000011413 */
[----:B------:R-:W-:Y:S01]  /*2a350*/  IMAD.MOV.U32 R90, RZ, RZ, R86 ;  /* 0x000000ffff5a7224 */ /* 0x000fe200078e0056 */
[----:B------:R-:W-:Y:S01]  /*2a360*/  SEL R18, R17, R50, !P3 ;  /* 0x0000003211127207 */ /* 0x000fe20005800000 */
[----:B------:R-:W-:Y:S02]  /*2a370*/  IMAD.MOV.U32 R70, RZ, RZ, R27 ;  /* 0x000000ffff467224 */ /* 0x000fe400078e001b */
[----:B------:R-:W-:Y:S01]  /*2a380*/  IMAD.X R86, R21, 0x1, R13, P6 ;  /* 0x0000000115567824 */ /* 0x000fe200030e060d */
[----:B------:R-:W-:Y:S01]  /*2a390*/  IADD3 R27, P6, PT, R19, R14, RZ ;  /* 0x0000000e131b7210 */ /* 0x000fe20007fde0ff */
[----:B-1----:R-:W-:-:S03]  /*2a3a0*/  IMAD R18, R18, UR16, RZ ;  /* 0x0000001012127c24 */ /* 0x002fc6000f8e02ff */
[----:B------:R-:W-:Y:S01]  /*2a3b0*/  STL [R1+0x1b68], R86 ;  /* 0x001b685601007387 */ /* 0x000fe20000100800 */
[----:B------:R-:W-:Y:S02]  /*2a3c0*/  IMAD.MOV.U32 R36, RZ, RZ, R39 ;  /* 0x000000ffff247224 */ /* 0x000fe400078e0027 */
        /* <DEDUP_REMOVED lines=8> */
[----:B------:R-:W-:Y:S01]  /*2a450*/  IMAD.MOV.U32 R45, RZ, RZ, R43 ;  /* 0x000000ffff2d7224 */ /* 0x000fe200078e002b */
[----:B------:R-:W-:Y:S01]  /*2a460*/  SHF.R.S32.HI R20, RZ, 0x1f, R18 ;  /* 0x0000001fff147819 */ /* 0x000fe20000011412 */
[----:B------:R-:W-:Y:S01]  /*2a470*/  IMAD.MOV.U32 R2, RZ, RZ, R31 ;  /* 0x000000ffff027224 */ /* 0x000fe200078e001f */
[----:B------:R-:W-:Y:S01]  /*2a480*/  STL [R1+0x4464], R51 ;  /* 0x0044643301007387 */ /* 0x000fe20000100800 */
[----:B------:R-:W-:Y:S01]  /*2a490*/  IMAD.X R43, R21, 0x1, R15, P6 ;  /* 0x00000001152b7824 */ /* 0x000fe200030e060f */
[----:B------:R-:W-:Y:S01]  /*2a4a0*/  IADD3 R31, P6, PT, R18, R16, RZ ;  /* 0x00000010121f7210 */ /* 0x000fe20007fde0ff */
[----:B------:R-:W-:Y:S01]  /*2a4b0*/  IMAD.MOV.U32 R89, RZ, RZ, R34 ;  /* 0x000000ffff597224 */ /* 0x000fe200078e0022 */
[----:B------:R-:W-:Y:S01]  /*2a4c0*/  STL [R1+0x458c], R51 ;  /* 0x00458c3301007387 */ /* 0x000fe20000100800 */
[----:B------:R-:W-:Y:S01]  /*2a4d0*/  IMAD.MOV.U32 R47, RZ, RZ, R26 ;  /* 0x000000ffff2f7224 */ /* 0x000fe200078e001a */
[----:B------:R-:W-:Y:S01]  /*2a4e0*/  SEL R19, R17, R51, !P3 ;  /* 0x0000003311137207 */ /* 0x000fe20005800000 */
[----:B------:R-:W-:Y:S01]  /*2a4f0*/  IMAD.MOV.U32 R49, RZ, RZ, R72 ;  /* 0x000000ffff317224 */ /* 0x000fe200078e0048 */
[----:B------:R-:W-:Y:S01]  /*2a500*/  STL [R1+0x46dc], R51 ;  /* 0x0046dc3301007387 */ /* 0x000fe20000100800 */
[----:B------:R-:W-:Y:S01]  /*2a510*/  IMAD.MOV.U32 R26, RZ, RZ, R91 ;  /* 0x000000ffff1a7224 */ /* 0x000fe200078e005b */
[----:B------:R-:W1:Y:S02]  /*2a520*/  LDCU UR16, c[0x0][0x3b0] ;  /* 0x00007600ff1077ac */ /* 0x000e640008000800 */
[----:B------:R-:W-:Y:S01]  /*2a530*/  STL [R1+0x4be0], R51 ;  /* 0x004be03301007387 */ /* 0x000fe20000100800 */
[----:B------:R-:W-:-:S03]  /*2a540*/  IMAD.X R91, R20, 0x1, R13, P6 ;  /* 0x00000001145b7824 */ /* 0x000fc600030e060d */
[----:B---3--:R3:W-:Y:S01]  /*2a550*/  STL [R1+0x3898], R37 ;  /* 0x0038982501007387 */ /* 0x0087e20000100800 */
[----:B------:R-:W-:-:S03]  /*2a560*/  IADD3 R34, P6, PT, R18, R14, RZ ;  /* 0x0000000e12227210 */ /* 0x000fc60007fde0ff */
[----:B------:R-:W2:Y:S01]  /*2a570*/  LDL.LU R60, [R1+0x4ec4] ;  /* 0x004ec400013c7983 */ /* 0x000ea20000300800 */
[----:B---3--:R-:W-:Y:S02]  /*2a580*/  IMAD.MOV.U32 R37, RZ, RZ, R46 ;  /* 0x000000ffff257224 */ /* 0x008fe400078e002e */
[----:B------:R-:W-:Y:S02]  /*2a590*/  IMAD.MOV.U32 R46, RZ, RZ, R61 ;  /* 0x000000ffff2e7224 */ /* 0x000fe400078e003d */
[----:B------:R-:W3:Y:S04]  /*2a5a0*/  LDL.LU R61, [R1+0x4ec0] ;  /* 0x004ec000013d7983 */ /* 0x000ee80000300800 */
        /* <DEDUP_REMOVED lines=11> */
[----:B------:R-:W-:Y:S01]  /*2a660*/  PRMT R27, RZ, 0x7610, R27 ;  /* 0x00007610ff1b7816 */ /* 0x000fe2000000001b */
[----:B------:R-:W-:Y:S01]  /*2a670*/  IMAD.MOV.U32 R42, RZ, RZ, R2 ;  /* 0x000000ffff2a7224 */ /* 0x000fe200078e0002 */
[----:B------:R-:W-:Y:S01]  /*2a680*/  STL [R1+0x1b78], R91 ;  /* 0x001b785b01007387 */ /* 0x000fe20000100800 */
[----:B------:R-:W-:Y:S01]  /*2a690*/  IMAD.MOV.U32 R92, RZ, RZ, R87 ;  /* 0x000000ffff5c7224 */ /* 0x000fe200078e0057 */
[----:B------:R-:W-:Y:S01]  /*2a6a0*/  SEL R18, R17, R52, !P3 ;  /* 0x0000003411127207 */ /* 0x000fe20005800000 */
[----:B------:R-:W-:Y:S01]  /*2a6b0*/  IMAD.MOV.U32 R93, RZ, RZ, R40 ;  /* 0x000000ffff5d7224 */ /* 0x000fe200078e0028 */
[----:B------:R-:W-:Y:S01]  /*2a6c0*/  STL [R1+0x4bf4], R91 ;  /* 0x004bf45b01007387 */ /* 0x000fe20000100800 */
[----:B------:R-:W-:Y:S01]  /*2a6d0*/  IMAD.MOV.U32 R38, RZ, RZ, R71 ;  /* 0x000000ffff267224 */ /* 0x000fe200078e0047 */
[----:B------:R-:W0:Y:S02]  /*2a6e0*/  LDCU UR6, c[0x0][0x3b0] ;  /* 0x00007600ff0677ac */ /* 0x000e240008000800 */
[----:B------:R-:W-:Y:S01]  /*2a6f0*/  STL [R1+0x1b84], R34 ;  /* 0x001b842201007387 */ /* 0x000fe20000100800 */
[----:B------:R-:W-:Y:S01]  /*2a700*/  IMAD.X R87, R20, 0x1, R15, P6 ;  /* 0x0000000114577824 */ /* 0x000fe200030e060f */
[----:B------:R-:W-:-:S02]  /*2a710*/  SHF.R.S32.HI R21, RZ, 0x1f, R19 ;  /* 0x0000001fff157819 */ /* 0x000fc40000011413 */
[----:B------:R-:W-:Y:S01]  /*2a720*/  STL [R1+0x4bf8], R34 ;  /* 0x004bf82201007387 */ /* 0x000fe20000100800 */
[----:B------:R-:W-:-:S03]  /*2a730*/  IADD3 R71, P6, PT, R19, R16, RZ ;  /* 0x0000001013477210 */ /* 0x000fc60007fde0ff */
[----:B------:R-:W-:Y:S01]  /*2a740*/  STL [R1+0x446c], R52 ;  /* 0x00446c3401007387 */ /* 0x000fe20000100800 */
[----:B------:R-:W-:-:S03]  /*2a750*/  IMAD.MOV.U32 R48, RZ, RZ, R29 ;  /* 0x000000ffff307224 */ /* 0x000fc600078e001d */
[----:B------:R-:W-:Y:S01]  /*2a760*/  STL [R1+0x447c], R52 ;  /* 0x00447c3401007387 */ /* 0x000fe20000100800 */
[----:B------:R-:W-:-:S03]  /*2a770*/  IMAD.MOV.U32 R29, RZ, RZ, R33 ;  /* 0x000000ffff1d7224 */ /* 0x000fc600078e0021 */
[----:B------:R-:W-:Y:S01]  /*2a780*/  STL [R1+0x4490], R52 ;  /* 0x0044903401007387 */ /* 0x000fe20000100800 */
[----:B------:R-:W-:-:S03]  /*2a790*/  IMAD.MOV.U32 R33, RZ, RZ, R35 ;  /* 0x000000ffff217224 */ /* 0x000fc600078e0023 */
[----:B------:R-:W-:Y:S01]  /*2a7a0*/  STL [R1+0x449c], R52 ;  /* 0x00449c3401007387 */ /* 0x000fe20000100800 */
[----:B------:R-:W-:-:S03]  /*2a7b0*/  IMAD.X R90, R21, 0x1, R13, P6 ;  /* 0x00000001155a7824 */ /* 0x000fc600030e060d */
[----:B------:R-:W-:Y:S01]  /*2a7c0*/  STL [R1+0x475c], R52 ;  /* 0x00475c3401007387 */ /* 0x000fe20000100800 */
[----:B------:R-:W-:-:S03]  /*2a7d0*/  IMAD.MOV.U32 R35, RZ, RZ, R70 ;  /* 0x000000ffff237224 */ /* 0x000fc600078e0046 */
[----:B------:R-:W-:Y:S01]  /*2a7e0*/  STL [R1+0x4c00], R52 ;  /* 0x004c003401007387 */ /* 0x000fe20000100800 */
[----:B------:R-:W-:Y:S01]  /*2a7f0*/  IADD3 R70, P6, PT, R19, R14, RZ ;  /* 0x0000000e13467210 */ /* 0x000fe20007fde0ff */
[----:B0-----:R-:W-:Y:S02]  /*2a800*/  @P5 IMAD.MOV.U32 R23, RZ, RZ, R86 ;  /* 0x000000ffff175224 */ /* 0x001fe400078e0056 */
        /* <DEDUP_REMOVED lines=17> */
[----:B--2---:R0:W-:Y:S02]  /*2a920*/  STL [R1+0x388c], R30 ;  /* 0x00388c1e01007387 */ /* 0x0041e40000100800 */
[----:B0-----:R-:W-:-:S04]  /*2a930*/  IMAD.MOV.U32 R30, RZ, RZ, R38 ;  /* 0x000000ffff1e7224 */ /* 0x001fc800078e0026 */
[----:B------:R-:W-:-:S05]  /*2a940*/  @P5 IMAD.MOV.U32 R22, RZ, RZ, R30 ;  /* 0x000000ffff165224 */ /* 0x000fca00078e001e */
[----:B------:R0:W2:Y:S01]  /*2a950*/  @P5 LDG.E.U8 R27, desc[UR22][R22.64] ;  /* 0x00000016161b5981 */ /* 0x0000a2000c1e1100 */
[----:B------:R-:W-:Y:S02]  /*2a960*/  IMAD.MOV.U32 R41, RZ, RZ, R36 ;  /* 0x000000ffff297224 */ /* 0x000fe400078e0024 */
[----:B------:R-:W-:Y:S02]  /*2a970*/  IMAD R18, R18, UR15, RZ ;  /* 0x0000000f12127c24 */ /* 0x000fe4000f8e02ff */
[----:B------:R-:W-:Y:S02]  /*2a980*/  IMAD.MOV.U32 R50, RZ, RZ, R69 ;  /* 0x000000ffff327224 */ /* 0x000fe400078e0045 */
[----:B------:R-:W-:Y:S02]  /*2a990*/  IMAD.MOV.U32 R40, RZ, RZ, R47 ;  /* 0x000000ffff287224 */ /* 0x000fe400078e002f */
[----:B------:R-:W-:Y:S01]  /*2a9a0*/  IMAD.MOV.U32 R36, RZ, RZ, R12 ;  /* 0x000000ffff247224 */ /* 0x000fe200078e000c */
[----:B------:R-:W-:Y:S01]  /*2a9b0*/  SEL R19, R17, R53, !P3 ;  /* 0x0000003511137207 */ /* 0x000fe20005800000 */
[----:B------:R-:W-:-:S02]  /*2a9c0*/  IMAD.MOV.U32 R12, RZ, RZ, R39 ;  /* 0x000000ffff0c7224 */ /* 0x000fc400078e0027 */
[----:B------:R-:W-:Y:S01]  /*2a9d0*/  IMAD.MOV.U32 R43, RZ, RZ, R62 ;  /* 0x000000ffff2b7224 */ /* 0x000fe200078e003e */
[----:B------:R-:W-:Y:S01]  /*2a9e0*/  PRMT R31, RZ, 0x7610, R31 ;  /* 0x00007610ff1f7816 */ /* 0x000fe2000000001f */
[----:B------:R-:W-:Y:S01]  /*2a9f0*/  IMAD.MOV.U32 R39, RZ, RZ, R45 ;  /* 0x000000ffff277224 */ /* 0x000fe200078e002d */
[----:B------:R-:W-:Y:S01]  /*2aa00*/  SHF.R.S32.HI R20, RZ, 0x1f, R18 ;  /* 0x0000001fff147819 */ /* 0x000fe20000011412 */
[----:B------:R-:W-:Y:S01]  /*2aa10*/  IMAD.X R45, R21, 0x1, R15, P6 ;  /* 0x00000001152d7824 */ /* 0x000fe200030e060f */
[----:B------:R-:W-:Y:S01]  /*2aa20*/  IADD3 R2, P6, PT, R18, R16, RZ ;  /* 0x0000001012027210 */ /* 0x000fe20007fde0ff */
[----:B------:R-:W-:Y:S01]  /*2aa30*/  IMAD.MOV.U32 R74, RZ, RZ, R41 ;  /* 0x000000ffff4a7224 */ /* 0x000fe200078e0029 */
[----:B------:R-:W4:Y:S01]  /*2aa40*/  LDCU UR15, c[0x0][0x3b0] ;  /* 0x00007600ff0f77ac */ /* 0x000f220008000800 */
[----:B------:R-:W-:Y:S02]  /*2aa50*/  IMAD.MOV.U32 R69, RZ, RZ, R37 ;  /* 0x000000ffff457224 */ /* 0x000fe400078e0025 */
[----:B------:R-:W-:-:S02]  /*2aa60*/  IMAD.MOV.U32 R41, RZ, RZ, R73 ;  /* 0x000000ffff297224 */ /* 0x000fc400078e0049 */
[----:B------:R-:W-:Y:S02]  /*2aa70*/  IMAD.MOV.U32 R37, RZ, RZ, R46 ;  /* 0x000000ffff257224 */ /* 0x000fe400078e002e */
[----:B------:R-:W-:Y:S02]  /*2aa80*/  IMAD.MOV.U32 R73, RZ, RZ, R32 ;  /* 0x000000ffff497224 */ /* 0x000fe400078e0020 */
[----:B------:R-:W-:Y:S02]  /*2aa90*/  IMAD.MOV.U32 R46, RZ, RZ, R7 ;  /* 0x000000ffff2e7224 */ /* 0x000fe400078e0007 */
[----:B------:R-:W-:Y:S01]  /*2aaa0*/  IMAD.MOV.U32 R47, RZ, RZ, R26 ;  /* 0x000000ffff2f7224 */ /* 0x000fe200078e001a */
[----:B------:R-:W3:Y:S01]  /*2aab0*/  LDL.LU R7, [R1+0x220] ;  /* 0x0002200001077983 */ /* 0x000ee20000300800 */
[----:B------:R-:W-:Y:S02]  /*2aac0*/  IMAD.MOV.U32 R32, RZ, RZ, R0 ;  /* 0x000000ffff207224 */ /* 0x000fe400078e0000 */
[----:B------:R-:W-:Y:S01]  /*2aad0*/  IMAD.X R26, R20, 0x1, R13, P6 ;  /* 0x00000001141a7824 */ /* 0x000fe200030e060d */
[----:B------:R-:W3:Y:S01]  /*2aae0*/  LDL.LU R0, [R1+0x238] ;  /* 0x0002380001007983 */ /* 0x000ee20000300800 */
[----:B------:R-:W-:Y:S01]  /*2aaf0*/  IMAD.MOV.U32 R38, RZ, RZ, R44 ;  /* 0x000000ffff267224 */ /* 0x000fe200078e002c */
[----:B------:R-:W-:-:S02]  /*2ab00*/  IADD3 R44, P6, PT, R18, R14, RZ ;  /* 0x0000000e122c7210 */ /* 0x000fc40007fde0ff */
[----:B------:R-:W-:Y:S04]  /*2ab10*/  STL [R1+0x1b90], R45 ;  /* 0x001b902d01007387 */ /* 0x000fe80000100800 */
[----:B------:R-:W-:Y:S04]  /*2ab20*/  STL [R1+0x4c24], R45 ;  /* 0x004c242d01007387 */ /* 0x000fe80000100800 */
[----:B------:R-:W-:Y:S01]  /*2ab30*/  STL [R1+0x1b9c], R2 ;  /* 0x001b9c0201007387 */ /* 0x000fe20000100800 */
[----:B------:R-:W-:-:S03]  /*2ab40*/  IMAD.MOV.U32 R91, RZ, RZ, R63 ;  /* 0x000000ffff5b7224 */ /* 0x000fc600078e003f */
[----:B------:R4:W-:Y:S04]  /*2ab50*/  STL [R1+0x4c28], R2 ;  /* 0x004c280201007387 */ /* 0x0009e80000100800 */
[----:B------:R-:W-:Y:S01]  /*2ab60*/  STL [R1+0x1b98], R26 ;  /* 0x001b981a01007387 */ /* 0x000fe20000100800 */
[----:B-1----:R-:W-:Y:S02]  /*2ab70*/  IMAD R19, R19, UR16, RZ ;  /* 0x0000001013137c24 */ /* 0x002fe4000f8e02ff */
[----:B------:R-:W-:Y:S01]  /*2ab80*/  IMAD.MOV.U32 R75, RZ, RZ, R49 ;  /* 0x000000ffff4b7224 */ /* 0x000fe200078e0031 */
[----:B------:R-:W-:Y:S01]  /*2ab90*/  STL [R1+0x4c30], R26 ;  /* 0x004c301a01007387 */ /* 0x000fe20000100800 */
[----:B0-----:R-:W-:Y:S02]  /*2aba0*/  @P0 IMAD.MOV.U32 R22, RZ, RZ, R43 ;  /* 0x000000ffff160224 */ /* 0x001fe400078e002b */
[----:B------:R-:W-:Y:S01]  /*2abb0*/  @P0 IMAD.MOV.U32 R23, RZ, RZ, R91 ;  /* 0x000000ffff170224 */ /* 0x000fe200078e005b */
[----:B------:R-:W-:Y:S01]  /*2abc0*/  STL [R1+0x1ba4], R44 ;  /* 0x001ba42c01007387 */ /* 0x000fe20000100800 */
[----:B------:R-:W-:-:S02]  /*2abd0*/  IMAD.MOV.U32 R49, RZ, RZ, R72 ;  /* 0x000000ffff317224 */ /* 0x000fc400078e0048 */
[----:B------:R-:W-:Y:S01]  /*2abe0*/  IMAD.MOV.U32 R30, RZ, RZ, R48 ;  /* 0x000000ffff1e7224 */ /* 0x000fe200078e0030 */
[----:B------:R-:W-:Y:S01]  /*2abf0*/  STL [R1+0x4c34], R44 ;  /* 0x004c342c01007387 */ /* 0x000fe20000100800 */
[----:B------:R-:W-:Y:S02]  /*2ac00*/  IMAD.MOV.U32 R72, RZ, RZ, R92 ;  /* 0x000000ffff487224 */ /* 0x000fe400078e005c */
[----:B------:R-:W-:Y:S01]  /*2ac10*/  IMAD.MOV.U32 R52, RZ, RZ, R73 ;  /* 0x000000ffff347224 */ /* 0x000fe200078e0049 */
[----:B------:R-:W-:Y:S01]  /*2ac20*/  STL [R1+0x44e4], R54 ;  /* 0x0044e43601007387 */ /* 0x000fe20000100800 */
[----:B------:R-:W-:Y:S02]  /*2ac30*/  IMAD.X R92, R20, 0x1, R15, P6 ;  /* 0x00000001145c7824 */ /* 0x000fe400030e060f */
[----:B------:R-:W-:Y:S01]  /*2ac40*/  IMAD.MOV.U32 R87, RZ, RZ, R37 ;  /* 0x000000ffff577224 */ /* 0x000fe200078e0025 */
[----:B------:R-:W-:Y:S01]  /*2ac50*/  STL [R1+0x44f4], R54 ;  /* 0x0044f43601007387 */ /* 0x000fe20000100800 */
[----:B------:R-:W-:Y:S01]  /*2ac60*/  SHF.R.S32.HI R21, RZ, 0x1f, R19 ;  /* 0x0000001fff157819 */ /* 0x000fe20000011413 */
[----:B------:R-:W-:Y:S01]  /*2ac70*/  IMAD.MOV.U32 R51, RZ, RZ, R74 ;  /* 0x000000ffff337224 */ /* 0x000fe200078e004a */
[----:B----4-:R-:W-:Y:S01]  /*2ac80*/  PRMT R2, RZ, 0x7610, R2 ;  /* 0x00007610ff027816 */ /* 0x010fe20000000002 */
[----:B------:R-:W-:Y:S01]  /*2ac90*/  STL [R1+0x4508], R54 ;  /* 0x0045083601007387 */ /* 0x000fe20000100800 */
[----:B------:R-:W-:Y:S01]  /*2aca0*/  IADD3 R89, P6, PT, R19, R16, RZ ;  /* 0x0000001013597210 */ /* 0x000fe20007fde0ff */
[----:B------:R-:W0:Y:S02]  /*2acb0*/  LDCU UR16, c[0x0][0x3b0] ;  /* 0x00007600ff1077ac */ /* 0x000e240008000800 */
[----:B------:R-:W-:Y:S04]  /*2acc0*/  STL [R1+0x45ec], R54 ;  /* 0x0045ec3601007387 */ /* 0x000fe80000100800 */
[----:B------:R-:W-:Y:S01]  /*2acd0*/  STL [R1+0x4610], R54 ;  /* 0x0046103601007387 */ /* 0x000fe20000100800 */
[----:B------:R-:W-:-:S03]  /*2ace0*/  IMAD.MOV.U32 R48, RZ, RZ, R33 ;  /* 0x000000ffff307224 */ /* 0x000fc600078e0021 */
[----:B------:R-:W-:Y:S01]  /*2acf0*/  STL [R1+0x461c], R54 ;  /* 0x00461c3601007387 */ /* 0x000fe20000100800 */
[----:B------:R-:W-:-:S03]  /*2ad00*/  IMAD.MOV.U32 R33, RZ, RZ, R42 ;  /* 0x000000ffff217224 */ /* 0x000fc600078e002a */
[----:B------:R-:W-:Y:S01]  /*2ad10*/  STL [R1+0x47a4], R54 ;  /* 0x0047a43601007387 */ /* 0x000fe20000100800 */
[----:B------:R-:W-:-:S03]  /*2ad20*/  IMAD.X R42, R21, 0x1, R13, P6 ;  /* 0x00000001152a7824 */ /* 0x000fc600030e060d */
[----:B------:R1:W-:Y:S04]  /*2ad30*/  STL [R1+0x4c3c], R54 ;  /* 0x004c3c3601007387 */ /* 0x0003e80000100800 */
[----:B------:R4:W3:Y:S01]  /*2ad40*/  @P0 LDG.E.U8 R31, desc[UR22][R22.64] ;  /* 0x00000016161f0981 */ /* 0x0008e2000c1e1100 */
[----:B------:R-:W-:Y:S02]  /*2ad50*/  IMAD.MOV.U32 R74, RZ, RZ, R12 ;  /* 0x000000ffff4a7224 */ /* 0x000fe400078e000c */
[----:B----4-:R-:W-:Y:S02]  /*2ad60*/  @P5 IMAD.MOV.U32 R22, RZ, RZ, R52 ;  /* 0x000000ffff165224 */ /* 0x010fe400078e0034 */
[----:B------:R-:W-:Y:S02]  /*2ad70*/  @P5 IMAD.MOV.U32 R23, RZ, RZ, R87 ;  /* 0x000000ffff175224 */ /* 0x000fe400078e0057 */
[----:B------:R-:W-:-:S02]  /*2ad80*/  IMAD.MOV.U32 R53, RZ, RZ, R74 ;  /* 0x000000ffff357224 */ /* 0x000fc400078e004a */
[----:B------:R-:W-:-:S04]  /*2ad90*/  IMAD.MOV.U32 R86, RZ, RZ, R75 ;  /* 0x000000ffff567224 */ /* 0x000fc800078e004b */
[----:B------:R-:W-:Y:S02]  /*2ada0*/  IMAD.MOV.U32 R34, RZ, RZ, R86 ;  /* 0x000000ffff227224 */ /* 0x000fe400078e0056 */
[----:B------:R-:W-:Y:S02]  /*2adb0*/  IMAD.MOV.U32 R86, RZ, RZ, R49 ;  /* 0x000000ffff567224 */ /* 0x000fe400078e0031 */
[----:B------:R-:W-:Y:S01]  /*2adc0*/  IMAD.MOV.U32 R49, RZ, RZ, R38 ;  /* 0x000000ffff317224 */ /* 0x000fe200078e0026 */
[----:B------:R-:W-:-:S03]  /*2add0*/  SEL R18, R17, R54, !P3 ;  /* 0x0000003611127207 */ /* 0x000fc60005800000 */
[----:B-1----:R-:W-:Y:S01]  /*2ade0*/  IMAD.MOV.U32 R54, RZ, RZ, R49 ;  /* 0x000000ffff367224 */ /* 0x002fe200078e0031 */
[----:B------:R-:W-:Y:S01]  /*2adf0*/  PRMT R26, RZ, 0x7610, R26 ;  /* 0x00007610ff1a7816 */ /* 0x000fe2000000001a */
[----:B--2---:R1:W-:Y:S04]  /*2ae00*/  STL [R1+0xd68], R27 ;  /* 0x000d681b01007387 */ /* 0x0043e80000100800 */
[----:B------:R-:W2:Y:S04]  /*2ae10*/  LDL.LU R62, [R1+0x4ebc] ;  /* 0x004ebc00013e7983 */ /* 0x000ea80000300800 */
[----:B------:R-:W4:Y:S04]  /*2ae20*/  LDL.LU R63, [R1+0x4eb8] ;  /* 0x004eb800013f7983 */ /* 0x000f280000300800 */
[----:B------:R-:W-:Y:S04]  /*2ae30*/  STL [R1+0x1ba0], R92 ;  /* 0x001ba05c01007387 */ /* 0x000fe80000100800 */
[----:B------:R-:W-:Y:S04]  /*2ae40*/  STL [R1+0x4c40], R92 ;  /* 0x004c405c01007387 */ /* 0x000fe80000100800 */
[----:B------:R-:W-:Y:S04]  /*2ae50*/  STL [R1+0x1bac], R89 ;  /* 0x001bac5901007387 */ /* 0x000fe80000100800 */
[----:B------:R-:W-:Y:S04]  /*2ae60*/  STL [R1+0x4c48], R89 ;  /* 0x004c485901007387 */ /* 0x000fe80000100800 */
[----:B------:R-:W-:Y:S04]  /*2ae70*/  STL [R1+0x1ba8], R42 ;  /* 0x001ba82a01007387 */ /* 0x000fe80000100800 */
[----:B------:R0:W-:Y:S01]  /*2ae80*/  STL [R1+0x4c4c], R42 ;  /* 0x004c4c2a01007387 */ /* 0x0001e20000100800 */
[----:B-1----:R-:W-:Y:S01]  /*2ae90*/  IMAD.MOV.U32 R27, RZ, RZ, R50 ;  /* 0x000000ffff1b7224 */ /* 0x002fe200078e0032 */
[----:B0-----:R-:W-:Y:S01]  /*2aea0*/  PRMT R42, RZ, 0x7610, R42 ;  /* 0x00007610ff2a7816 */ /* 0x001fe2000000002a */
[----:B------:R-:W-:-:S05]  /*2aeb0*/  IMAD.MOV.U32 R50, RZ, RZ, R29 ;  /* 0x000000ffff327224 */ /* 0x000fca00078e001d */
[----:B------:R0:W2:Y:S01]  /*2aec0*/  @P5 LDG.E.U8 R42, desc[UR22][R22.64] ;  /* 0x00000016162a5981 */ /* 0x0000a2000c1e1100 */
[----:B------:R-:W-:Y:S02]  /*2aed0*/  IMAD.MOV.U32 R70, RZ, RZ, R50 ;  /* 0x000000ffff467224 */ /* 0x000fe400078e0032 */
[----:B------:R-:W-:Y:S02]  /*2aee0*/  IMAD.MOV.U32 R91, RZ, RZ, R27 ;  /* 0x000000ffff5b7224 */ /* 0x000fe400078e001b */
[----:B0-----:R-:W-:Y:S02]  /*2aef0*/  @P0 IMAD.MOV.U32 R22, RZ, RZ, R70 ;  /* 0x000000ffff160224 */ /* 0x001fe400078e0046 */
[----:B------:R-:W-:Y:S02]  /*2af00*/  @P0 IMAD.MOV.U32 R23, RZ, RZ, R53 ;  /* 0x000000ffff170224 */ /* 0x000fe400078e0035 */
[----:B------:R-:W-:-:S03]  /*2af10*/  IMAD.MOV.U32 R27, RZ, RZ, R69 ;  /* 0x000000ffff1b7224 */ /* 0x000fc600078e0045 */
[----:B------:R0:W4:Y:S01]  /*2af20*/  @P0 LDG.E.U8 R2, desc[UR22][R22.64] ;  /* 0x0000001616020981 */ /* 0x000122000c1e1100 */
[----:B------:R-:W-:-:S04]  /*2af30*/  IMAD.MOV.U32 R69, RZ, RZ, R64 ;  /* 0x000000ffff457224 */ /* 0x000fc800078e0040 */
[----:B------:R-:W-:-:S04]  /*2af40*/  IMAD.MOV.U32 R44, RZ, RZ, R69 ;  /* 0x000000ffff2c7224 */ /* 0x000fc800078e0045 */
[----:B0-----:R-:W-:Y:S02]  /*2af50*/  @P5 IMAD.MOV.U32 R22, RZ, RZ, R44 ;  /* 0x000000ffff165224 */ /* 0x001fe400078e002c */
[----:B------:R-:W-:-:S05]  /*2af60*/  @P5 IMAD.MOV.U32 R23, RZ, RZ, R54 ;  /* 0x000000ffff175224 */ /* 0x000fca00078e0036 */
[----:B------:R-:W4:Y:S01]  /*2af70*/  @P5 LDG.E.U8 R26, desc[UR22][R22.64] ;  /* 0x00000016161a5981 */ /* 0x000f22000c1e1100 */
[----:B------:R-:W-:Y:S01]  /*2af80*/  IMAD.MOV.U32 R12, RZ, RZ, R68 ;  /* 0x000000ffff0c7224 */ /* 0x000fe200078e0044 */
[----:B------:R-:W-:-:S05]  /*2af90*/  IADD3 R68, P6, PT, R19, R14, RZ ;  /* 0x0000000e13447210 */ /* 0x000fca0007fde0ff */
        /* <DEDUP_REMOVED lines=17> */
[----:B------:R-:W-:Y:S04]  /*2b0b0*/  STL [R1+0x4684], R55 ;  /* 0x0046843701007387 */ /* 0x000fe80000100800 */
[----:B------:R-:W-:Y:S01]  /*2b0c0*/  STL [R1+0x4698], R55 ;  /* 0x0046983701007387 */ /* 0x000fe20000100800 */
[----:B------:R-:W-:-:S03]  /*2b0d0*/  IMAD.MOV.U32 R36, RZ, RZ, R39 ;  /* 0x000000ffff247224 */ /* 0x000fc600078e0027 */
[----:B------:R-:W-:Y:S01]  /*2b0e0*/  STL [R1+0x46a4], R55 ;  /* 0x0046a43701007387 */ /* 0x000fe20000100800 */
[----:B------:R-:W-:-:S03]  /*2b0f0*/  IMAD.X R35, R21, 0x1, R15, P6 ;  /* 0x0000000115237824 */ /* 0x000fc600030e060f */
[----:B------:R-:W-:Y:S01]  /*2b100*/  STL [R1+0x46ac], R55 ;  /* 0x0046ac3701007387 */ /* 0x000fe20000100800 */
[----:B------:R-:W-:-:S03]  /*2b110*/  SHF.R.S32.HI R20, RZ, 0x1f, R18 ;  /* 0x0000001fff147819 */ /* 0x000fc60000011412 */
[----:B------:R-:W-:Y:S01]  /*2b120*/  STL [R1+0x46b4], R55 ;  /* 0x0046b43701007387 */ /* 0x000fe20000100800 */
[----:B------:R-:W-:-:S03]  /*2b130*/  IADD3 R39, P6, PT, R18, R16, RZ ;  /* 0x0000001012277210 */ /* 0x000fc60007fde0ff */
[----:B------:R-:W-:Y:S04]  /*2b140*/  STL [R1+0x484c], R55 ;  /* 0x00484c3701007387 */ /* 0x000fe80000100800 */
[----:B------:R-:W-:Y:S04]  /*2b150*/  STL [R1+0x4c58], R55 ;  /* 0x004c583701007387 */ /* 0x000fe80000100800 */
[----:B---3--:R1:W-:Y:S01]  /*2b160*/  STL [R1+0xd64], R31 ;  /* 0x000d641f01007387 */ /* 0x0083e20000100800 */
[----:B------:R-:W-:-:S03]  /*2b170*/  IMAD.X R32, R20, 0x1, R13, P6 ;  /* 0x0000000114207824 */ /* 0x000fc600030e060d */
[----:B------:R-:W3:Y:S01]  /*2b180*/  LDL.LU R64, [R1+0x4eb4] ;  /* 0x004eb40001407983 */ /* 0x000ee20000300800 */
[----:B------:R-:W-:Y:S01]  /*2b190*/  IADD3 R47, P6, PT, R18, R14, RZ ;  /* 0x0000000e122f7210 */ /* 0x000fe20007fde0ff */
[----:B-1----:R-:W-:Y:S02]  /*2b1a0*/  IMAD.MOV.U32 R31, RZ, RZ, R51 ;  /* 0x000000ffff1f7224 */ /* 0x002fe400078e0033 */
[----:B------:R-:W-:Y:S02]  /*2b1b0*/  IMAD.MOV.U32 R51, RZ, RZ, R41 ;  /* 0x000000ffff337224 */ /* 0x000fe400078e0029 */
[----:B------:R-:W-:Y:S02]  /*2b1c0*/  IMAD.MOV.U32 R41, RZ, RZ, R65 ;  /* 0x000000ffff297224 */ /* 0x000fe400078e0041 */
[----:B------:R-:W3:Y:S01]  /*2b1d0*/  LDL.LU R65, [R1+0x4eb0] ;  /* 0x004eb00001417983 */ /* 0x000ee20000300800 */
[----:B------:R-:W-:Y:S02]  /*2b1e0*/  IMAD R19, R19, UR15, RZ ;  /* 0x0000000f13137c24 */ /* 0x000fe4000f8e02ff */
[----:B------:R-:W-:Y:S01]  /*2b1f0*/  IMAD.MOV.U32 R43, RZ, RZ, R93 ;  /* 0x000000ffff2b7224 */ /* 0x000fe200078e005d */
[----:B------:R-:W-:Y:S01]  /*2b200*/  STL [R1+0x1bb0], R35 ;  /* 0x001bb02301007387 */ /* 0x000fe20000100800 */
[----:B------:R-:W-:-:S02]  /*2b210*/  IMAD.MOV.U32 R90, RZ, RZ, R30 ;  /* 0x000000ffff5a7224 */ /* 0x000fc400078e001e */
[----:B------:R-:W-:Y:S01]  /*2b220*/  IMAD.MOV.U32 R50, RZ, RZ, R33 ;  /* 0x000000ffff327224 */ /* 0x000fe200078e0021 */
[----:B------:R1:W-:Y:S01]  /*2b230*/  STL [R1+0x4c60], R35 ;  /* 0x004c602301007387 */ /* 0x0003e20000100800 */
[----:B------:R-:W-:Y:S02]  /*2b240*/  IMAD.MOV.U32 R93, RZ, RZ, R40 ;  /* 0x000000ffff5d7224 */ /* 0x000fe400078e0028 */
[----:B------:R-:W-:Y:S01]  /*2b250*/  IMAD.MOV.U32 R74, RZ, RZ, R66 ;  /* 0x000000ffff4a7224 */ /* 0x000fe200078e0042 */
[----:B------:R-:W-:Y:S01]  /*2b260*/  STL [R1+0x1bbc], R39 ;  /* 0x001bbc2701007387 */ /* 0x000fe20000100800 */
[----:B------:R-:W-:Y:S01]  /*2b270*/  IMAD.MOV.U32 R40, RZ, RZ, R46 ;  /* 0x000000ffff287224 */ /* 0x000fe200078e002e */
[----:B------:R-:W-:Y:S01]  /*2b280*/  SEL R18, R17, R56, !P3 ;  /* 0x0000003811127207 */ /* 0x000fe20005800000 */
[----:B------:R-:W-:Y:S01]  /*2b290*/  IMAD.MOV.U32 R71, RZ, RZ, R31 ;  /* 0x000000ffff477224 */ /* 0x000fe200078e001f */
[----:B------:R-:W-:Y:S01]  /*2b2a0*/  STL [R1+0x4c64], R39 ;  /* 0x004c642701007387 */ /* 0x000fe20000100800 */
[----:B------:R-:W-:Y:S01]  /*2b2b0*/  IMAD.X R46, R20, 0x1, R15, P6 ;  /* 0x00000001142e7824 */ /* 0x000fe200030e060f */
[----:B------:R-:W0:Y:S02]  /*2b2c0*/  LDCU UR15, c[0x0][0x3b0] ;  /* 0x00007600ff0f77ac */ /* 0x000e240008000800 */
[----:B------:R-:W-:Y:S01]  /*2b2d0*/  STL [R1+0x1bb8], R32 ;  /* 0x001bb82001007387 */ /* 0x000fe20000100800 */
[----:B------:R-:W-:-:S03]  /*2b2e0*/  SHF.R.S32.HI R21, RZ, 0x1f, R19 ;  /* 0x0000001fff157819 */ /* 0x000fc60000011413 */
[----:B------:R0:W-:Y:S01]  /*2b2f0*/  STL [R1+0x4c6c], R32 ;  /* 0x004c6c2001007387 */ /* 0x0001e20000100800 */
[----:B------:R-:W-:-:S03]  /*2b300*/  IADD3 R38, P6, PT, R19, R16, RZ ;  /* 0x0000001013267210 */ /* 0x000fc60007fde0ff */
[----:B------:R-:W-:Y:S04]  /*2b310*/  STL [R1+0x1bc4], R47 ;  /* 0x001bc42f01007387 */ /* 0x000fe80000100800 */
[----:B------:R-:W-:Y:S04]  /*2b320*/  STL [R1+0x4c70], R47 ;  /* 0x004c702f01007387 */ /* 0x000fe80000100800 */
[----:B------:R-:W-:Y:S01]  /*2b330*/  STL [R1+0x4628], R56 ;  /* 0x0046283801007387 */ /* 0x000fe20000100800 */
[----:B------:R-:W-:-:S03]  /*2b340*/  IMAD.MOV.U32 R30, RZ, RZ, R12 ;  /* 0x000000ffff1e7224 */ /* 0x000fc600078e000c */
[----:B------:R-:W-:Y:S01]  /*2b350*/  STL [R1+0x47b4], R56 ;  /* 0x0047b43801007387 */ /* 0x000fe20000100800 */
[----:B------:R-:W-:-:S03]  /*2b360*/  IMAD.MOV.U32 R33, RZ, RZ, R67 ;  /* 0x000000ffff217224 */ /* 0x000fc600078e0043 */
[----:B------:R-:W-:Y:S01]  /*2b370*/  STL [R1+0x4c78], R56 ;  /* 0x004c783801007387 */ /* 0x000fe20000100800 */
[----:B------:R-:W-:Y:S02]  /*2b380*/  IMAD.X R12, R21, 0x1, R13, P6 ;  /* 0x00000001150c7824 */ /* 0x000fe400030e060d */
[----:B------:R-:W-:Y:S01]  /*2b390*/  IMAD.MOV.U32 R31, RZ, RZ, R29 ;  /* 0x000000ffff1f7224 */ /* 0x000fe200078e001d */
[----:B------:R-:W-:Y:S01]  /*2b3a0*/  IADD3 R29, P6, PT, R19, R14, RZ ;  /* 0x0000000e131d7210 */ /* 0x000fe20007fde0ff */
[----:B------:R-:W-:Y:S02]  /*2b3b0*/  IMAD R18, R18, UR16, RZ ;  /* 0x0000001012127c24 */ /* 0x000fe4000f8e02ff */
[----:B------:R-:W-:Y:S02]  /*2b3c0*/  IMAD.MOV.U32 R52, RZ, RZ, R34 ;  /* 0x000000ffff347224 */ /* 0x000fe400078e0022 */
[----:B------:R-:W-:Y:S02]  /*2b3d0*/  IMAD.MOV.U32 R87, RZ, RZ, R91 ;  /* 0x000000ffff577224 */ /* 0x000fe400078e005b */
[----:B------:R-:W-:-:S02]  /*2b3e0*/  IMAD.MOV.U32 R49, RZ, RZ, R76 ;  /* 0x000000ffff317224 */ /* 0x000fc400078e004c */
[----:B------:R-:W-:Y:S02]  /*2b3f0*/  IMAD.MOV.U32 R53, RZ, RZ, R72 ;  /* 0x000000ffff357224 */ /* 0x000fe400078e0048 */
[----:B------:R-:W-:Y:S02]  /*2b400*/  IMAD.MOV.U32 R69, RZ, RZ, R77 ;  /* 0x000000ffff457224 */ /* 0x000fe400078e004d */
[----:B------:R-:W-:Y:S01]  /*2b410*/  IMAD.MOV.U32 R45, RZ, RZ, R37 ;  /* 0x000000ffff2d7224 */ /* 0x000fe200078e0025 */
[----:B-1----:R-:W-:Y:S01]  /*2b420*/  PRMT R35, RZ, 0x7610, R35 ;  /* 0x00007610ff237816 */ /* 0x002fe20000000023 */
[----:B------:R-:W-:Y:S01]  /*2b430*/  IMAD.MOV.U32 R34, RZ, RZ, R75 ;  /* 0x000000ffff227224 */ /* 0x000fe200078e004b */
[----:B0-----:R-:W-:Y:S01]  /*2b440*/  PRMT R32, RZ, 0x7610, R32 ;  /* 0x00007610ff207816 */ /* 0x001fe20000000020 */
[----:B------:R-:W-:Y:S01]  /*2b450*/  IMAD.MOV.U32 R91, RZ, RZ, R36 ;  /* 0x000000ffff5b7224 */ /* 0x000fe200078e0024 */
[----:B------:R-:W-:Y:S01]  /*2b460*/  SHF.R.S32.HI R20, RZ, 0x1f, R18 ;  /* 0x0000001fff147819 */ /* 0x000fe20000011412 */
[----:B------:R-:W-:Y:S01]  /*2b470*/  IMAD.MOV.U32 R75, RZ, RZ, R48 ;  /* 0x000000ffff4b7224 */ /* 0x000fe200078e0030 */
[----:B--2---:R-:W-:Y:S01]  /*2b480*/  STL [R1+0x387c], R42 ;  /* 0x00387c2a01007387 */ /* 0x004fe20000100800 */
[----:B------:R-:W-:Y:S01]  /*2b490*/  SEL R19, R17, R57, !P3 ;  /* 0x0000003911137207 */ /* 0x000fe20005800000 */
[----:B------:R-:W-:Y:S01]  /*2b4a0*/  IMAD.MOV.U32 R70, RZ, RZ, R73 ;  /* 0x000000ffff467224 */ /* 0x000fe200078e0049 */
[----:B------:R-:W0:Y:S01]  /*2b4b0*/  LDCU UR16, c[0x0][0x3b0] ;  /* 0x00007600ff1077ac */ /* 0x000e220008000800 */
[----:B------:R-:W2:Y:S04]  /*2b4c0*/  LDL.LU R66, [R1+0x4eac] ;  /* 0x004eac0001427983 */ /* 0x000ea80000300800 */
[----:B------:R-:W2:Y:S04]  /*2b4d0*/  LDL.LU R67, [R1+0x4ea8] ;  /* 0x004ea80001437983 */ /* 0x000ea80000300800 */
[----:B------:R-:W-:Y:S04]  /*2b4e0*/  STL [R1+0x1bc0], R46 ;  /* 0x001bc02e01007387 */ /* 0x000fe80000100800 */
        /* <DEDUP_REMOVED lines=12> */
[----:B------:R-:W-:Y:S01]  /*2b5b0*/  STL [R1+0x47e4], R57 ;  /* 0x0047e43901007387 */ /* 0x000fe20000100800 */
[----:B------:R-:W-:-:S03]  /*2b5c0*/  IMAD.X R72, R20, 0x1, R13, P6 ;  /* 0x0000000114487824 */ /* 0x000fc600030e060d */
[----:B------:R-:W-:Y:S04]  /*2b5d0*/  STL [R1+0x4c94], R57 ;  /* 0x004c943901007387 */ /* 0x000fe80000100800 */
[----:B----4-:R1:W-:Y:S01]  /*2b5e0*/  STL [R1+0x3874], R2 ;  /* 0x0038740201007387 */ /* 0x0103e20000100800 */
[----:B------:R-:W-:-:S03]  /*2b5f0*/  IADD3 R37, P6, PT, R18, R14, RZ ;  /* 0x0000000e12257210 */ /* 0x000fc60007fde0ff */
[----:B------:R-:W4:Y:S04]  /*2b600*/  LDL.LU R76, [R1+0x4ea4] ;  /* 0x004ea400014c7983 */ /* 0x000f280000300800 */
[----:B------:R-:W2:Y:S04]  /*2b610*/  LDL.LU R77, [R1+0x4ea0] ;  /* 0x004ea000014d7983 */ /* 0x000ea80000300800 */
[----:B------:R-:W-:Y:S04]  /*2b620*/  STL [R1+0x1bd0], R36 ;  /* 0x001bd02401007387 */ /* 0x000fe80000100800 */
[----:B------:R0:W-:Y:S04]  /*2b630*/  STL [R1+0x4c9c], R36 ;  /* 0x004c9c2401007387 */ /* 0x0001e80000100800 */
[----:B------:R-:W-:Y:S04]  /*2b640*/  STL [R1+0x1bdc], R48 ;  /* 0x001bdc3001007387 */ /* 0x000fe80000100800 */
[----:B------:R-:W-:Y:S04]  /*2b650*/  STL [R1+0x4ca0], R48 ;  /* 0x004ca03001007387 */ /* 0x000fe80000100800 */
[----:B------:R-:W-:Y:S04]  /*2b660*/  STL [R1+0x1bd8], R72 ;  /* 0x001bd84801007387 */ /* 0x000fe80000100800 */
[----:B------:R-:W-:Y:S01]  /*2b670*/  STL [R1+0x4ca8], R72 ;  /* 0x004ca84801007387 */ /* 0x000fe20000100800 */
[----:B-1----:R-:W-:-:S03]  /*2b680*/  IMAD.MOV.U32 R2, RZ, RZ, R71 ;  /* 0x000000ffff027224 */ /* 0x002fc600078e0047 */
[----:B------:R-:W-:Y:S04]  /*2b690*/  STL [R1+0x1be4], R37 ;  /* 0x001be42501007387 */ /* 0x000fe80000100800 */
[----:B------:R-:W-:Y:S04]  /*2b6a0*/  STL [R1+0x4cac], R37 ;  /* 0x004cac2501007387 */ /* 0x000fe80000100800 */
[----:B------:R-:W-:Y:S04]  /*2b6b0*/  STL [R1+0x4634], R58 ;  /* 0x0046343a01007387 */ /* 0x000fe80000100800 */
[----:B------:R-:W-:Y:S04]  /*2b6c0*/  STL [R1+0x4680], R58 ;  /* 0x0046803a01007387 */ /* 0x000fe80000100800 */
[----:B------:R-:W-:Y:S04]  /*2b6d0*/  STL [R1+0x47f4], R58 ;  /* 0x0047f43a01007387 */ /* 0x000fe80000100800 */
[----:B------:R-:W-:Y:S04]  /*2b6e0*/  STL [R1+0x4cb4], R58 ;  /* 0x004cb43a01007387 */ /* 0x000fe80000100800 */
[----:B------:R1:W-:Y:S01]  /*2b6f0*/  STL [R1+0x3870], R26 ;  /* 0x0038701a01007387 */ /* 0x0003e20000100800 */
[----:B0-----:R-:W-:Y:S01]  /*2b700*/  PRMT R36, RZ, 0x7610, R36 ;  /* 0x00007610ff247816 */ /* 0x001fe20000000024 */
[----:B-1----:R-:W-:-:S02]  /*2b710*/  IMAD.MOV.U32 R26, RZ, RZ, R2 ;  /* 0x000000ffff1a7224 */ /* 0x002fc400078e0002 */
[----:B------:R-:W-:Y:S02]  /*2b720*/  IMAD.MOV.U32 R2, RZ, RZ, R90 ;  /* 0x000000ffff027224 */ /* 0x000fe400078e005a */
[----:B------:R-:W-:Y:S02]  /*2b730*/  IMAD.MOV.U32 R44, RZ, RZ, R26 ;  /* 0x000000ffff2c7224 */ /* 0x000fe400078e001a */
[----:B------:R-:W-:Y:S02]  /*2b740*/  IMAD.MOV.U32 R54, RZ, RZ, R2 ;  /* 0x000000ffff367224 */ /* 0x000fe400078e0002 */
[----:B------:R-:W-:Y:S02]  /*2b750*/  @P0 IMAD.MOV.U32 R22, RZ, RZ, R44 ;  /* 0x000000ffff160224 */ /* 0x000fe400078e002c */
[----:B------:R-:W-:-:S05]  /*2b760*/  @P0 IMAD.MOV.U32 R23, RZ, RZ, R54 ;  /* 0x000000ffff170224 */ /* 0x000fca00078e0036 */
[----:B------:R0:W2:Y:S01]  /*2b770*/  @P0 LDG.E.U8 R36, desc[UR22][R22.64] ;  /* 0x0000001616240981 */ /* 0x0000a2000c1e1100 */
[----:B------:R-:W-:Y:S02]  /*2b780*/  IMAD.MOV.U32 R42, RZ, RZ, R41 ;  /* 0x000000ffff2a7224 */ /* 0x000fe400078e0029 */
[----:B------:R-:W-:Y:S02]  /*2b790*/  IMAD.MOV.U32 R68, RZ, RZ, R69 ;  /* 0x000000ffff447224 */ /* 0x000fe400078e0045 */
[----:B0-----:R-:W-:Y:S02]  /*2b7a0*/  @P5 IMAD.MOV.U32 R22, RZ, RZ, R42 ;  /* 0x000000ffff165224 */ /* 0x001fe400078e002a */
[----:B------:R-:W-:Y:S02]  /*2b7b0*/  @P5 IMAD.MOV.U32 R23, RZ, RZ, R68 ;  /* 0x000000ffff175224 */ /* 0x000fe400078e0044 */
[----:B------:R-:W-:-:S03]  /*2b7c0*/  IMAD.MOV.U32 R90, RZ, RZ, R34 ;  /* 0x000000ffff5a7224 */ /* 0x000fc600078e0022 */
[----:B------:R0:W3:Y:S01]  /*2b7d0*/  @P5 LDG.E.U8 R35, desc[UR22][R22.64] ;  /* 0x0000001616235981 */ /* 0x0000e2000c1e1100 */
[----:B------:R-:W-:Y:S02]  /*2b7e0*/  IMAD.MOV.U32 R34, RZ, RZ, R75 ;  /* 0x000000ffff227224 */ /* 0x000fe400078e004b */
[----:B------:R-:W-:Y:S02]  /*2b7f0*/  IMAD.MOV.U32 R47, RZ, RZ, R91 ;  /* 0x000000ffff2f7224 */ /* 0x000fe400078e005b */
[----:B------:R-:W-:-:S04]  /*2b800*/  IMAD.MOV.U32 R39, RZ, RZ, R34 ;  /* 0x000000ffff277224 */ /* 0x000fc800078e0022 */
[----:B0-----:R-:W-:Y:S02]  /*2b810*/  @P0 IMAD.MOV.U32 R22, RZ, RZ, R39 ;  /* 0x000000ffff160224 */ /* 0x001fe400078e0027 */
[----:B------:R-:W-:-:S05]  /*2b820*/  @P0 IMAD.MOV.U32 R23, RZ, RZ, R47 ;  /* 0x000000ffff170224 */ /* 0x000fca00078e002f */
[----:B------:R0:W3:Y:S01]  /*2b830*/  @P0 LDG.E.U8 R32, desc[UR22][R22.64] ;  /* 0x0000001616200981 */ /* 0x0000e2000c1e1100 */
[----:B------:R-:W-:Y:S02]  /*2b840*/  IMAD R19, R19, UR6, RZ ;  /* 0x0000000613137c24 */ /* 0x000fe4000f8e02ff */
[----:B------:R-:W-:Y:S02]  /*2b850*/  IMAD.MOV.U32 R71, RZ, RZ, R87 ;  /* 0x000000ffff477224 */ /* 0x000fe400078e0057 */
[----:B------:R-:W-:Y:S01]  /*2b860*/  IMAD.X R73, R20, 0x1, R15, P6 ;  /* 0x0000000114497824 */ /* 0x000fe200030e060f */
[----:B------:R-:W-:Y:S01]  /*2b870*/  SEL R18, R17, R58, !P3 ;  /* 0x0000003a11127207 */ /* 0x000fe20005800000 */
[----:B------:R-:W-:Y:S01]  /*2b880*/  IMAD.MOV.U32 R87, RZ, RZ, R52 ;  /* 0x000000ffff577224 */ /* 0x000fe200078e0034 */
[----:B------:R-:W-:Y:S01]  /*2b890*/  SHF.R.S32.HI R21, RZ, 0x1f, R19 ;  /* 0x0000001fff157819 */ /* 0x000fe20000011413 */
[----:B------:R-:W-:Y:S01]  /*2b8a0*/  IMAD.MOV.U32 R52, RZ, RZ, R28 ;  /* 0x000000ffff347224 */ /* 0x000fe200078e001c */
[----:B------:R-:W-:Y:S01]  /*2b8b0*/  IADD3 R28, P6, PT, R19, R16, RZ ;  /* 0x00000010131c7210 */ /* 0x000fe20007fde0ff */
[----:B------:R-:W-:Y:S01]  /*2b8c0*/  STL [R1+0x1be0], R73 ;  /* 0x001be04901007387 */ /* 0x000fe20000100800 */
[----:B------:R-:W-:Y:S01]  /*2b8d0*/  IMAD.MOV.U32 R2, RZ, RZ, R70 ;  /* 0x000000ffff027224 */ /* 0x000fe200078e0046 */
[----:B------:R-:W-:Y:S01]  /*2b8e0*/  PRMT R12, RZ, 0x7610, R12 ;  /* 0x00007610ff0c7816 */ /* 0x000fe2000000000c */
[----:B------:R-:W-:-:S02]  /*2b8f0*/  IMAD.MOV.U32 R26, RZ, RZ, R40 ;  /* 0x000000ffff1a7224 */ /* 0x000fc400078e0028 */
[----:B------:R-:W-:Y:S01]  /*2b900*/  IMAD.MOV.U32 R55, RZ, RZ, R45 ;  /* 0x000000ffff377224 */ /* 0x000fe200078e002d */
[----:B------:R-:W-:Y:S01]  /*2b910*/  PRMT R29, RZ, 0x7610, R29 ;  /* 0x00007610ff1d7816 */ /* 0x000fe2000000001d */
[----:B------:R-:W-:Y:S01]  /*2b920*/  IMAD.X R75, R21, 0x1, R13, P6 ;  /* 0x00000001154b7824 */ /* 0x000fe200030e060d */
[----:B------:R-:W-:Y:S01]  /*2b930*/  IADD3 R19, P6, PT, R19, R14, RZ ;  /* 0x0000000e13137210 */ /* 0x000fe20007fde0ff */
[----:B------:R-:W-:Y:S01]  /*2b940*/  STL [R1+0x1bec], R28 ;  /* 0x001bec1c01007387 */ /* 0x000fe20000100800 */
[----:B------:R-:W-:Y:S01]  /*2b950*/  IMAD.MOV.U32 R70, RZ, RZ, R78 ;  /* 0x000000ffff467224 */ /* 0x000fe200078e004e */
[----:B------:R-:W-:Y:S01]  /*2b960*/  PRMT R37, RZ, 0x7610, R37 ;  /* 0x00007610ff257816 */ /* 0x000fe20000000025 */
[----:B------:R-:W-:Y:S01]  /*2b970*/  IMAD.MOV.U32 R92, RZ, RZ, R90 ;  /* 0x000000ffff5c7224 */ /* 0x000fe200078e005a */
[----:B------:R1:W-:Y:S01]  /*2b980*/  STL [R1+0x4e60], R28 ;  /* 0x004e601c01007387 */ /* 0x0003e20000100800 */
[----:B------:R-:W-:Y:S01]  /*2b990*/  IMAD R18, R18, UR15, RZ ;  /* 0x0000000f12127c24 */ /* 0x000fe2000f8e02ff */
[----:B------:R-:W0:Y:S02]  /*2b9a0*/  LDCU UR6, c[0x0][0x3b0] ;  /* 0x00007600ff0677ac */ /* 0x000e240008000800 */
[----:B------:R-:W-:Y:S01]  /*2b9b0*/  STL [R1+0x4cb8], R73 ;  /* 0x004cb84901007387 */ /* 0x000fe20000100800 */
[----:B------:R-:W-:Y:S01]  /*2b9c0*/  IMAD.MOV.U32 R54, RZ, RZ, R71 ;  /* 0x000000ffff367224 */ /* 0x000fe200078e0047 */
[----:B------:R-:W0:Y:S02]  /*2b9d0*/  LDCU UR15, c[0x0][0x3b0] ;  /* 0x00007600ff0f77ac */ /* 0x000e240008000800 */
[----:B------:R0:W-:Y:S04]  /*2b9e0*/  STL [R1+0x1bf4], R19 ;  /* 0x001bf41301007387 */ /* 0x0001e80000100800 */
[----:B------:R-:W3:Y:S01]  /*2b9f0*/  LDL.LU R78, [R1+0x4e9c] ;  /* 0x004e9c00014e7983 */ /* 0x000ee20000300800 */
[----:B-1----:R-:W-:-:S03]  /*2ba00*/  IMAD.X R28, R21, 0x1, R15, P6 ;  /* 0x00000001151c7824 */ /* 0x002fc600030e060f */
[----:B------:R-:W-:Y:S01]  /*2ba10*/  STL [R1+0x1be8], R75 ;  /* 0x001be84b01007387 */ /* 0x000fe20000100800 */
[----:B------:R-:W-:-:S03]  /*2ba20*/  SHF.R.S32.HI R20, RZ, 0x1f, R18 ;  /* 0x0000001fff147819 */ /* 0x000fc60000011412 */
[----:B------:R-:W-:Y:S01]  /*2ba30*/  STL [R1+0x4e64], R75 ;  /* 0x004e644b01007387 */ /* 0x000fe20000100800 */
[----:B------:R-:W-:Y:S01]  /*2ba40*/  IADD3 R40, P6, PT, R18, R16, RZ ;  /* 0x0000001012287210 */ /* 0x000fe20007fde0ff */
[----:B------:R-:W-:Y:S02]  /*2ba50*/  IMAD.MOV.U32 R71, RZ, RZ, R27 ;  /* 0x000000ffff477224 */ /* 0x000fe400078e001b */
[----:B------:R-:W-:Y:S01]  /*2ba60*/  STL [R1+0x4638], R59 ;  /* 0x0046383b01007387 */ /* 0x000fe20000100800 */
[----:B------:R-:W-:-:S03]  /*2ba70*/  IMAD.MOV.U32 R27, RZ, RZ, R5 ;  /* 0x000000ffff1b7224 */ /* 0x000fc600078e0005 */
[----:B------:R-:W-:Y:S01]  /*2ba80*/  STL [R1+0x464c], R59 ;  /* 0x00464c3b01007387 */ /* 0x000fe20000100800 */
[----:B------:R-:W-:-:S03]  /*2ba90*/  IMAD.MOV.U32 R44, RZ, RZ, R87 ;  /* 0x000000ffff2c7224 */ /* 0x000fc600078e0057 */
[----:B------:R-:W-:Y:S01]  /*2baa0*/  STL [R1+0x4658], R59 ;  /* 0x0046583b01007387 */ /* 0x000fe20000100800 */
[----:B------:R-:W-:-:S03]  /*2bab0*/  IMAD.MOV.U32 R5, RZ, RZ, R9 ;  /* 0x000000ffff057224 */ /* 0x000fc600078e0009 */
[----:B------:R-:W-:Y:S01]  /*2bac0*/  STL [R1+0x47ec], R59 ;  /* 0x0047ec3b01007387 */ /* 0x000fe20000100800 */
[----:B------:R-:W-:Y:S02]  /*2bad0*/  IMAD.MOV.U32 R90, RZ, RZ, R51 ;  /* 0x000000ffff5a7224 */ /* 0x000fe400078e0033 */
[----:B------:R-:W-:Y:S01]  /*2bae0*/  IMAD.MOV.U32 R87, RZ, RZ, R86 ;  /* 0x000000ffff577224 */ /* 0x000fe200078e0056 */
[----:B------:R-:W-:Y:S01]  /*2baf0*/  STL [R1+0x4cc0], R59 ;  /* 0x004cc03b01007387 */ /* 0x000fe20000100800 */
[----:B------:R-:W-:Y:S02]  /*2bb00*/  IMAD.MOV.U32 R86, RZ, RZ, R49 ;  /* 0x000000ffff567224 */ /* 0x000fe400078e0031 */
[----:B------:R-:W-:Y:S01]  /*2bb10*/  IMAD.MOV.U32 R51, RZ, RZ, R79 ;  /* 0x000000ffff337224 */ /* 0x000fe200078e004f */
[----:B------:R-:W4:Y:S01]  /*2bb20*/  LDL.LU R9, [R1+0x218] ;  /* 0x0002180001097983 */ /* 0x000f220000300800 */
[----:B------:R-:W-:Y:S01]  /*2bb30*/  IMAD.X R49, R20, 0x1, R13, P6 ;  /* 0x0000000114317824 */ /* 0x000fe200030e060d */
[----:B------:R-:W-:-:S02]  /*2bb40*/  IADD3 R69, P6, PT, R18, R14, RZ ;  /* 0x0000000e12457210 */ /* 0x000fc40007fde0ff */
[----:B0-----:R-:W-:Y:S01]  /*2bb50*/  SEL R19, R17, R59, !P3 ;  /* 0x0000003b11137207 */ /* 0x001fe20005800000 */
[----:B------:R-:W-:Y:S02]  /*2bb60*/  IMAD.MOV.U32 R56, RZ, RZ, R71 ;  /* 0x000000ffff387224 */ /* 0x000fe400078e0047 */
[----:B------:R-:W-:Y:S02]  /*2bb70*/  IMAD.MOV.U32 R46, RZ, RZ, R87 ;  /* 0x000000ffff2e7224 */ /* 0x000fe400078e0057 */
[----:B------:R-:W-:Y:S02]  /*2bb80*/  IMAD R19, R19, UR16, RZ ;  /* 0x0000001013137c24 */ /* 0x000fe4000f8e02ff */
[----:B------:R-:W-:Y:S02]  /*2bb90*/  IMAD.MOV.U32 R89, RZ, RZ, R70 ;  /* 0x000000ffff597224 */ /* 0x000fe400078e0046 */
[----:B------:R-:W-:Y:S02]  /*2bba0*/  IMAD.MOV.U32 R42, RZ, RZ, R26 ;  /* 0x000000ffff2a7224 */ /* 0x000fe400078e001a */
[----:B------:R-:W-:-:S02]  /*2bbb0*/  IMAD.MOV.U32 R68, RZ, RZ, R2 ;  /* 0x000000ffff447224 */ /* 0x000fc400078e0002 */
[----:B------:R-:W-:Y:S01]  /*2bbc0*/  IMAD.MOV.U32 R45, RZ, RZ, R80 ;  /* 0x000000ffff2d7224 */ /* 0x000fe200078e0050 */
[----:B--2---:R-:W-:Y:S01]  /*2bbd0*/  STL [R1+0x3868], R36 ;  /* 0x0038682401007387 */ /* 0x004fe20000100800 */
[----:B------:R-:W-:Y:S01]  /*2bbe0*/  @P5 IMAD.MOV.U32 R22, RZ, RZ, R56 ;  /* 0x000000ffff165224 */ /* 0x000fe200078e0038 */
[----:B------:R-:W-:Y:S01]  /*2bbf0*/  SEL R18, R17, R60, !P3 ;  /* 0x0000003c11127207 */ /* 0x000fe20005800000 */
[----:B------:R-:W-:Y:S01]  /*2bc00*/  @P5 IMAD.MOV.U32 R23, RZ, RZ, R46 ;  /* 0x000000ffff175224 */ /* 0x000fe200078e002e */
[----:B------:R-:W2:Y:S01]  /*2bc10*/  LDL.LU R79, [R1+0x4e98] ;  /* 0x004e9800014f7983 */ /* 0x000ea20000300800 */
[----:B------:R-:W-:Y:S01]  /*2bc20*/  IMAD.X R41, R20, 0x1, R15, P6 ;  /* 0x0000000114297824 */ /* 0x000fe200030e060f */
[----:B------:R-:W0:Y:S02]  /*2bc30*/  LDCU UR16, c[0x0][0x3b0] ;  /* 0x00007600ff1077ac */ /* 0x000e240008000800 */
        /* <DEDUP_REMOVED lines=11> */
[----:B------:R-:W-:Y:S01]  /*2bcf0*/  STL [R1+0x465c], R60 ;  /* 0x00465c3c01007387 */ /* 0x000fe20000100800 */
[----:B------:R-:W-:-:S03]  /*2bd00*/  SHF.R.S32.HI R21, RZ, 0x1f, R19 ;  /* 0x0000001fff157819 */ /* 0x000fc60000011413 */
[----:B------:R-:W-:Y:S01]  /*2bd10*/  STL [R1+0x4674], R60 ;  /* 0x0046743c01007387 */ /* 0x000fe20000100800 */
[----:B------:R-:W-:-:S03]  /*2bd20*/  IADD3 R93, P6, PT, R19, R16, RZ ;  /* 0x00000010135d7210 */ /* 0x000fc60007fde0ff */
[----:B------:R-:W-:Y:S04]  /*2bd30*/  STL [R1+0x46a0], R60 ;  /* 0x0046a03c01007387 */ /* 0x000fe80000100800 */
[----:B------:R-:W-:Y:S01]  /*2bd40*/  STL [R1+0x4830], R60 ;  /* 0x0048303c01007387 */ /* 0x000fe20000100800 */
[----:B------:R-:W-:-:S03]  /*2bd50*/  IMAD.MOV.U32 R26, RZ, RZ, R52 ;  /* 0x000000ffff1a7224 */ /* 0x000fc600078e0034 */
[----:B------:R-:W-:Y:S01]  /*2bd60*/  STL [R1+0x483c], R60 ;  /* 0x00483c3c01007387 */ /* 0x000fe20000100800 */
[----:B------:R-:W-:-:S03]  /*2bd70*/  IMAD.MOV.U32 R52, RZ, RZ, R74 ;  /* 0x000000ffff347224 */ /* 0x000fc600078e004a */
[----:B------:R-:W-:Y:S01]  /*2bd80*/  STL [R1+0x4860], R60 ;  /* 0x0048603c01007387 */ /* 0x000fe20000100800 */
[----:B------:R-:W-:-:S03]  /*2bd90*/  IMAD.MOV.U32 R2, RZ, RZ, R81 ;  /* 0x000000ffff027224 */ /* 0x000fc600078e0051 */
[----:B------:R1:W2:Y:S01]  /*2bda0*/  @P5 LDG.E.U8 R12, desc[UR22][R22.64] ;  /* 0x00000016160c5981 */ /* 0x0002a2000c1e1100 */
[----:B------:R-:W-:-:S03]  /*2bdb0*/  IMAD.X R74, R21, 0x1, R13, P6 ;  /* 0x00000001154a7824 */ /* 0x000fc600030e060d */
[----:B------:R-:W-:Y:S04]  /*2bdc0*/  STL [R1+0x4cd8], R60 ;  /* 0x004cd83c01007387 */ /* 0x000fe80000100800 */
[----:B---3--:R3:W-:Y:S04]  /*2bdd0*/  STL [R1+0x3860], R35 ;  /* 0x0038602301007387 */ /* 0x0087e80000100800 */
[----:B------:R-:W4:Y:S04]  /*2bde0*/  LDL.LU R80, [R1+0x4e94] ;  /* 0x004e940001507983 */ /* 0x000f280000300800 */
[----:B------:R-:W4:Y:S01]  /*2bdf0*/  LDL.LU R81, [R1+0x4e90] ;  /* 0x004e900001517983 */ /* 0x000f220000300800 */
[----:B---3--:R-:W-:-:S02]  /*2be00*/  IMAD.MOV.U32 R35, RZ, RZ, R53 ;  /* 0x000000ffff237224 */ /* 0x008fc400078e0035 */
[----:B------:R-:W-:Y:S01]  /*2be10*/  IMAD.MOV.U32 R53, RZ, RZ, R33 ;  /* 0x000000ffff357224 */ /* 0x000fe200078e0021 */
[----:B------:R-:W-:Y:S01]  /*2be20*/  STL [R1+0x1c00], R41 ;  /* 0x001c002901007387 */ /* 0x000fe20000100800 */
[----:B------:R-:W-:Y:S01]  /*2be30*/  IADD3 R33, P6, PT, R19, R14, RZ ;  /* 0x0000000e13217210 */ /* 0x000fe20007fde0ff */
[----:B------:R-:W-:Y:S02]  /*2be40*/  IMAD.MOV.U32 R57, RZ, RZ, R45 ;  /* 0x000000ffff397224 */ /* 0x000fe400078e002d */
[----:B------:R-:W-:Y:S01]  /*2be50*/  STL [R1+0x4cdc], R41 ;  /* 0x004cdc2901007387 */ /* 0x000fe20000100800 */
[----:B------:R-:W-:-:S03]  /*2be60*/  IMAD.MOV.U32 R36, RZ, RZ, R53 ;  /* 0x000000ffff247224 */ /* 0x000fc600078e0035 */
[----:B------:R-:W-:Y:S04]  /*2be70*/  STL [R1+0x1c0c], R93 ;  /* 0x001c0c5d01007387 */ /* 0x000fe80000100800 */
[----:B------:R-:W-:Y:S01]  /*2be80*/  STL [R1+0x4ce4], R93 ;  /* 0x004ce45d01007387 */ /* 0x000fe20000100800 */
[----:B-1----:R-:W-:-:S03]  /*2be90*/  @P0 IMAD.MOV.U32 R22, RZ, RZ, R57 ;  /* 0x000000ffff160224 */ /* 0x002fc600078e0039 */
        /* <DEDUP_REMOVED lines=12> */
[----:B------:R1:W3:Y:S01]  /*2bf60*/  @P0 LDG.E.U8 R29, desc[UR22][R22.64] ;  /* 0x00000016161d0981 */ /* 0x0002e2000c1e1100 */
[----:B------:R-:W-:-:S03]  /*2bf70*/  IMAD.MOV.U32 R92, RZ, RZ, R70 ;  /* 0x000000ffff5c7224 */ /* 0x000fc600078e0046 */
[----:B------:R0:W-:Y:S01]  /*2bf80*/  STL [R1+0x3858], R32 ;  /* 0x0038582001007387 */ /* 0x0001e20000100800 */
[----:B------:R-:W-:Y:S02]  /*2bf90*/  IMAD.MOV.U32 R70, RZ, RZ, R86 ;  /* 0x000000ffff467224 */ /* 0x000fe400078e0056 */
[----:B0-----:R-:W-:Y:S02]  /*2bfa0*/  IMAD.MOV.U32 R32, RZ, RZ, R55 ;  /* 0x000000ffff207224 */ /* 0x001fe400078e0037 */
[----:B------:R-:W-:Y:S02]  /*2bfb0*/  IMAD.MOV.U32 R55, RZ, RZ, R89 ;  /* 0x000000ffff377224 */ /* 0x000fe400078e0059 */
[----:B------:R-:W-:Y:S02]  /*2bfc0*/  IMAD.MOV.U32 R89, RZ, RZ, R44 ;  /* 0x000000ffff597224 */ /* 0x000fe400078e002c */
[----:B------:R-:W-:Y:S02]  /*2bfd0*/  IMAD.MOV.U32 R44, RZ, RZ, R6 ;  /* 0x000000ffff2c7224 */ /* 0x000fe400078e0006 */
[----:B------:R-:W-:-:S02]  /*2bfe0*/  IMAD.MOV.U32 R58, RZ, RZ, R70 ;  /* 0x000000ffff3a7224 */ /* 0x000fc400078e0046 */
[----:B------:R-:W-:Y:S01]  /*2bff0*/  IMAD.MOV.U32 R47, RZ, RZ, R35 ;  /* 0x000000ffff2f7224 */ /* 0x000fe200078e0023 */
[----:B------:R-:W-:Y:S01]  /*2c000*/  PRMT R49, RZ, 0x7610, R49 ;  /* 0x00007610ff317816 */ /* 0x000fe20000000031 */
[----:B------:R-:W-:Y:S02]  /*2c010*/  IMAD.MOV.U32 R72, RZ, RZ, R44 ;  /* 0x000000ffff487224 */ /* 0x000fe400078e002c */
[----:B------:R-:W-:Y:S02]  /*2c020*/  IMAD R18, R18, UR6, RZ ;  /* 0x0000000612127c24 */ /* 0x000fe4000f8e02ff */
[----:B------:R-:W-:Y:S02]  /*2c030*/  IMAD.MOV.U32 R34, RZ, RZ, R50 ;  /* 0x000000ffff227224 */ /* 0x000fe400078e0032 */
[----:B------:R-:W-:Y:S01]  /*2c040*/  IMAD.MOV.U32 R91, RZ, RZ, R30 ;  /* 0x000000ffff5b7224 */ /* 0x000fe200078e001e */
[----:B------:R-:W-:Y:S01]  /*2c050*/  SEL R19, R17, R61, !P3 ;  /* 0x0000003d11137207 */ /* 0x000fe20005800000 */
[----:B-1----:R-:W-:Y:S01]  /*2c060*/  @P5 IMAD.MOV.U32 R22, RZ, RZ, R72 ;  /* 0x000000ffff165224 */ /* 0x002fe200078e0048 */
[----:B------:R-:W4:Y:S01]  /*2c070*/  LDL.LU R6, [R1+0x248] ;  /* 0x0002480001067983 */ /* 0x000f220000300800 */
[----:B------:R-:W-:Y:S01]  /*2c080*/  @P5 IMAD.MOV.U32 R23, RZ, RZ, R58 ;  /* 0x000000ffff175224 */ /* 0x000fe200078e003a */
[----:B------:R-:W0:Y:S01]  /*2c090*/  LDCU UR6, c[0x0][0x3b0] ;  /* 0x00007600ff0677ac */ /* 0x000e220008000800 */
[----:B------:R-:W-:-:S02]  /*2c0a0*/  IMAD.MOV.U32 R57, RZ, RZ, R47 ;  /* 0x000000ffff397224 */ /* 0x000fc400078e002f */
[----:B------:R-:W-:Y:S01]  /*2c0b0*/  IMAD.MOV.U32 R36, RZ, RZ, R32 ;  /* 0x000000ffff247224 */ /* 0x000fe200078e0020 */
[----:B------:R1:W4:Y:S01]  /*2c0c0*/  @P5 LDG.E.U8 R37, desc[UR22][R22.64] ;  /* 0x0000001616255981 */ /* 0x000322000c1e1100 */
[----:B------:R-:W-:Y:S02]  /*2c0d0*/  IMAD.MOV.U32 R75, RZ, RZ, R57 ;  /* 0x000000ffff4b7224 */ /* 0x000fe400078e0039 */
[----:B------:R-:W-:-:S04]  /*2c0e0*/  IMAD.MOV.U32 R73, RZ, RZ, R36 ;  /* 0x000000ffff497224 */ /* 0x000fc800078e0024 */
[----:B-1----:R-:W-:Y:S02]  /*2c0f0*/  @P0 IMAD.MOV.U32 R22, RZ, RZ, R73 ;  /* 0x000000ffff160224 */ /* 0x002fe400078e0049 */
[----:B------:R-:W-:-:S05]  /*2c100*/  @P0 IMAD.MOV.U32 R23, RZ, RZ, R75 ;  /* 0x000000ffff170224 */ /* 0x000fca00078e004b */
[----:B------:R1:W4:Y:S01]  /*2c110*/  @P0 LDG.E.U8 R49, desc[UR22][R22.64] ;  /* 0x0000001616310981 */ /* 0x000322000c1e1100 */
[----:B------:R-:W-:Y:S01]  /*2c120*/  IMAD.X R50, R21, 0x1, R15, P6 ;  /* 0x0000000115327824 */ /* 0x000fe200030e060f */
[----:B------:R-:W-:Y:S02]  /*2c130*/  SHF.R.S32.HI R20, RZ, 0x1f, R18 ;  /* 0x0000001fff147819 */ /* 0x000fe40000011412 */
[----:B------:R-:W-:Y:S01]  /*2c140*/  IADD3 R30, P6, PT, R18, R16, RZ ;  /* 0x00000010121e7210 */ /* 0x000fe20007fde0ff */
[----:B------:R-:W-:Y:S02]  /*2c150*/  IMAD.MOV.U32 R35, RZ, RZ, R42 ;  /* 0x000000ffff237224 */ /* 0x000fe400078e002a */
[----:B------:R-:W-:Y:S01]  /*2c160*/  IMAD.MOV.U32 R42, RZ, RZ, R54 ;  /* 0x000000ffff2a7224 */ /* 0x000fe200078e0036 */
[----:B------:R-:W-:Y:S01]  /*2c170*/  STL [R1+0x1c10], R50 ;  /* 0x001c103201007387 */ /* 0x000fe20000100800 */
[----:B------:R-:W-:Y:S02]  /*2c180*/  IMAD.MOV.U32 R54, RZ, RZ, R90 ;  /* 0x000000ffff367224 */ /* 0x000fe400078e005a */
[----:B------:R-:W-:Y:S01]  /*2c190*/  IMAD.X R86, R20, 0x1, R13, P6 ;  /* 0x0000000114567824 */ /* 0x000fe200030e060d */
[----:B------:R-:W-:Y:S01]  /*2c1a0*/  STL [R1+0x4cfc], R50 ;  /* 0x004cfc3201007387 */ /* 0x000fe20000100800 */
[----:B------:R-:W-:Y:S01]  /*2c1b0*/  IMAD.MOV.U32 R90, RZ, RZ, R27 ;  /* 0x000000ffff5a7224 */ /* 0x000fe200078e001b */
[----:B------:R-:W-:-:S02]  /*2c1c0*/  IADD3 R27, P6, PT, R18, R14, RZ ;  /* 0x0000000e121b7210 */ /* 0x000fc40007fde0ff */
[----:B------:R-:W-:Y:S01]  /*2c1d0*/  STL [R1+0x1c1c], R30 ;  /* 0x001c1c1e01007387 */ /* 0x000fe20000100800 */
[----:B------:R-:W-:Y:S02]  /*2c1e0*/  IMAD R19, R19, UR15, RZ ;  /* 0x0000000f13137c24 */ /* 0x000fe4000f8e02ff */
        /* <DEDUP_REMOVED lines=10> */
[----:B------:R-:W-:Y:S01]  /*2c290*/  SEL R18, R17, R62, !P3 ;  /* 0x0000003e11127207 */ /* 0x000fe20005800000 */
[----:B------:R-:W-:Y:S01]  /*2c2a0*/  STL [R1+0x1c24], R27 ;  /* 0x001c241b01007387 */ /* 0x000fe20000100800 */
[----:B------:R-:W-:Y:S01]  /*2c2b0*/  IADD3 R43, P6, PT, R19, R16, RZ ;  /* 0x00000010132b7210 */ /* 0x000fe20007fde0ff */
[----:B------:R-:W-:Y:S01]  /*2c2c0*/  IMAD.MOV.U32 R45, RZ, RZ, R34 ;  /* 0x000000ffff2d7224 */ /* 0x000fe200078e0022 */
[----:B------:R-:W-:Y:S01]  /*2c2d0*/  PRMT R28, RZ, 0x7610, R28 ;  /* 0x00007610ff1c7816 */ /* 0x000fe2000000001c */
        /* <DEDUP_REMOVED lines=9> */
[----:B------:R-:W-:Y:S01]  /*2c370*/  IMAD.MOV.U32 R2, RZ, RZ, R91 ;  /* 0x000000ffff027224 */ /* 0x000fe200078e005b */
[----:B------:R-:W-:Y:S01]  /*2c380*/  IADD3 R91, P6, PT, R19, R14, RZ ;  /* 0x0000000e135b7210 */ /* 0x000fe20007fde0ff */
[----:B------:R-:W-:Y:S02]  /*2c390*/  IMAD R18, R18, UR16, RZ ;  /* 0x0000001012127c24 */ /* 0x000fe4000f8e02ff */
[----:B------:R-:W-:Y:S02]  /*2c3a0*/  IMAD.MOV.U32 R47, RZ, RZ, R39 ;  /* 0x000000ffff2f7224 */ /* 0x000fe400078e0027 */
[----:B------:R-:W-:Y:S01]  /*2c3b0*/  IMAD.MOV.U32 R32, RZ, RZ, R35 ;  /* 0x000000ffff207224 */ /* 0x000fe200078e0023 */
[----:B------:R-:W-:Y:S01]  /*2c3c0*/  SHF.R.S32.HI R20, RZ, 0x1f, R18 ;  /* 0x0000001fff147819 */ /* 0x000fe20000011412 */
[----:B------:R-:W-:Y:S01]  /*2c3d0*/  IMAD.X R34, R21, 0x1, R15, P6 ;  /* 0x0000000115227824 */ /* 0x000fe200030e060f */
[----:B------:R-:W-:Y:S01]  /*2c3e0*/  IADD3 R52, P6, PT, R18, R16, RZ ;  /* 0x0000001012347210 */ /* 0x000fe20007fde0ff */
[----:B------:R-:W-:-:S02]  /*2c3f0*/  IMAD.MOV.U32 R39, RZ, RZ, R55 ;  /* 0x000000ffff277224 */ /* 0x000fc400078e0037 */
[----:B------:R-:W-:Y:S01]  /*2c400*/  IMAD.MOV.U32 R48, RZ, RZ, R42 ;  /* 0x000000ffff307224 */ /* 0x000fe200078e002a */
[----:B------:R-:W-:Y:S01]  /*2c410*/  SEL R19, R17, R63, !P3 ;  /* 0x0000003f11137207 */ /* 0x000fe20005800000 */
[----:B------:R-:W-:Y:S01]  /*2c420*/  IMAD.MOV.U32 R55, RZ, RZ, R68 ;  /* 0x000000ffff377224 */ /* 0x000fe200078e0044 */
[----:B------:R-:W1:Y:S01]  /*2c430*/  LDCU UR16, c[0x0][0x3b0] ;  /* 0x00007600ff1077ac */ /* 0x000e620008000800 */
[----:B------:R-:W-:Y:S02]  /*2c440*/  IMAD.MOV.U32 R35, RZ, RZ, R92 ;  /* 0x000000ffff237224 */ /* 0x000fe400078e005c */
[----:B------:R-:W-:Y:S02]  /*2c450*/  IMAD.MOV.U32 R42, RZ, RZ, R84 ;  /* 0x000000ffff2a7224 */ /* 0x000fe400078e0054 */
[----:B------:R-:W-:Y:S02]  /*2c460*/  IMAD.MOV.U32 R92, RZ, RZ, R87 ;  /* 0x000000ffff5c7224 */ /* 0x000fe400078e0057 */
[----:B------:R-:W-:-:S02]  /*2c470*/  IMAD.MOV.U32 R68, RZ, RZ, R85 ;  /* 0x000000ffff447224 */ /* 0x000fc400078e0055 */
[----:B------:R-:W-:Y:S02]  /*2c480*/  IMAD.X R87, R20, 0x1, R13, P6 ;  /* 0x0000000114577824 */ /* 0x000fe400030e060d */
[----:B0-----:R-:W-:Y:S01]  /*2c490*/  IMAD R19, R19, UR6, RZ ;  /* 0x0000000613137c24 */ /* 0x001fe2000f8e02ff */
[----:B------:R-:W0:Y:S01]  /*2c4a0*/  LDCU UR6, c[0x0][0x3b0] ;  /* 0x00007600ff0677ac */ /* 0x000e220008000800 */
[----:B------:R-:W-:-:S03]  /*2c4b0*/  IMAD.MOV.U32 R44, RZ, RZ, R90 ;  /* 0x000000ffff2c7224 */ /* 0x000fc600078e005a */
[----:B------:R-:W-:Y:S01]  /*2c4c0*/  SHF.R.S32.HI R21, RZ, 0x1f, R19 ;  /* 0x0000001fff157819 */ /* 0x000fe20000011413 */
[----:B------:R-:W-:Y:S02]  /*2c4d0*/  IMAD.MOV.U32 R36, RZ, RZ, R53 ;  /* 0x000000ffff247224 */ /* 0x000fe400078e0035 */
[----:B------:R-:W-:Y:S02]  /*2c4e0*/  IMAD.MOV.U32 R57, RZ, RZ, R45 ;  /* 0x000000ffff397224 */ /* 0x000fe400078e002d */
[----:B------:R-:W-:-:S04]  /*2c4f0*/  IMAD.MOV.U32 R58, RZ, RZ, R48 ;  /* 0x000000ffff3a7224 */ /* 0x000fc800078e0030 */
[----:B------:R-:W-:-:S04]  /*2c500*/  IMAD.MOV.U32 R59, RZ, RZ, R58 ;  /* 0x000000ffff3b7224 */ /* 0x000fc800078e003a */
[----:B-1----:R-:W-:Y:S02]  /*2c510*/  @P5 IMAD.MOV.U32 R22, RZ, RZ, R59 ;  /* 0x000000ffff165224 */ /* 0x002fe400078e003b */
[----:B------:R-:W-:Y:S02]  /*2c520*/  IMAD.MOV.U32 R58, RZ, RZ, R35 ;  /* 0x000000ffff3a7224 */ /* 0x000fe400078e0023 */
[----:B------:R-:W-:Y:S01]  /*2c530*/  IMAD.MOV.U32 R73, RZ, RZ, R44 ;  /* 0x000000ffff497224 */ /* 0x000fe200078e002c */
[----:B--2---:R1:W-:Y:S04]  /*2c540*/  STL [R1+0x3850], R12 ;  /* 0x0038500c01007387 */ /* 0x0043e80000100800 */
[----:B------:R-:W2:Y:S01]  /*2c550*/  LDL.LU R82, [R1+0x4e8c] ;  /* 0x004e8c0001527983 */ /* 0x000ea20000300800 */
[----:B-1----:R-:W-:-:S03]  /*2c560*/  IMAD.MOV.U32 R12, RZ, RZ, R83 ;  /* 0x000000ffff0c7224 */ /* 0x002fc600078e0053 */
        /* <DEDUP_REMOVED lines=15> */
[----:B---3--:R1:W-:Y:S04]  /*2c660*/  STL [R1+0x384c], R29 ;  /* 0x00384c1d01007387 */ /* 0x0083e80000100800 */
[----:B------:R-:W3:Y:S04]  /*2c670*/  LDL.LU R84, [R1+0x4e84] ;  /* 0x004e840001547983 */ /* 0x000ee80000300800 */
[----:B------:R-:W2:Y:S01]  /*2c680*/  LDL.LU R85, [R1+0x4e80] ;  /* 0x004e800001557983 */ /* 0x000ea20000300800 */
[----:B-1----:R-:W-:-:S02]  /*2c690*/  IMAD.MOV.U32 R29, RZ, RZ, R12 ;  /* 0x000000ffff1d7224 */ /* 0x002fc400078e000c */
[----:B------:R-:W-:Y:S02]  /*2c6a0*/  IMAD.MOV.U32 R12, RZ, RZ, R38 ;  /* 0x000000ffff0c7224 */ /* 0x000fe400078e0026 */
[----:B------:R-:W-:Y:S01]  /*2c6b0*/  IMAD.MOV.U32 R38, RZ, RZ, R89 ;  /* 0x000000ffff267224 */ /* 0x000fe200078e0059 */
[----:B------:R-:W-:Y:S01]  /*2c6c0*/  STL [R1+0x1c30], R34 ;  /* 0x001c302201007387 */ /* 0x000fe20000100800 */
[----:B------:R-:W-:Y:S02]  /*2c6d0*/  IMAD.MOV.U32 R89, RZ, RZ, R54 ;  /* 0x000000ffff597224 */ /* 0x000fe400078e0036 */
[----:B------:R-:W-:Y:S01]  /*2c6e0*/  IMAD.MOV.U32 R54, RZ, RZ, R71 ;  /* 0x000000ffff367224 */ /* 0x000fe200078e0047 */
        /* <DEDUP_REMOVED lines=16> */
[----:B----4-:R1:W-:Y:S01]  /*2c7f0*/  STL [R1+0x3840], R37 ;  /* 0x0038402501007387 */ /* 0x0103e20000100800 */
[----:B------:R-:W-:Y:S01]  /*2c800*/  IADD3 R45, P6, PT, R19, R14, RZ ;  /* 0x0000000e132d7210 */ /* 0x000fe20007fde0ff */
[----:B-1----:R-:W-:Y:S02]  /*2c810*/  IMAD.MOV.U32 R37, RZ, RZ, R56 ;  /* 0x000000ffff257224 */ /* 0x002fe400078e0038 */
[----:B------:R-:W-:Y:S02]  /*2c820*/  IMAD.MOV.U32 R56, RZ, RZ, R10 ;  /* 0x000000ffff387224 */ /* 0x000fe400078e000a */
[----:B------:R-:W4:Y:S04]  /*2c830*/  LDL.LU R10, [R1+0x228] ;  /* 0x00022800010a7983 */ /* 0x000f280000300800 */
        /* <DEDUP_REMOVED lines=10> */
[----:B------:R1:W-:Y:S02]  /*2c8e0*/  STL [R1+0x383c], R49 ;  /* 0x00383c3101007387 */ /* 0x0003e40000100800 */
[----:B-1----:R-:W-:-:S04]  /*2c8f0*/  IMAD.MOV.U32 R49, RZ, RZ, R38 ;  /* 0x000000ffff317224 */ /* 0x002fc800078e0026 */
[----:B------:R-:W-:-:S05]  /*2c900*/  @P5 IMAD.MOV.U32 R23, RZ, RZ, R49 ;  /* 0x000000ffff175224 */ /* 0x000fca00078e0031 */
[----:B------:R1:W2:Y:S01]  /*2c910*/  @P5 LDG.E.U8 R28, desc[UR22][R22.64] ;  /* 0x00000016161c5981 */ /* 0x0002a2000c1e1100 */
[----:B------:R-:W-:Y:S01]  /*2c920*/  IMAD.MOV.U32 R59, RZ, RZ, R58 ;  /* 0x000000ffff3b7224 */ /* 0x000fe200078e003a */
[----:B------:R-:W-:Y:S01]  /*2c930*/  PRMT R43, RZ, 0x7610, R43 ;  /* 0x00007610ff2b7816 */ /* 0x000fe2000000002b */
[----:B-1----:R-:W-:Y:S02]  /*2c940*/  @P0 IMAD.MOV.U32 R22, RZ, RZ, R73 ;  /* 0x000000ffff160224 */ /* 0x002fe400078e0049 */
[----:B------:R-:W-:-:S05]  /*2c950*/  @P0 IMAD.MOV.U32 R23, RZ, RZ, R59 ;  /* 0x000000ffff170224 */ /* 0x000fca00078e003b */
[----:B------:R1:W3:Y:S01]  /*2c960*/  @P0 LDG.E.U8 R43, desc[UR22][R22.64] ;  /* 0x00000016162b0981 */ /* 0x0002e2000c1e1100 */
[----:B------:R-:W-:Y:S01]  /*2c970*/  SEL R18, R17, R64, !P3 ;  /* 0x0000004011127207 */ /* 0x000fe20005800000 */
[----:B------:R-:W-:-:S04]  /*2c980*/  IMAD.MOV.U32 R48, RZ, RZ, R2 ;  /* 0x000000ffff307224 */ /* 0x000fc800078e0002 */
[----:B------:R-:W-:Y:S02]  /*2c990*/  IMAD R18, R18, UR15, RZ ;  /* 0x0000000f12127c24 */ /* 0x000fe4000f8e02ff */
[----:B------:R-:W-:Y:S01]  /*2c9a0*/  IMAD.MOV.U32 R72, RZ, RZ, R26 ;  /* 0x000000ffff487224 */ /* 0x000fe200078e001a */
[----:B------:R-:W-:Y:S01]  /*2c9b0*/  SEL R19, R17, R65, !P3 ;  /* 0x0000004111137207 */ /* 0x000fe20005800000 */
[----:B------:R-:W-:Y:S01]  /*2c9c0*/  IMAD.X R2, R21, 0x1, R15, P6 ;  /* 0x0000000115027824 */ /* 0x000fe200030e060f */
[----:B------:R-:W-:Y:S01]  /*2c9d0*/  SHF.R.S32.HI R20, RZ, 0x1f, R18 ;  /* 0x0000001fff147819 */ /* 0x000fe20000011412 */
[----:B------:R-:W-:Y:S01]  /*2c9e0*/  IMAD.MOV.U32 R35, RZ, RZ, R68 ;  /* 0x000000ffff237224 */ /* 0x000fe200078e0044 */
[----:B------:R-:W-:Y:S01]  /*2c9f0*/  IADD3 R26, P6, PT, R18, R16, RZ ;  /* 0x00000010121a7210 */ /* 0x000fe20007fde0ff */
[----:B------:R-:W-:Y:S01]  /*2ca00*/  IMAD.MOV.U32 R68, RZ, RZ, R54 ;  /* 0x000000ffff447224 */ /* 0x000fe200078e0036 */
[----:B------:R-:W-:Y:S01]  /*2ca10*/  STL [R1+0x1c50], R2 ;  /* 0x001c500201007387 */ /* 0x000fe20000100800 */
[----:B------:R-:W-:Y:S01]  /*2ca20*/  IMAD R19, R19, UR16, RZ ;  /* 0x0000001013137c24 */ /* 0x000fe2000f8e02ff */
[----:B------:R-:W-:Y:S01]  /*2ca30*/  PRMT R40, RZ, 0x7610, R40 ;  /* 0x00007610ff287816 */ /* 0x000fe20000000028 */
[----:B------:R-:W-:Y:S01]  /*2ca40*/  IMAD.X R44, R20, 0x1, R13, P6 ;  /* 0x00000001142c7824 */ /* 0x000fe200030e060d */
[----:B------:R-:W-:Y:S01]  /*2ca50*/  IADD3 R54, P6, PT, R18, R14, RZ ;  /* 0x0000000e12367210 */ /* 0x000fe20007fde0ff */
[----:B------:R-:W-:Y:S01]  /*2ca60*/  STL [R1+0x4d74], R2 ;  /* 0x004d740201007387 */ /* 0x000fe20000100800 */
[----:B------:R-:W-:Y:S01]  /*2ca70*/  IMAD.MOV.U32 R38, RZ, RZ, R42 ;  /* 0x000000ffff267224 */ /* 0x000fe200078e002a */
[----:B------:R-:W-:Y:S01]  /*2ca80*/  PRMT R41, RZ, 0x7610, R41 ;  /* 0x00007610ff297816 */ /* 0x000fe20000000029 */
[----:B------:R-:W-:Y:S01]  /*2ca90*/  IMAD.MOV.U32 R58, RZ, RZ, R37 ;  /* 0x000000ffff3a7224 */ /* 0x000fe200078e0025 */
[----:B------:R-:W-:Y:S01]  /*2caa0*/  STL [R1+0x1c5c], R26 ;  /* 0x001c5c1a01007387 */ /* 0x000fe20000100800 */
[----:B------:R-:W-:Y:S01]  /*2cab0*/  IMAD.MOV.U32 R42, RZ, RZ, R92 ;  /* 0x000000ffff2a7224 */ /* 0x000fe200078e005c */
[----:B------:R-:W0:Y:S02]  /*2cac0*/  LDCU UR15, c[0x0][0x3b0] ;  /* 0x00007600ff0f77ac */ /* 0x000e240008000800 */
[----:B------:R-:W-:Y:S01]  /*2cad0*/  STL [R1+0x4d78], R26 ;  /* 0x004d781a01007387 */ /* 0x000fe20000100800 */
[----:B------:R-:W-:Y:S01]  /*2cae0*/  IMAD.X R92, R20, 0x1, R15, P6 ;  /* 0x00000001145c7824 */ /* 0x000fe200030e060f */
[----:B------:R-:W-:Y:S01]  /*2caf0*/  IADD3 R75, P6, PT, R19, R16, RZ ;  /* 0x00000010134b7210 */ /* 0x000fe20007fde0ff */
[----:B------:R-:W-:Y:S01]  /*2cb00*/  IMAD.MOV.U32 R60, RZ, RZ, R72 ;  /* 0x000000ffff3c7224 */ /* 0x000fe200078e0048 */
[----:B------:R-:W-:Y:S01]  /*2cb10*/  STL [R1+0x1c58], R44 ;  /* 0x001c582c01007387 */ /* 0x000fe20000100800 */
[----:B------:R-:W0:Y:S03]  /*2cb20*/  LDCU UR16, c[0x0][0x3b0] ;  /* 0x00007600ff1077ac */ /* 0x000e260008000800 */
[----:B------:R-:W-:Y:S01]  /*2cb30*/  STL [R1+0x4d80], R44 ;  /* 0x004d802c01007387 */ /* 0x000fe20000100800 */
[----:B------:R-:W-:-:S03]  /*2cb40*/  SHF.R.S32.HI R21, RZ, 0x1f, R19 ;  /* 0x0000001fff157819 */ /* 0x000fc60000011413 */
[----:B------:R-:W-:Y:S01]  /*2cb50*/  STL [R1+0x1c64], R54 ;  /* 0x001c643601007387 */ /* 0x000fe20000100800 */
[----:B------:R-:W-:-:S03]  /*2cb60*/  IMAD.MOV.U32 R37, RZ, RZ, R29 ;  /* 0x000000ffff257224 */ /* 0x000fc600078e001d */
[----:B------:R-:W-:Y:S01]  /*2cb70*/  STL [R1+0x4d84], R54 ;  /* 0x004d843601007387 */ /* 0x000fe20000100800 */
[----:B------:R-:W-:-:S03]  /*2cb80*/  SEL R18, R17, R66, !P3 ;  /* 0x0000004211127207 */ /* 0x000fc60005800000 */
[----:B------:R-:W-:Y:S04]  /*2cb90*/  STL [R1+0x46b8], R66 ;  /* 0x0046b84201007387 */ /* 0x000fe80000100800 */
[----:B------:R-:W-:Y:S01]  /*2cba0*/  STL [R1+0x4d8c], R66 ;  /* 0x004d8c4201007387 */ /* 0x000fe20000100800 */
[----:B------:R-:W-:-:S03]  /*2cbb0*/  IMAD.MOV.U32 R49, RZ, RZ, R58 ;  /* 0x000000ffff317224 */ /* 0x000fc600078e003a */
[----:B------:R-:W-:Y:S01]  /*2cbc0*/  STL [R1+0x1c60], R92 ;  /* 0x001c605c01007387 */ /* 0x000fe20000100800 */
[----:B------:R-:W-:-:S03]  /*2cbd0*/  IMAD.MOV.U32 R69, RZ, RZ, R37 ;  /* 0x000000ffff457224 */ /* 0x000fc600078e0025 */
[----:B------:R-:W-:Y:S04]  /*2cbe0*/  STL [R1+0x1c6c], R75 ;  /* 0x001c6c4b01007387 */ /* 0x000fe80000100800 */
[----:B------:R-:W-:Y:S01]  /*2cbf0*/  STL [R1+0x4e6c], R75 ;  /* 0x004e6c4b01007387 */ /* 0x000fe20000100800 */
[----:B0-----:R-:W-:Y:S01]  /*2cc00*/  IMAD R18, R18, UR6, RZ ;  /* 0x0000000612127c24 */ /* 0x001fe2000f8e02ff */
[----:B------:R-:W-:Y:S01]  /*2cc10*/  PRMT R33, RZ, 0x7610, R33 ;  /* 0x00007610ff217816 */ /* 0x000fe20000000021 */
[----:B-1----:R-:W-:Y:S01]  /*2cc20*/  @P5 IMAD.MOV.U32 R22, RZ, RZ, R49 ;  /* 0x000000ffff165224 */ /* 0x002fe200078e0031 */
[----:B------:R-:W-:Y:S01]  /*2cc30*/  PRMT R34, RZ, 0x7610, R34 ;  /* 0x00007610ff227816 */ /* 0x000fe20000000022 */
[----:B------:R-:W-:Y:S02]  /*2cc40*/  @P5 IMAD.MOV.U32 R23, RZ, RZ, R69 ;  /* 0x000000ffff175224 */ /* 0x000fe400078e0045 */
[----:B------:R-:W-:Y:S01]  /*2cc50*/  IMAD.MOV.U32 R29, RZ, RZ, R12 ;  /* 0x000000ffff1d7224 */ /* 0x000fe200078e000c */
[----:B------:R-:W0:Y:S01]  /*2cc60*/  LDCU UR6, c[0x0][0x3b0] ;  /* 0x00007600ff0677ac */ /* 0x000e220008000800 */
[----:B------:R-:W-:Y:S01]  /*2cc70*/  IMAD.MOV.U32 R12, RZ, RZ, R35 ;  /* 0x000000ffff0c7224 */ /* 0x000fe200078e0023 */
[----:B------:R-:W-:Y:S01]  /*2cc80*/  SHF.R.S32.HI R20, RZ, 0x1f, R18 ;  /* 0x0000001fff147819 */ /* 0x000fe20000011412 */
[----:B------:R-:W-:Y:S01]  /*2cc90*/  IMAD.MOV.U32 R35, RZ, RZ, R89 ;  /* 0x000000ffff237224 */ /* 0x000fe200078e0059 */
[----:B------:R1:W4:Y:S01]  /*2cca0*/  @P5 LDG.E.U8 R40, desc[UR22][R22.64] ;  /* 0x0000001616285981 */ /* 0x000322000c1e1100 */
[----:B------:R-:W-:-:S02]  /*2ccb0*/  IMAD.MOV.U32 R73, RZ, RZ, R42 ;  /* 0x000000ffff497224 */ /* 0x000fc400078e002a */
[----:B------:R-:W-:-:S04]  /*2ccc0*/  IMAD.MOV.U32 R59, RZ, RZ, R29 ;  /* 0x000000ffff3b7224 */ /* 0x000fc800078e001d */
[----:B------:R-:W-:Y:S02]  /*2ccd0*/  IMAD.MOV.U32 R69, RZ, RZ, R59 ;  /* 0x000000ffff457224 */ /* 0x000fe400078e003b */
[----:B------:R-:W-:Y:S02]  /*2cce0*/  IMAD.MOV.U32 R59, RZ, RZ, R48 ;  /* 0x000000ffff3b7224 */ /* 0x000fe400078e0030 */
[----:B-1----:R-:W-:Y:S02]  /*2ccf0*/  @P0 IMAD.MOV.U32 R22, RZ, RZ, R69 ;  /* 0x000000ffff160224 */ /* 0x002fe400078e0045 */
[----:B------:R-:W-:Y:S02]  /*2cd00*/  @P0 IMAD.MOV.U32 R23, RZ, RZ, R60 ;  /* 0x000000ffff170224 */ /* 0x000fe400078e003c */
[----:B------:R-:W-:Y:S02]  /*2cd10*/  IMAD.MOV.U32 R93, RZ, RZ, R59 ;  /* 0x000000ffff5d7224 */ /* 0x000fe400078e003b */
[----:B------:R-:W-:Y:S01]  /*2cd20*/  IMAD.MOV.U32 R74, RZ, RZ, R73 ;  /* 0x000000ffff4a7224 */ /* 0x000fe200078e0049 */
[----:B--2---:R1:W-:Y:S02]  /*2cd30*/  STL [R1+0x3834], R28 ;  /* 0x0038341c01007387 */ /* 0x0043e40000100800 */
[----:B-1----:R-:W-:Y:S01]  /*2cd40*/  IMAD.X R28, R21, 0x1, R13, P6 ;  /* 0x00000001151c7824 */ /* 0x002fe200030e060d */
[----:B------:R-:W-:Y:S01]  /*2cd50*/  IADD3 R19, P6, PT, R19, R14, RZ ;  /* 0x0000000e13137210 */ /* 0x000fe20007fde0ff */
[----:B------:R-:W-:Y:S04]  /*2cd60*/  STL [R1+0x4d90], R92 ;  /* 0x004d905c01007387 */ /* 0x000fe80000100800 */
[----:B------:R-:W-:Y:S01]  /*2cd70*/  IMAD.X R75, R21, 0x1, R15, P6 ;  /* 0x00000001154b7824 */ /* 0x000fe200030e060f */
[----:B------:R-:W-:Y:S01]  /*2cd80*/  IADD3 R89, P6, PT, R18, R16, RZ ;  /* 0x0000001012597210 */ /* 0x000fe20007fde0ff */
        /* <DEDUP_REMOVED lines=8> */
[----:B---3--:R-:W-:Y:S04]  /*2ce10*/  STL [R1+0x382c], R43 ;  /* 0x00382c2b01007387 */ /* 0x008fe80000100800 */
[----:B------:R-:W-:Y:S04]  /*2ce20*/  STL [R1+0x1c78], R42 ;  /* 0x001c782a01007387 */ /* 0x000fe80000100800 */
[----:B------:R1:W-:Y:S02]  /*2ce30*/  STL [R1+0x4da4], R42 ;  /* 0x004da42a01007387 */ /* 0x0003e40000100800 */
[----:B-1----:R-:W-:-:S06]  /*2ce40*/  PRMT R42, RZ, 0x7610, R42 ;  /* 0x00007610ff2a7816 */ /* 0x002fcc000000002a */
[----:B------:R1:W2:Y:S02]  /*2ce50*/  @P0 LDG.E.U8 R42, desc[UR22][R22.64] ;  /* 0x00000016162a0981 */ /* 0x0002a4000c1e1100 */
[----:B-1----:R-:W-:Y:S02]  /*2ce60*/  @P5 IMAD.MOV.U32 R22, RZ, RZ, R93 ;  /* 0x000000ffff165224 */ /* 0x002fe400078e005d */
[----:B------:R-:W-:-:S05]  /*2ce70*/  @P5 IMAD.MOV.U32 R23, RZ, RZ, R74 ;  /* 0x000000ffff175224 */ /* 0x000fca00078e004a */
[----:B------:R1:W3:Y:S01]  /*2ce80*/  @P5 LDG.E.U8 R41, desc[UR22][R22.64] ;  /* 0x0000001616295981 */ /* 0x0002e2000c1e1100 */
[----:B------:R-:W-:Y:S01]  /*2ce90*/  SEL R19, R17, R67, !P3 ;  /* 0x0000004311137207 */ /* 0x000fe20005800000 */
[----:B------:R-:W-:Y:S01]  /*2cea0*/  IMAD.MOV.U32 R58, RZ, RZ, R68 ;  /* 0x000000ffff3a7224 */ /* 0x000fe200078e0044 */
[----:B------:R-:W-:-:S03]  /*2ceb0*/  IADD3 R68, P6, PT, R18, R14, RZ ;  /* 0x0000000e12447210 */ /* 0x000fc60007fde0ff */
[----:B------:R-:W-:Y:S02]  /*2cec0*/  IMAD R19, R19, UR15, RZ ;  /* 0x0000000f13137c24 */ /* 0x000fe4000f8e02ff */
[----:B------:R-:W-:Y:S01]  /*2ced0*/  IMAD.MOV.U32 R37, RZ, RZ, R55 ;  /* 0x000000ffff257224 */ /* 0x000fe200078e0037 */
[----:B------:R-:W-:Y:S01]  /*2cee0*/  STL [R1+0x1c84], R68 ;  /* 0x001c844401007387 */ /* 0x000fe20000100800 */
[----:B------:R-:W-:Y:S01]  /*2cef0*/  IMAD.MOV.U32 R29, RZ, RZ, R35 ;  /* 0x000000ffff1d7224 */ /* 0x000fe200078e0023 */
[----:B------:R-:W-:Y:S01]  /*2cf00*/  SHF.R.S32.HI R21, RZ, 0x1f, R19 ;  /* 0x0000001fff157819 */ /* 0x000fe20000011413 */
[----:B------:R-:W-:Y:S01]  /*2cf10*/  IMAD.X R55, R20, 0x1, R15, P6 ;  /* 0x0000000114377824 */ /* 0x000fe200030e060f */
[----:B------:R-:W-:Y:S01]  /*2cf20*/  IADD3 R35, P6, PT, R19, R16, RZ ;  /* 0x0000001013237210 */ /* 0x000fe20007fde0ff */
[----:B------:R-:W-:Y:S01]  /*2cf30*/  STL [R1+0x4da8], R68 ;  /* 0x004da84401007387 */ /* 0x000fe20000100800 */
[----:B------:R-:W-:Y:S01]  /*2cf40*/  SEL R18, R17, R76, !P3 ;  /* 0x0000004c11127207 */ /* 0x000fe20005800000 */
[----:B------:R-:W-:Y:S01]  /*2cf50*/  IMAD.MOV.U32 R49, RZ, RZ, R39 ;  /* 0x000000ffff317224 */ /* 0x000fe200078e0027 */
[----:B------:R-:W0:Y:S01]  /*2cf60*/  LDCU UR15, c[0x0][0x3b0] ;  /* 0x00007600ff0f77ac */ /* 0x000e220008000800 */
[----:B------:R-:W-:Y:S01]  /*2cf70*/  STL [R1+0x46d4], R76 ;  /* 0x0046d44c01007387 */ /* 0x000fe20000100800 */
[----:B------:R-:W-:-:S03]  /*2cf80*/  IMAD.X R39, R21, 0x1, R13, P6 ;  /* 0x0000000115277824 */ /* 0x000fc600030e060d */
[----:B------:R-:W-:Y:S01]  /*2cf90*/  STL [R1+0x4db0], R76 ;  /* 0x004db04c01007387 */ /* 0x000fe20000100800 */
[----:B------:R-:W-:Y:S02]  /*2cfa0*/  IMAD.MOV.U32 R69, RZ, RZ, R58 ;  /* 0x000000ffff457224 */ /* 0x000fe400078e003a */
[----:B------:R-:W-:Y:S01]  /*2cfb0*/  IMAD.MOV.U32 R60, RZ, RZ, R46 ;  /* 0x000000ffff3c7224 */ /* 0x000fe200078e002e */
[----:B----4-:R4:W-:Y:S01]  /*2cfc0*/  STL [R1+0x3828], R40 ;  /* 0x0038282801007387 */ /* 0x0109e20000100800 */
[----:B------:R-:W-:Y:S01]  /*2cfd0*/  IMAD R18, R18, UR16, RZ ;  /* 0x0000001012127c24 */ /* 0x000fe2000f8e02ff */
[----:B------:R-:W0:Y:S02]  /*2cfe0*/  LDCU UR16, c[0x0][0x3b0] ;  /* 0x00007600ff1077ac */ /* 0x000e240008000800 */
[----:B------:R-:W-:Y:S01]  /*2cff0*/  STL [R1+0x1c80], R55 ;  /* 0x001c803701007387 */ /* 0x000fe20000100800 */
[----:B------:R-:W-:Y:S02]  /*2d000*/  IMAD.MOV.U32 R74, RZ, RZ, R60 ;  /* 0x000000ffff4a7224 */ /* 0x000fe400078e003c */
[----:B----4-:R-:W-:Y:S01]  /*2d010*/  IMAD.MOV.U32 R40, RZ, RZ, R32 ;  /* 0x000000ffff287224 */ /* 0x010fe200078e0020 */
[----:B------:R-:W-:Y:S01]  /*2d020*/  IADD3 R32, P6, PT, R19, R14, RZ ;  /* 0x0000000e13207210 */ /* 0x000fe20007fde0ff */
[----:B------:R-:W-:Y:S01]  /*2d030*/  STL [R1+0x4db4], R55 ;  /* 0x004db43701007387 */ /* 0x000fe20000100800 */
[----:B------:R-:W-:-:S02]  /*2d040*/  IMAD.MOV.U32 R61, RZ, RZ, R69 ;  /* 0x000000ffff3d7224 */ /* 0x000fc400078e0045 */
[----:B------:R-:W-:Y:S01]  /*2d050*/  IMAD.MOV.U32 R72, RZ, RZ, R47 ;  /* 0x000000ffff487224 */ /* 0x000fe200078e002f */
[----:B------:R-:W-:Y:S01]  /*2d060*/  STL [R1+0x1c8c], R35 ;  /* 0x001c8c2301007387 */ /* 0x000fe20000100800 */
[----:B------:R-:W-:Y:S01]  /*2d070*/  IMAD.MOV.U32 R48, RZ, RZ, R56 ;  /* 0x000000ffff307224 */ /* 0x000fe200078e0038 */
[----:B------:R-:W-:Y:S01]  /*2d080*/  SHF.R.S32.HI R20, RZ, 0x1f, R18 ;  /* 0x0000001fff147819 */ /* 0x000fe20000011412 */
[----:B------:R-:W-:Y:S01]  /*2d090*/  IMAD.X R47, R21, 0x1, R15, P6 ;  /* 0x00000001152f7824 */ /* 0x000fe200030e060f */
[----:B------:R4:W-:Y:S01]  /*2d0a0*/  STL [R1+0x4dbc], R35 ;  /* 0x004dbc2301007387 */ /* 0x0009e20000100800 */
[----:B------:R-:W-:Y:S01]  /*2d0b0*/  IADD3 R56, P6, PT, R18, R16, RZ ;  /* 0x0000001012387210 */ /* 0x000fe20007fde0ff */
[----:B-1----:R-:W-:Y:S02]  /*2d0c0*/  @P0 IMAD.MOV.U32 R22, RZ, RZ, R74 ;  /* 0x000000ffff160224 */ /* 0x002fe400078e004a */
[----:B------:R-:W-:Y:S01]  /*2d0d0*/  STL [R1+0x1c88], R39 ;  /* 0x001c882701007387 */ /* 0x000fe20000100800 */
[----:B------:R-:W-:-:S03]  /*2d0e0*/  @P0 IMAD.MOV.U32 R23, RZ, RZ, R61 ;  /* 0x000000ffff170224 */ /* 0x000fc600078e003d */
[----:B------:R-:W-:Y:S04]  /*2d0f0*/  STL [R1+0x4dc0], R39 ;  /* 0x004dc02701007387 */ /* 0x000fe80000100800 */
[----:B------:R-:W-:Y:S01]  /*2d100*/  STL [R1+0x1c94], R32 ;  /* 0x001c942001007387 */ /* 0x000fe20000100800 */
[----:B------:R-:W-:-:S03]  /*2d110*/  IMAD.X R46, R20, 0x1, R13, P6 ;  /* 0x00000001142e7824 */ /* 0x000fc600030e060d */
[----:B------:R-:W-:Y:S01]  /*2d120*/  STL [R1+0x4dc8], R32 ;  /* 0x004dc82001007387 */ /* 0x000fe20000100800 */
[----:B------:R-:W-:-:S03]  /*2d130*/  IMAD.MOV.U32 R59, RZ, RZ, R38 ;  /* 0x000000ffff3b7224 */ /* 0x000fc600078e0026 */
[----:B------:R-:W-:Y:S01]  /*2d140*/  STL [R1+0x46ec], R77 ;  /* 0x0046ec4d01007387 */ /* 0x000fe20000100800 */
[----:B------:R-:W-:-:S03]  /*2d150*/  IADD3 R38, P6, PT, R18, R14, RZ ;  /* 0x0000000e12267210 */ /* 0x000fc60007fde0ff */
[----:B------:R-:W-:Y:S04]  /*2d160*/  STL [R1+0x4dcc], R77 ;  /* 0x004dcc4d01007387 */ /* 0x000fe80000100800 */
[----:B------:R-:W-:Y:S04]  /*2d170*/  STL [R1+0x1c90], R47 ;  /* 0x001c902f01007387 */ /* 0x000fe80000100800 */
[----:B------:R-:W-:Y:S04]  /*2d180*/  STL [R1+0x4dd4], R47 ;  /* 0x004dd42f01007387 */ /* 0x000fe80000100800 */
[----:B------:R1:W3:Y:S04]  /*2d190*/  @P0 LDG.E.U8 R33, desc[UR22][R22.64] ;  /* 0x0000001616210981 */ /* 0x0002e8000c1e1100 */
[----:B------:R-:W-:Y:S04]  /*2d1a0*/  STL [R1+0x1c9c], R56 ;  /* 0x001c9c3801007387 */ /* 0x000fe80000100800 */
[----:B------:R-:W-:Y:S01]  /*2d1b0*/  STL [R1+0x4dd8], R56 ;  /* 0x004dd83801007387 */ /* 0x000fe20000100800 */
[----:B------:R-:W-:-:S02]  /*2d1c0*/  IMAD.MOV.U32 R93, RZ, RZ, R48 ;  /* 0x000000ffff5d7224 */ /* 0x000fc400078e0030 */
[----:B------:R-:W-:Y:S02]  /*2d1d0*/  IMAD.MOV.U32 R69, RZ, RZ, R49 ;  /* 0x000000ffff457224 */ /* 0x000fe400078e0031 */
[----:B------:R-:W-:Y:S02]  /*2d1e0*/  IMAD.MOV.U32 R73, RZ, RZ, R12 ;  /* 0x000000ffff497224 */ /* 0x000fe400078e000c */
[----:B------:R-:W-:Y:S02]  /*2d1f0*/  IMAD.MOV.U32 R61, RZ, RZ, R93 ;  /* 0x000000ffff3d7224 */ /* 0x000fe400078e005d */
[----:B------:R-:W-:Y:S02]  /*2d200*/  IMAD.MOV.U32 R74, RZ, RZ, R69 ;  /* 0x000000ffff4a7224 */ /* 0x000fe400078e0045 */
[----:B------:R-:W-:Y:S02]  /*2d210*/  IMAD.MOV.U32 R93, RZ, RZ, R59 ;  /* 0x000000ffff5d7224 */ /* 0x000fe400078e003b */
[----:B-1----:R-:W-:-:S02]  /*2d220*/  @P5 IMAD.MOV.U32 R22, RZ, RZ, R61 ;  /* 0x000000ffff165224 */ /* 0x002fc400078e003d */
[----:B------:R-:W-:Y:S02]  /*2d230*/  IMAD.MOV.U32 R86, RZ, RZ, R74 ;  /* 0x000000ffff567224 */ /* 0x000fe400078e004a */
[----:B------:R-:W-:Y:S01]  /*2d240*/  IMAD.MOV.U32 R74, RZ, RZ, R93 ;  /* 0x000000ffff4a7224 */ /* 0x000fe200078e005d */
[----:B----4-:R-:W-:Y:S01]  /*2d250*/  PRMT R35, RZ, 0x7610, R35 ;  /* 0x00007610ff237816 */ /* 0x010fe20000000023 */
[----:B------:R-:W-:Y:S02]  /*2d260*/  IMAD.MOV.U32 R49, RZ, RZ, R72 ;  /* 0x000000ffff317224 */ /* 0x000fe400078e0048 */
[----:B------:R-:W-:Y:S02]  /*2d270*/  IMAD.MOV.U32 R51, RZ, RZ, R40 ;  /* 0x000000ffff337224 */ /* 0x000fe400078e0028 */
[----:B------:R-:W-:Y:S01]  /*2d280*/  IMAD.MOV.U32 R62, RZ, RZ, R49 ;  /* 0x000000ffff3e7224 */ /* 0x000fe200078e0031 */
[----:B--2---:R-:W-:Y:S04]  /*2d290*/  STL [R1+0x381c], R42 ;  /* 0x00381c2a01007387 */ /* 0x004fe80000100800 */
[----:B------:R-:W-:Y:S04]  /*2d2a0*/  STL [R1+0x1c98], R46 ;  /* 0x001c982e01007387 */ /* 0x000fe80000100800 */
[----:B------:R-:W-:Y:S04]  /*2d2b0*/  STL [R1+0x4de0], R46 ;  /* 0x004de02e01007387 */ /* 0x000fe80000100800 */
[----:B------:R-:W-:Y:S04]  /*2d2c0*/  STL [R1+0x1ca4], R38 ;  /* 0x001ca42601007387 */ /* 0x000fe80000100800 */
[----:B------:R1:W-:Y:S04]  /*2d2d0*/  STL [R1+0x4de4], R38 ;  /* 0x004de42601007387 */ /* 0x0003e80000100800 */
[----:B------:R-:W-:Y:S04]  /*2d2e0*/  STL [R1+0x4704], R78 ;  /* 0x0047044e01007387 */ /* 0x000fe80000100800 */
[----:B------:R-:W-:Y:S04]  /*2d2f0*/  STL [R1+0x4710], R78 ;  /* 0x0047104e01007387 */ /* 0x000fe80000100800 */
[----:B------:R-:W-:Y:S04]  /*2d300*/  STL [R1+0x4dec], R78 ;  /* 0x004dec4e01007387 */ /* 0x000fe80000100800 */
[----:B---3--:R2:W-:Y:S01]  /*2d310*/  STL [R1+0xd60], R41 ;  /* 0x000d602901007387 */ /* 0x0085e20000100800 */
[----:B-1----:R-:W-:Y:S01]  /*2d320*/  PRMT R38, RZ, 0x7610, R38 ;  /* 0x00007610ff267816 */ /* 0x002fe20000000026 */
[----:B--2---:R-:W-:-:S04]  /*2d330*/  IMAD.MOV.U32 R41, RZ, RZ, R36 ;  /* 0x000000ffff297224 */ /* 0x004fc800078e0024 */
[----:B------:R-:W-:Y:S02]  /*2d340*/  IMAD.MOV.U32 R50, RZ, RZ, R41 ;  /* 0x000000ffff327224 */ /* 0x000fe400078e0029 */
[----:B------:R-:W-:Y:S02]  /*2d350*/  IMAD.MOV.U32 R41, RZ, RZ, R73 ;  /* 0x000000ffff297224 */ /* 0x000fe400078e0049 */
[----:B------:R-:W-:Y:S02]  /*2d360*/  @P5 IMAD.MOV.U32 R23, RZ, RZ, R50 ;  /* 0x000000ffff175224 */ /* 0x000fe400078e0032 */
[----:B------:R-:W-:-:S03]  /*2d370*/  IMAD.MOV.U32 R61, RZ, RZ, R41 ;  /* 0x000000ffff3d7224 */ /* 0x000fc600078e0029 */
[----:B------:R1:W2:Y:S02]  /*2d380*/  @P5 LDG.E.U8 R38, desc[UR22][R22.64] ;  /* 0x0000001616265981 */ /* 0x0002a4000c1e1100 */
[----:B-1----:R-:W-:Y:S02]  /*2d390*/  @P0 IMAD.MOV.U32 R22, RZ, RZ, R74 ;  /* 0x000000ffff160224 */ /* 0x002fe400078e004a */
[----:B------:R-:W-:-:S05]  /*2d3a0*/  @P0 IMAD.MOV.U32 R23, RZ, RZ, R61 ;  /* 0x000000ffff170224 */ /* 0x000fca00078e003d */
[----:B------:R1:W3:Y:S02]  /*2d3b0*/  @P0 LDG.E.U8 R35, desc[UR22][R22.64] ;  /* 0x0000001616230981 */ /* 0x0002e4000c1e1100 */
[----:B-1----:R-:W-:Y:S02]  /*2d3c0*/  @P5 IMAD.MOV.U32 R22, RZ, RZ, R62 ;  /* 0x000000ffff165224 */ /* 0x002fe400078e003e */
[----:B------:R-:W-:-:S05]  /*2d3d0*/  @P5 IMAD.MOV.U32 R23, RZ, RZ, R51 ;  /* 0x000000ffff175224 */ /* 0x000fca00078e0033 */
[----:B------:R1:W4:Y:S01]  /*2d3e0*/  @P5 LDG.E.U8 R34, desc[UR22][R22.64] ;  /* 0x0000001616225981 */ /* 0x000322000c1e1100 */
[----:B------:R-:W-:Y:S01]  /*2d3f0*/  SEL R19, R17, R77, !P3 ;  /* 0x0000004d11137207 */ /* 0x000fe20005800000 */
[----:B------:R-:W-:-:S04]  /*2d400*/  IMAD.MOV.U32 R58, RZ, RZ, R29 ;  /* 0x000000ffff3a7224 */ /* 0x000fc800078e001d */
[----:B0-----:R-:W-:Y:S01]  /*2d410*/  IMAD R19, R19, UR6, RZ ;  /* 0x0000000613137c24 */ /* 0x001fe2000f8e02ff */
[----:B------:R-:W-:Y:S01]  /*2d420*/  SEL R18, R17, R78, !P3 ;  /* 0x0000004e11127207 */ /* 0x000fe20005800000 */
[----:B------:R-:W-:Y:S01]  /*2d430*/  IMAD.X R12, R20, 0x1, R15, P6 ;  /* 0x00000001140c7824 */ /* 0x000fe200030e060f */
[----:B------:R-:W0:Y:S02]  /*2d440*/  LDCU UR6, c[0x0][0x3b0] ;  /* 0x00007600ff0677ac */ /* 0x000e240008000800 */
[----:B------:R-:W-:Y:S02]  /*2d450*/  SHF.R.S32.HI R21, RZ, 0x1f, R19 ;  /* 0x0000001fff157819 */ /* 0x000fe40000011413 */
[----:B------:R-:W-:Y:S01]  /*2d460*/  IADD3 R29, P6, PT, R19, R16, RZ ;  /* 0x00000010131d7210 */ /* 0x000fe20007fde0ff */
[----:B------:R-:W-:Y:S01]  /*2d470*/  IMAD.MOV.U32 R60, RZ, RZ, R57 ;  /* 0x000000ffff3c7224 */ /* 0x000fe200078e0039 */
[----:B------:R-:W-:Y:S03]  /*2d480*/  STL [R1+0x1ca0], R12 ;  /* 0x001ca00c01007387 */ /* 0x000fe60000100800 */
[----:B------:R-:W-:Y:S01]  /*2d490*/  IMAD.X R57, R21, 0x1, R13, P6 ;  /* 0x0000000115397824 */ /* 0x000fe200030e060d */
[----:B------:R-:W-:Y:S01]  /*2d4a0*/  STL [R1+0x4df0], R12 ;  /* 0x004df00c01007387 */ /* 0x000fe20000100800 */
[----:B------:R-:W-:Y:S01]  /*2d4b0*/  IADD3 R36, P6, PT, R19, R14, RZ ;  /* 0x0000000e13247210 */ /* 0x000fe20007fde0ff */
[----:B------:R-:W-:-:S02]  /*2d4c0*/  IMAD R18, R18, UR15, RZ ;  /* 0x0000000f12127c24 */ /* 0x000fc4000f8e02ff */
[----:B------:R-:W-:Y:S01]  /*2d4d0*/  STL [R1+0x1cac], R29 ;  /* 0x001cac1d01007387 */ /* 0x000fe20000100800 */
[----:B------:R-:W-:Y:S01]  /*2d4e0*/  SEL R19, R17, R79, !P3 ;  /* 0x0000004f11137207 */ /* 0x000fe20005800000 */
[----:B------:R-:W-:Y:S01]  /*2d4f0*/  IMAD.X R48, R21, 0x1, R15, P6 ;  /* 0x0000000115307824 */ /* 0x000fe200030e060f */
[----:B------:R-:W0:Y:S01]  /*2d500*/  LDCU UR15, c[0x0][0x3b0] ;  /* 0x00007600ff0f77ac */ /* 0x000e220008000800 */
[----:B------:R-:W-:Y:S04]  /*2d510*/  STL [R1+0x4df8], R29 ;  /* 0x004df81d01007387 */ /* 0x000fe80000100800 */
[----:B------:R-:W-:Y:S01]  /*2d520*/  STL [R1+0x1ca8], R57 ;  /* 0x001ca83901007387 */ /* 0x000fe20000100800 */
[----:B------:R-:W-:-:S03]  /*2d530*/  SHF.R.S32.HI R20, RZ, 0x1f, R18 ;  /* 0x0000001fff147819 */ /* 0x000fc60000011412 */
[----:B------:R-:W-:Y:S01]  /*2d540*/  STL [R1+0x4dfc], R57 ;  /* 0x004dfc3901007387 */ /* 0x000fe20000100800 */
[----:B------:R-:W-:-:S03]  /*2d550*/  IADD3 R72, P6, PT, R18, R16, RZ ;  /* 0x0000001012487210 */ /* 0x000fc60007fde0ff */
[----:B------:R-:W-:Y:S04]  /*2d560*/  STL [R1+0x1cb4], R36 ;  /* 0x001cb42401007387 */ /* 0x000fe80000100800 */
[----:B------:R-:W-:Y:S04]  /*2d570*/  STL [R1+0x4e04], R36 ;  /* 0x004e042401007387 */ /* 0x000fe80000100800 */
[----:B------:R-:W-:Y:S01]  /*2d580*/  STL [R1+0x4708], R79 ;  /* 0x0047084f01007387 */ /* 0x000fe20000100800 */
[----:B------:R-:W-:-:S03]  /*2d590*/  IMAD.MOV.U32 R69, RZ, RZ, R37 ;  /* 0x000000ffff457224 */ /* 0x000fc600078e0025 */
[----:B------:R-:W-:Y:S01]  /*2d5a0*/  STL [R1+0x473c], R79 ;  /* 0x00473c4f01007387 */ /* 0x000fe20000100800 */
[----:B------:R-:W-:-:S03]  /*2d5b0*/  IMAD.X R37, R20, 0x1, R13, P6 ;  /* 0x0000000114257824 */ /* 0x000fc600030e060d */
[----:B------:R-:W-:Y:S04]  /*2d5c0*/  STL [R1+0x4e08], R79 ;  /* 0x004e084f01007387 */ /* 0x000fe80000100800 */
[----:B------:R0:W-:Y:S01]  /*2d5d0*/  STL [R1+0xdd0], R33 ;  /* 0x000dd02101007387 */ /* 0x0001e20000100800 */
[----:B------:R-:W-:Y:S01]  /*2d5e0*/  IMAD R19, R19, UR16, RZ ;  /* 0x0000001013137c24 */ /* 0x000fe2000f8e02ff */
[----:B------:R-:W-:Y:S01]  /*2d5f0*/  PRMT R30, RZ, 0x7610, R30 ;  /* 0x00007610ff1e7816 */ /* 0x000fe2000000001e */
[----:B------:R-:W-:Y:S01]  /*2d600*/  IMAD.MOV.U32 R41, RZ, RZ, R69 ;  /* 0x000000ffff297224 */ /* 0x000fe200078e0045 */
[----:B------:R-:W-:Y:S01]  /*2d610*/  STL [R1+0x1cb0], R48 ;  /* 0x001cb03001007387 */ /* 0x000fe20000100800 */
[----:B------:R-:W-:Y:S02]  /*2d620*/  IMAD.MOV.U32 R62, RZ, RZ, R86 ;  /* 0x000000ffff3e7224 */ /* 0x000fe400078e0056 */
[----:B0-----:R-:W-:Y:S01]  /*2d630*/  IMAD.MOV.U32 R33, RZ, RZ, R60 ;  /* 0x000000ffff217224 */ /* 0x001fe200078e003c */
[----:B------:R-:W-:Y:S01]  /*2d640*/  PRMT R27, RZ, 0x7610, R27 ;  /* 0x00007610ff1b7816 */ /* 0x000fe2000000001b */
[----:B------:R-:W-:Y:S01]  /*2d650*/  IMAD.MOV.U32 R60, RZ, RZ, R58 ;  /* 0x000000ffff3c7224 */ /* 0x000fe200078e003a */
[----:B------:R-:W-:Y:S01]  /*2d660*/  IADD3 R58, P6, PT, R18, R14, RZ ;  /* 0x0000000e123a7210 */ /* 0x000fe20007fde0ff */
[----:B------:R-:W-:Y:S01]  /*2d670*/  STL [R1+0x4e10], R48 ;  /* 0x004e103001007387 */ /* 0x000fe20000100800 */
[----:B------:R-:W-:Y:S01]  /*2d680*/  SHF.R.S32.HI R21, RZ, 0x1f, R19 ;  /* 0x0000001fff157819 */ /* 0x000fe20000011413 */
[----:B------:R-:W0:Y:S02]  /*2d690*/  LDCU UR16, c[0x0][0x3b0] ;  /* 0x00007600ff1077ac */ /* 0x000e240008000800 */
[----:B------:R-:W-:Y:S01]  /*2d6a0*/  STL [R1+0x1cbc], R72 ;  /* 0x001cbc4801007387 */ /* 0x000fe20000100800 */
[----:B------:R-:W-:Y:S01]  /*2d6b0*/  IMAD.X R73, R20, 0x1, R15, P6 ;  /* 0x0000000114497824 */ /* 0x000fe200030e060f */
[----:B------:R-:W-:-:S02]  /*2d6c0*/  IADD3 R59, P6, PT, R19, R16, RZ ;  /* 0x00000010133b7210 */ /* 0x000fc40007fde0ff */
[----:B------:R-:W-:Y:S01]  /*2d6d0*/  STL [R1+0x4e14], R72 ;  /* 0x004e144801007387 */ /* 0x000fe20000100800 */
[----:B------:R-:W-:-:S03]  /*2d6e0*/  SEL R18, R17, R80, !P3 ;  /* 0x0000005011127207 */ /* 0x000fc60005800000 */
[----:B------:R-:W-:Y:S01]  /*2d6f0*/  STL [R1+0x1cb8], R37 ;  /* 0x001cb82501007387 */ /* 0x000fe20000100800 */
[----:B------:R-:W-:-:S03]  /*2d700*/  IMAD.X R40, R21, 0x1, R13, P6 ;  /* 0x0000000115287824 */ /* 0x000fc600030e060d */
[----:B------:R-:W-:Y:S01]  /*2d710*/  STL [R1+0x4e1c], R37 ;  /* 0x004e1c2501007387 */ /* 0x000fe20000100800 */
[----:B------:R-:W-:-:S03]  /*2d720*/  IADD3 R49, P6, PT, R19, R14, RZ ;  /* 0x0000000e13317210 */ /* 0x000fc60007fde0ff */
[----:B------:R-:W-:Y:S01]  /*2d730*/  STL [R1+0x1cc4], R58 ;  /* 0x001cc43a01007387 */ /* 0x000fe20000100800 */
[----:B------:R-:W-:Y:S02]  /*2d740*/  IMAD R18, R18, UR6, RZ ;  /* 0x0000000612127c24 */ /* 0x000fe4000f8e02ff */
[----:B------:R-:W-:Y:S01]  /*2d750*/  IMAD.MOV.U32 R93, RZ, RZ, R60 ;  /* 0x000000ffff5d7224 */ /* 0x000fe200078e003c */
[----:B------:R-:W-:Y:S01]  /*2d760*/  STL [R1+0x4e20], R58 ;  /* 0x004e203a01007387 */ /* 0x000fe20000100800 */
[----:B------:R-:W-:Y:S01]  /*2d770*/  IMAD.X R69, R21, 0x1, R15, P6 ;  /* 0x0000000115457824 */ /* 0x000fe200030e060f */
[----:B------:R-:W-:Y:S01]  /*2d780*/  SEL R19, R17, R81, !P3 ;  /* 0x0000005111137207 */ /* 0x000fe20005800000 */
[----:B------:R-:W-:Y:S01]  /*2d790*/  IMAD.MOV.U32 R50, RZ, RZ, R41 ;  /* 0x000000ffff327224 */ /* 0x000fe200078e0029 */
[----:B------:R-:W-:Y:S01]  /*2d7a0*/  STL [R1+0x4720], R80 ;  /* 0x0047205001007387 */ /* 0x000fe20000100800 */
[----:B------:R-:W-:Y:S01]  /*2d7b0*/  IMAD.MOV.U32 R51, RZ, RZ, R33 ;  /* 0x000000ffff337224 */ /* 0x000fe200078e0021 */
[----:B------:R-:W-:Y:S01]  /*2d7c0*/  PRMT R31, RZ, 0x7610, R31 ;  /* 0x00007610ff1f7816 */ /* 0x000fe2000000001f */
[----:B------:R-:W0:Y:S01]  /*2d7d0*/  LDCU UR6, c[0x0][0x3b0] ;  /* 0x00007600ff0677ac */ /* 0x000e220008000800 */
        /* <DEDUP_REMOVED lines=10> */
[----:B------:R-:W-:-:S03]  /*2d880*/  IMAD.MOV.U32 R61, RZ, RZ, R93 ;  /* 0x000000ffff3d7224 */ /* 0x000fc600078e005d */
[----:B------:R-:W-:Y:S01]  /*2d890*/  STL [R1+0x4e40], R49 ;  /* 0x004e403101007387 */ /* 0x000fe20000100800 */
[----:B------:R-:W-:-:S03]  /*2d8a0*/  IMAD.X R41, R20, 0x1, R13, P6 ;  /* 0x0000000114297824 */ /* 0x000fc600030e060d */
[----:B------:R-:W-:Y:S01]  /*2d8b0*/  STL [R1+0x4734], R81 ;  /* 0x0047345101007387 */ /* 0x000fe20000100800 */
[----:B------:R-:W-:Y:S01]  /*2d8c0*/  IADD3 R93, P6, PT, R18, R14, RZ ;  /* 0x0000000e125d7210 */ /* 0x000fe20007fde0ff */
[----:B------:R-:W-:Y:S02]  /*2d8d0*/  IMAD R19, R19, UR15, RZ ;  /* 0x0000000f13137c24 */ /* 0x000fe4000f8e02ff */
[----:B--2---:R-:W-:Y:S02]  /*2d8e0*/  STL [R1+0x3810], R38 ;  /* 0x0038102601007387 */ /* 0x004fe40000100800 */
[----:B------:R-:W-:Y:S02]  /*2d8f0*/  IMAD.X R74, R20, 0x1, R15, P6 ;  /* 0x00000001144a7824 */ /* 0x000fe400030e060f */
[----:B-1----:R-:W-:Y:S01]  /*2d900*/  @P0 IMAD.MOV.U32 R22, RZ, RZ, R61 ;  /* 0x000000ffff160224 */ /* 0x002fe200078e003d */
[----:B------:R-:W-:Y:S01]  /*2d910*/  STL [R1+0x4e44], R81 ;  /* 0x004e445101007387 */ /* 0x000fe20000100800 */
[----:B------:R-:W-:Y:S01]  /*2d920*/  @P0 IMAD.MOV.U32 R23, RZ, RZ, R50 ;  /* 0x000000ffff170224 */ /* 0x000fe200078e0032 */
        /* <DEDUP_REMOVED lines=9> */
[----:B---3--:R2:W-:Y:S04]  /*2d9c0*/  STL [R1+0x3808], R35 ;  /* 0x0038082301007387 */ /* 0x0085e80000100800 */
[----:B------:R3:W3:Y:S01]  /*2d9d0*/  @P0 LDG.E.U8 R30, desc[UR22][R22.64] ;  /* 0x00000016161e0981 */ /* 0x0006e2000c1e1100 */
[----:B--2---:R-:W-:-:S03]  /*2d9e0*/  IADD3 R35, P6, PT, R19, R16, RZ ;  /* 0x0000001013237210 */ /* 0x004fc60007fde0ff */
[----:B------:R-:W-:Y:S02]  /*2d9f0*/  STL [R1+0x1ce0], R74 ;  /* 0x001ce04a01007387 */ /* 0x000fe40000100800 */
[----:B------:R-:W-:Y:S01]  /*2da00*/  IMAD.X R38, R21, 0x1, R13, P6 ;  /* 0x0000000115267824 */ /* 0x000fe200030e060d */
[----:B------:R-:W-:Y:S01]  /*2da10*/  IADD3 R42, P6, PT, R19, R14, RZ ;  /* 0x0000000e132a7210 */ /* 0x000fe20007fde0ff */
[----:B------:R-:W-:Y:S04]  /*2da20*/  STL [R1+0x1cec], R35 ;  /* 0x001cec2301007387 */ /* 0x000fe80000100800 */
[----:B------:R-:W-:Y:S04]  /*2da30*/  STL [R1+0x1ce8], R38 ;  /* 0x001ce82601007387 */ /* 0x000fe80000100800 */
[----:B------:R-:W-:Y:S04]  /*2da40*/  STL [R1+0x1cf4], R42 ;  /* 0x001cf42a01007387 */ /* 0x000fe80000100800 */
[----:B----4-:R2:W-:Y:S04]  /*2da50*/  STL [R1+0x3800], R34 ;  /* 0x0038002201007387 */ /* 0x0105e80000100800 */
[----:B------:R-:W4:Y:S04]  /*2da60*/  LDL R91, [R1+0x1e34] ;  /* 0x001e3400015b7983 */ /* 0x000f280000100800 */
[----:B--2---:R-:W2:Y:S01]  /*2da70*/  LDL R34, [R1+0x1e30] ;  /* 0x001e300001227983 */ /* 0x004ea20000100800 */
[----:B---3--:R-:W-:-:S02]  /*2da80*/  @P5 IMAD.MOV.U32 R22, RZ, RZ, R62 ;  /* 0x000000ffff165224 */ /* 0x008fc400078e003e */
[----:B------:R-:W-:-:S05]  /*2da90*/  @P5 IMAD.MOV.U32 R23, RZ, RZ, R51 ;  /* 0x000000ffff175224 */ /* 0x000fca00078e0033 */
[----:B------:R4:W3:Y:S01]  /*2daa0*/  @P5 LDG.E.U8 R27, desc[UR22][R22.64] ;  /* 0x00000016161b5981 */ /* 0x0008e2000c1e1100 */
[----:B0-----:R-:W-:Y:S01]  /*2dab0*/  IMAD R18, R18, UR16, RZ ;  /* 0x0000001012127c24 */ /* 0x001fe2000f8e02ff */
[----:B------:R-:W-:Y:S01]  /*2dac0*/  SEL R19, R17, R83, !P3 ;  /* 0x0000005311137207 */ /* 0x000fe20005800000 */
[----:B------:R-:W-:Y:S01]  /*2dad0*/  IMAD.X R46, R21, 0x1, R15, P6 ;  /* 0x00000001152e7824 */ /* 0x000fe200030e060f */
[----:B------:R-:W-:Y:S01]  /*2dae0*/  PRMT R26, RZ, 0x7610, R26 ;  /* 0x00007610ff1a7816 */ /* 0x000fe2000000001a */
[----:B------:R-:W0:Y:S01]  /*2daf0*/  LDCU UR16, c[0x0][0x3b0] ;  /* 0x00007600ff1077ac */ /* 0x000e220008000800 */
[----:B------:R-:W-:Y:S02]  /*2db00*/  SHF.R.S32.HI R20, RZ, 0x1f, R18 ;  /* 0x0000001fff147819 */ /* 0x000fe40000011412 */
[----:B------:R-:W-:Y:S01]  /*2db10*/  IADD3 R33, P6, PT, R18, R16, RZ ;  /* 0x0000001012217210 */ /* 0x000fe20007fde0ff */
[----:B----4-:R-:W-:Y:S02]  /*2db20*/  @P0 IMAD.MOV.U32 R22, RZ, RZ, R91 ;  /* 0x000000ffff160224 */ /* 0x010fe400078e005b */
[----:B--2---:R-:W-:-:S05]  /*2db30*/  @P0 IMAD.MOV.U32 R23, RZ, RZ, R34 ;  /* 0x000000ffff170224 */ /* 0x004fca00078e0022 */
[----:B------:R2:W4:Y:S01]  /*2db40*/  @P0 LDG.E.U8 R31, desc[UR22][R22.64] ;  /* 0x00000016161f0981 */ /* 0x000522000c1e1100 */
[----:B------:R-:W-:Y:S01]  /*2db50*/  IMAD.X R61, R20, 0x1, R13, P6 ;  /* 0x00000001143d7824 */ /* 0x000fe200030e060d */
[----:B------:R-:W-:Y:S01]  /*2db60*/  IADD3 R50, P6, PT, R18, R14, RZ ;  /* 0x0000000e12327210 */ /* 0x000fe20007fde0ff */
[----:B------:R-:W-:Y:S01]  /*2db70*/  IMAD R19, R19, UR6, RZ ;  /* 0x0000000613137c24 */ /* 0x000fe2000f8e02ff */
[----:B------:R-:W-:Y:S01]  /*2db80*/  STL [R1+0x1cf0], R46 ;  /* 0x001cf02e01007387 */ /* 0x000fe20000100800 */
[----:B------:R-:W-:Y:S01]  /*2db90*/  SEL R18, R17, R84, !P3 ;  /* 0x0000005411127207 */ /* 0x000fe20005800000 */
[----:B------:R-:W0:Y:S02]  /*2dba0*/  LDCU UR6, c[0x0][0x3b0] ;  /* 0x00007600ff0677ac */ /* 0x000e240008000800 */
[----:B------:R-:W-:Y:S04]  /*2dbb0*/  STL [R1+0x1cfc], R33 ;  /* 0x001cfc2101007387 */ /* 0x000fe80000100800 */
[----:B------:R-:W-:Y:S04]  /*2dbc0*/  STL [R1+0x1cf8], R61 ;  /* 0x001cf83d01007387 */ /* 0x000fe80000100800 */
[----:B------:R-:W-:Y:S04]  /*2dbd0*/  STL [R1+0x1d04], R50 ;  /* 0x001d043201007387 */ /* 0x000fe80000100800 */
[----:B------:R0:W-:Y:S01]  /*2dbe0*/  STL [R1+0x37fc], R30 ;  /* 0x0037fc1e01007387 */ /* 0x0001e20000100800 */
[----:B------:R-:W-:-:S03]  /*2dbf0*/  SHF.R.S32.HI R21, RZ, 0x1f, R19 ;  /* 0x0000001fff157819 */ /* 0x000fc60000011413 */
[----:B------:R-:W4:Y:S04]  /*2dc00*/  LDL.LU R63, [R1+0x29c] ;  /* 0x00029c00013f7983 */ /* 0x000f280000300800 */
[----:B------:R-:W4:Y:S01]  /*2dc10*/  LDL R52, [R1+0x1e28] ;  /* 0x001e280001347983 */ /* 0x000f220000100800 */
[----:B0-----:R-:W-:Y:S01]  /*2dc20*/  IMAD.X R30, R20, 0x1, R15, P6 ;  /* 0x00000001141e7824 */ /* 0x001fe200030e060f */
[----:B------:R-:W-:-:S04]  /*2dc30*/  IADD3 R86, P6, PT, R19, R16, RZ ;  /* 0x0000001013567210 */ /* 0x000fc80007fde0ff */
[----:B------:R-:W-:Y:S04]  /*2dc40*/  STL [R1+0x1d00], R30 ;  /* 0x001d001e01007387 */ /* 0x000fe80000100800 */
[----:B------:R-:W-:Y:S01]  /*2dc50*/  STL [R1+0x1d0c], R86 ;  /* 0x001d0c5601007387 */ /* 0x000fe20000100800 */
[----:B-1----:R-:W-:Y:S01]  /*2dc60*/  IMAD R18, R18, UR15, RZ ;  /* 0x0000000f12127c24 */ /* 0x002fe2000f8e02ff */
[----:B------:R-:W-:Y:S01]  /*2dc70*/  PRMT R2, RZ, 0x7610, R2 ;  /* 0x00007610ff027816 */ /* 0x000fe20000000002 */
[----:B--2---:R-:W-:Y:S01]  /*2dc80*/  @P5 IMAD.MOV.U32 R22, RZ, RZ, R88 ;  /* 0x000000ffff165224 */ /* 0x004fe200078e0058 */
[----:B---3--:R0:W-:Y:S01]  /*2dc90*/  STL [R1+0x37f4], R27 ;  /* 0x0037f41b01007387 */ /* 0x0081e20000100800 */
[----:B------:R-:W-:Y:S01]  /*2dca0*/  PRMT R44, RZ, 0x7610, R44 ;  /* 0x00007610ff2c7816 */ /* 0x000fe2000000002c */
[----:B------:R-:W1:Y:S01]  /*2dcb0*/  LDCU UR15, c[0x0][0x3b0] ;  /* 0x00007600ff0f77ac */ /* 0x000e620008000800 */
[----:B------:R-:W-:-:S04]  /*2dcc0*/  SHF.R.S32.HI R20, RZ, 0x1f, R18 ;  /* 0x0000001fff147819 */ /* 0x000fc80000011412 */
[----:B------:R-:W2:Y:S01]  /*2dcd0*/  @P5 LDG.E.U8 R44, desc[UR22][R24.64] ;  /* 0x00000016182c5981 */ /* 0x000ea2000c1e1100 */
[----:B0-----:R-:W-:Y:S01]  /*2dce0*/  IMAD.X R27, R21, 0x1, R13, P6 ;  /* 0x00000001151b7824 */ /* 0x001fe200030e060d */
[----:B------:R-:W-:-:S05]  /*2dcf0*/  IADD3 R62, P6, PT, R19, R14, RZ ;  /* 0x0000000e133e7210 */ /* 0x000fca0007fde0ff */
[----:B------:R-:W-:Y:S01]  /*2dd00*/  IMAD.X R51, R21, 0x1, R15, P6 ;  /* 0x0000000115337824 */ /* 0x000fe200030e060f */
[----:B------:R-:W-:Y:S01]  /*2dd10*/  IADD3 R43, P6, PT, R18, R16, RZ ;  /* 0x00000010122b7210 */ /* 0x000fe20007fde0ff */
[----:B------:R-:W-:Y:S04]  /*2dd20*/  STL [R1+0x1d08], R27 ;  /* 0x001d081b01007387 */ /* 0x000fe80000100800 */
[----:B------:R-:W-:Y:S04]  /*2dd30*/  STL [R1+0x1d14], R62 ;  /* 0x001d143e01007387 */ /* 0x000fe80000100800 */
[----:B------:R-:W3:Y:S04]  /*2dd40*/  LDL.LU R71, [R1+0x2b8] ;  /* 0x0002b80001477983 */ /* 0x000ee80000300800 */
[----:B------:R-:W-:Y:S04]  /*2dd50*/  STL [R1+0x1d10], R51 ;  /* 0x001d103301007387 */ /* 0x000fe80000100800 */
[----:B------:R-:W-:Y:S04]  /*2dd60*/  STL [R1+0x1d1c], R43 ;  /* 0x001d1c2b01007387 */ /* 0x000fe80000100800 */
[----:B----4-:R0:W-:Y:S02]  /*2dd70*/  STL [R1+0x37ec], R31 ;  /* 0x0037ec1f01007387 */ /* 0x0101e40000100800 */
[----:B0-----:R-:W-:Y:S01]  /*2dd80*/  IMAD.X R31, R20, 0x1, R13, P6 ;  /* 0x00000001141f7824 */ /* 0x001fe200030e060d */
[----:B------:R-:W-:-:S04]  /*2dd90*/  IADD3 R91, P6, PT, R18, R14, RZ ;  /* 0x0000000e125b7210 */ /* 0x000fc80007fde0ff */
[----:B------:R-:W-:Y:S04]  /*2dda0*/  STL [R1+0x1d18], R31 ;  /* 0x001d181f01007387 */ /* 0x000fe80000100800 */
[----:B------:R-:W-:Y:S04]  /*2ddb0*/  STL [R1+0x1d24], R91 ;  /* 0x001d245b01007387 */ /* 0x000fe80000100800 */
[----:B------:R-:W4:Y:S04]  /*2ddc0*/  LDL.LU R88, [R1+0x4e7c] ;  /* 0x004e7c0001587983 */ /* 0x000f280000300800 */
[----:B------:R-:W2:Y:S01]  /*2ddd0*/  LDL R45, [R1+0x1e20] ;  /* 0x001e2000012d7983 */ /* 0x000ea20000100800 */
[----:B------:R-:W-:-:S03]  /*2dde0*/  @P5 IMAD.MOV.U32 R23, RZ, RZ, R52 ;  /* 0x000000ffff175224 */ /* 0x000fc600078e0034 */
[----:B------:R-:W3:Y:S04]  /*2ddf0*/  LDL.LU R53, [R1+0x2d0] ;  /* 0x0002d00001357983 */ /* 0x000ee80000300800 */
[----:B------:R4:W3:Y:S04]  /*2de00*/  @P5 LDG.E.U8 R26, desc[UR22][R22.64] ;  /* 0x00000016161a5981 */ /* 0x0008e8000c1e1100 */
[----:B------:R-:W3:Y:S01]  /*2de10*/  LDL.LU R65, [R1+0x30c] ;  /* 0x00030c0001417983 */ /* 0x000ee20000300800 */
[C---:B------:R-:W-:Y:S02]  /*2de20*/  SEL R19, R17.reuse, R85, !P3 ;  /* 0x0000005511137207 */ /* 0x040fe40005800000 */
[----:B------:R-:W-:-:S03]  /*2de30*/  SEL R18, R17, R63, !P3 ;  /* 0x0000003f11127207 */ /* 0x000fc60005800000 */
[----:B------:R-:W-:Y:S01]  /*2de40*/  IMAD R19, R19, UR16, RZ ;  /* 0x0000001013137c24 */ /* 0x000fe2000f8e02ff */
[----:B------:R-:W0:Y:S01]  /*2de50*/  LDCU UR16, c[0x0][0x3b0] ;  /* 0x00007600ff1077ac */ /* 0x000e220008000800 */
[----:B------:R-:W-:Y:S02]  /*2de60*/  IMAD.X R63, R20, 0x1, R15, P6 ;  /* 0x00000001143f7824 */ /* 0x000fe400030e060f */
[----:B----4-:R-:W-:Y:S02]  /*2de70*/  @P0 IMAD.MOV.U32 R22, RZ, RZ, R88 ;  /* 0x000000ffff160224 */ /* 0x010fe400078e0058 */
[----:B--2---:R-:W-:-:S05]  /*2de80*/  @P0 IMAD.MOV.U32 R23, RZ, RZ, R45 ;  /* 0x000000ffff170224 */ /* 0x004fca00078e002d */
[----:B------:R2:W4:Y:S01]  /*2de90*/  @P0 LDG.E.U8 R2, desc[UR22][R22.64] ;  /* 0x0000001616020981 */ /* 0x000522000c1e1100 */
[----:B------:R-:W-:Y:S02]  /*2dea0*/  SHF.R.S32.HI R21, RZ, 0x1f, R19 ;  /* 0x0000001fff157819 */ /* 0x000fe40000011413 */
[----:B------:R-:W-:Y:S01]  /*2deb0*/  IADD3 R34, P6, PT, R19, R16, RZ ;  /* 0x0000001013227210 */ /* 0x000fe20007fde0ff */
[----:B------:R-:W-:Y:S01]  /*2dec0*/  IMAD R18, R18, UR6, RZ ;  /* 0x0000000612127c24 */ /* 0x000fe2000f8e02ff */
[----:B------:R-:W-:Y:S01]  /*2ded0*/  STL [R1+0x1d20], R63 ;  /* 0x001d203f01007387 */ /* 0x000fe20000100800 */
[----:B------:R-:W-:Y:S01]  /*2dee0*/  @P0 IMAD.MOV.U32 R25, RZ, RZ, R4 ;  /* 0x000000ffff190224 */ /* 0x000fe200078e0004 */
[----:B------:R-:W0:Y:S01]  /*2def0*/  LDCU UR6, c[0x0][0x3b0] ;  /* 0x00007600ff0677ac */ /* 0x000e220008000800 */
[----:B------:R-:W-:Y:S01]  /*2df00*/  IMAD.X R52, R21, 0x1, R13, P6 ;  /* 0x0000000115347824 */ /* 0x000fe200030e060d */
[----:B------:R-:W-:Y:S02]  /*2df10*/  IADD3 R87, P6, PT, R19, R14, RZ ;  /* 0x0000000e13577210 */ /* 0x000fe40007fde0ff */
[----:B---3--:R-:W-:-:S02]  /*2df20*/  SEL R19, R17, R71, !P3 ;  /* 0x0000004711137207 */ /* 0x008fc40005800000 */
[----:B------:R-:W-:Y:S01]  /*2df30*/  SHF.R.S32.HI R20, RZ, 0x1f, R18 ;  /* 0x0000001fff147819 */ /* 0x000fe20000011412 */
[----:B------:R-:W-:Y:S01]  /*2df40*/  IMAD.X R71, R21, 0x1, R15, P6 ;  /* 0x0000000115477824 */ /* 0x000fe200030e060f */
[----:B------:R-:W-:Y:S01]  /*2df50*/  IADD3 R64, P6, PT, R18, R16, RZ ;  /* 0x0000001012407210 */ /* 0x000fe20007fde0ff */
[----:B------:R-:W-:Y:S01]  /*2df60*/  STL [R1+0x1d2c], R34 ;  /* 0x001d2c2201007387 */ /* 0x000fe20000100800 */
[----:B-1----:R-:W-:Y:S01]  /*2df70*/  IMAD R19, R19, UR15, RZ ;  /* 0x0000000f13137c24 */ /* 0x002fe2000f8e02ff */
[C---:B------:R-:W-:Y:S01]  /*2df80*/  SEL R21, R17.reuse, R53, !P3 ;  /* 0x0000003511157207 */ /* 0x040fe20005800000 */
[----:B------:R-:W-:Y:S02]  /*2df90*/  @P0 IMAD.MOV.U32 R24, RZ, RZ, R3 ;  /* 0x000000ffff180224 */ /* 0x000fe400078e0003 */
[----:B------:R-:W-:Y:S01]  /*2dfa0*/  IMAD.X R90, R20, 0x1, R13, P6 ;  /* 0x00000001145a7824 */ /* 0x000fe200030e060d */
[----:B------:R-:W-:Y:S01]  /*2dfb0*/  IADD3 R70, P6, PT, R18, R14, RZ ;  /* 0x0000000e12467210 */ /* 0x000fe20007fde0ff */
[----:B------:R-:W-:Y:S01]  /*2dfc0*/  STL [R1+0x1d28], R52 ;  /* 0x001d283401007387 */ /* 0x000fe20000100800 */
[----:B--2---:R-:W-:Y:S01]  /*2dfd0*/  SEL R22, R17, R65, !P3 ;  /* 0x0000004111167207 */ /* 0x004fe20005800000 */
[----:B------:R-:W1:Y:S02]  /*2dfe0*/  LDCU UR15, c[0x0][0x3b0] ;  /* 0x00007600ff0f77ac */ /* 0x000e640008000800 */
[----:B------:R-:W-:Y:S01]  /*2dff0*/  STL [R1+0x1d34], R87 ;  /* 0x001d345701007387 */ /* 0x000fe20000100800 */
[----:B------:R-:W-:-:S03]  /*2e000*/  IMAD.X R53, R20, 0x1, R15, P6 ;  /* 0x0000000114357824 */ /* 0x000fc600030e060f */
[----:B------:R-:W-:Y:S01]  /*2e010*/  STL [R1+0x1d30], R71 ;  /* 0x001d304701007387 */ /* 0x000fe20000100800 */
[----:B------:R-:W-:-:S03]  /*2e020*/  IADD3 R45, P6, PT, R19, R16, RZ ;  /* 0x00000010132d7210 */ /* 0x000fc60007fde0ff */
[----:B------:R-:W-:Y:S01]  /*2e030*/  STL [R1+0x1d3c], R64 ;  /* 0x001d3c4001007387 */ /* 0x000fe20000100800 */
[----:B------:R-:W-:-:S03]  /*2e040*/  SHF.R.S32.HI R18, RZ, 0x1f, R19 ;  /* 0x0000001fff127819 */ /* 0x000fc60000011413 */
[----:B------:R-:W-:Y:S04]  /*2e050*/  STL [R1+0x37e4], R26 ;  /* 0x0037e41a01007387 */ /* 0x000fe80000100800 */
[----:B------:R-:W2:Y:S04]  /*2e060*/  LDL.LU R88, [R1+0x4e78] ;  /* 0x004e780001587983 */ /* 0x000ea80000300800 */
[----:B------:R-:W-:Y:S04]  /*2e070*/  STL [R1+0x1d38], R90 ;  /* 0x001d385a01007387 */ /* 0x000fe80000100800 */
[----:B------:R-:W-:Y:S01]  /*2e080*/  STL [R1+0x1d44], R70 ;  /* 0x001d444601007387 */ /* 0x000fe20000100800 */
[----:B------:R-:W-:-:S03]  /*2e090*/  IMAD.X R65, R18, 0x1, R13, P6 ;  /* 0x0000000112417824 */ /* 0x000fc600030e060d */
[----:B------:R-:W3:Y:S04]  /*2e0a0*/  LDL R92, [R1+0x1e08] ;  /* 0x001e0800015c7983 */ /* 0x000ee80000100800 */
[----:B------:R-:W3:Y:S04]  /*2e0b0*/  LDL R66, [R1+0x1e0c] ;  /* 0x001e0c0001427983 */ /* 0x000ee80000100800 */
[----:B------:R-:W-:Y:S01]  /*2e0c0*/  STL [R1+0x1d40], R53 ;  /* 0x001d403501007387 */ /* 0x000fe20000100800 */
[----:B0-----:R-:W-:Y:S01]  /*2e0d0*/  IMAD R20, R21, UR16, RZ ;  /* 0x0000001015147c24 */ /* 0x001fe2000f8e02ff */
[----:B------:R-:W-:Y:S01]  /*2e0e0*/  PRMT R67, RZ, 0x7610, R67 ;  /* 0x00007610ff437816 */ /* 0x000fe20000000043 */
[----:B------:R-:W0:Y:S01]  /*2e0f0*/  LDCU UR16, c[0x0][0x3b0] ;  /* 0x00007600ff1077ac */ /* 0x000e220008000800 */
[----:B------:R-:W-:Y:S02]  /*2e100*/  STL [R1+0x1d4c], R45 ;  /* 0x001d4c2d01007387 */ /* 0x000fe40000100800 */
[----:B------:R-:W-:-:S02]  /*2e110*/  SHF.R.S32.HI R23, RZ, 0x1f, R20 ;  /* 0x0000001fff177819 */ /* 0x000fc40000011414 */
[----:B------:R-:W-:Y:S01]  /*2e120*/  PRMT R56, RZ, 0x7610, R56 ;  /* 0x00007610ff387816 */ /* 0x000fe20000000038 */
[----:B------:R3:W3:Y:S04]  /*2e130*/  @P0 LDG.E.U8 R67, desc[UR22][R24.64] ;  /* 0x0000001618430981 */ /* 0x0006e8000c1e1100 */
[----:B----4-:R4:W-:Y:S02]  /*2e140*/  STL [R1+0x37dc], R2 ;  /* 0x0037dc0201007387 */ /* 0x0109e40000100800 */
[-C--:B----4-:R-:W-:Y:S01]  /*2e150*/  IADD3 R2, P6, PT, R19, R14.reuse, RZ ;  /* 0x0000000e13027210 */ /* 0x090fe20007fde0ff */
[----:B------:R-:W-:Y:S01]  /*2e160*/  IMAD R19, R22, UR17, RZ ;  /* 0x0000001116137c24 */ /* 0x000fe2000f8e02ff */
[----:B------:R-:W-:Y:S01]  /*2e170*/  STL [R1+0x1d48], R65 ;  /* 0x001d484101007387 */ /* 0x000fe20000100800 */
[----:B------:R-:W-:Y:S01]  /*2e180*/  PRMT R55, RZ, 0x7610, R55 ;  /* 0x00007610ff377816 */ /* 0x000fe20000000037 */
[----:B------:R-:W4:Y:S01]  /*2e190*/  LDCU UR17, c[0x0][0x3b0] ;  /* 0x00007600ff1177ac */ /* 0x000f220008000800 */
[--C-:B------:R-:W-:Y:S01]  /*2e1a0*/  IMAD.X R26, R18, 0x1, R15.reuse, P6 ;  /* 0x00000001121a7824 */ /* 0x100fe200030e060f */
[-C--:B------:R-:W-:Y:S01]  /*2e1b0*/  IADD3 R49, P6, PT, R20, R14.reuse, RZ ;  /* 0x0000000e14317210 */ /* 0x080fe20007fde0ff */
[----:B------:R-:W-:Y:S04]  /*2e1c0*/  STL [R1+0x1d54], R2 ;  /* 0x001d540201007387 */ /* 0x000fe80000100800 */
[----:B------:R-:W-:Y:S01]  /*2e1d0*/  IMAD.X R54, R23, 0x1, R15, P6 ;  /* 0x0000000117367824 */ /* 0x000fe200030e060f */
[----:B------:R-:W-:Y:S01]  /*2e1e0*/  IADD3 R57, P6, PT, R19, R14, RZ ;  /* 0x0000000e13397210 */ /* 0x000fe20007fde0ff */
[----:B------:R-:W-:Y:S04]  /*2e1f0*/  STL [R1+0x1d50], R26 ;  /* 0x001d501a01007387 */ /* 0x000fe80000100800 */
[----:B------:R-:W-:Y:S04]  /*2e200*/  STL [R1+0x1d74], R49 ;  /* 0x001d743101007387 */ /* 0x000fe80000100800 */
[----:B------:R-:W-:Y:S04]  /*2e210*/  STL [R1+0x1d70], R54 ;  /* 0x001d703601007387 */ /* 0x000fe80000100800 */
[----:B------:R-:W-:Y:S04]  /*2e220*/  STL [R1+0x1df4], R57 ;  /* 0x001df43901007387 */ /* 0x000fe80000100800 */
[----:B------:R0:W-:Y:S04]  /*2e230*/  STL [R1+0x37d4], R44 ;  /* 0x0037d42c01007387 */ /* 0x0001e80000100800 */
[----:B------:R-:W4:Y:S01]  /*2e240*/  LDL.LU R4, [R1+0x4e74] ;  /* 0x004e740001047983 */ /* 0x000f220000300800 */
[----:B--2---:R-:W-:-:S02]  /*2e250*/  SEL R88, R17, R88, !P3 ;  /* 0x0000005811587207 */ /* 0x004fc40005800000 */
[----:B------:R-:W-:Y:S01]  /*2e260*/  SHF.R.S32.HI R22, RZ, 0x1f, R19 ;  /* 0x0000001fff167819 */ /* 0x000fe20000011413 */
[----:B------:R-:W2:Y:S02]  /*2e270*/  LDL.LU R3, [R1+0x4e70] ;  /* 0x004e700001037983 */ /* 0x000ea40000300800 */
[----:B------:R-:W-:Y:S02]  /*2e280*/  IMAD R18, R88, UR6, RZ ;  /* 0x0000000658127c24 */ /* 0x000fe4000f8e02ff */
[----:B------:R-:W-:-:S03]  /*2e290*/  IMAD.X R58, R22, 0x1, R15, P6 ;  /* 0x00000001163a7824 */ /* 0x000fc600030e060f */
[----:B------:R-:W-:Y:S01]  /*2e2a0*/  SHF.R.S32.HI R21, RZ, 0x1f, R18 ;  /* 0x0000001fff157819 */ /* 0x000fe20000011412 */
[----:B---3--:R-:W-:Y:S01]  /*2e2b0*/  @P5 IMAD.MOV.U32 R25, RZ, RZ, R92 ;  /* 0x000000ffff195224 */ /* 0x008fe200078e005c */
[----:B0-----:R-:W-:Y:S01]  /*2e2c0*/  IADD3 R44, P6, PT, R18, R14, RZ ;  /* 0x0000000e122c7210 */ /* 0x001fe20007fde0ff */
[----:B------:R-:W-:Y:S01]  /*2e2d0*/  @P5 IMAD.MOV.U32 R24, RZ, RZ, R66 ;  /* 0x000000ffff185224 */ /* 0x000fe200078e0042 */
[----:B------:R-:W-:Y:S04]  /*2e2e0*/  STL [R1+0x1df0], R58 ;  /* 0x001df03a01007387 */ /* 0x000fe80000100800 */
[----:B------:R0:W3:Y:S04]  /*2e2f0*/  @P5 LDG.E.U8 R56, desc[UR22][R24.64] ;  /* 0x0000001618385981 */ /* 0x0000e8000c1e1100 */
[----:B------:R-:W-:Y:S04]  /*2e300*/  STL [R1+0x2d44], R44 ;  /* 0x002d442c01007387 */ /* 0x000fe80000100800 */
[----:B------:R-:W3:Y:S01]  /*2e310*/  LDL.LU R66, [R1+0x310] ;  /* 0x0003100001427983 */ /* 0x000ee20000300800 */
[----:B0-----:R-:W-:-:S04]  /*2e320*/  IMAD.X R24, R21, 0x1, R15, P6 ;  /* 0x0000000115187824 */ /* 0x001fc800030e060f */
[----:B------:R-:W-:Y:S01]  /*2e330*/  @P5 IMAD.MOV.U32 R25, RZ, RZ, R24 ;  /* 0x000000ffff195224 */ /* 0x000fe200078e0018 */
[----:B------:R0:W-:Y:S02]  /*2e340*/  STL [R1+0x2d40], R24 ;  /* 0x002d401801007387 */ /* 0x0001e40000100800 */
[----:B0-----:R-:W-:Y:S01]  /*2e350*/  @P5 IMAD.MOV.U32 R24, RZ, RZ, R44 ;  /* 0x000000ffff185224 */ /* 0x001fe200078e002c */
[----:B----4-:R-:W-:-:S06]  /*2e360*/  PRMT R4, RZ, 0x7610, R4 ;  /* 0x00007610ff047816 */ /* 0x010fcc0000000004 */
[----:B------:R-:W4:Y:S01]  /*2e370*/  @P5 LDG.E.U8 R4, desc[UR22][R24.64] ;  /* 0x0000001618045981 */ /* 0x000f22000c1e1100 */
[----:B------:R-:W-:-:S05]  /*2e380*/  IADD3 R18, P6, PT, R18, R16, RZ ;  /* 0x0000001012127210 */ /* 0x000fca0007fde0ff */
[----:B------:R-:W-:Y:S04]  /*2e390*/  STL [R1+0x2d4c], R18 ;  /* 0x002d4c1201007387 */ /* 0x000fe80000100800 */
[----:B------:R0:W-:Y:S04]  /*2e3a0*/  STL [R1+0x37cc], R67 ;  /* 0x0037cc4301007387 */ /* 0x0001e80000100800 */
[----:B------:R-:W3:Y:S01]  /*2e3b0*/  LDL.LU R44, [R1+0x32c] ;  /* 0x00032c00012c7983 */ /* 0x000ee20000300800 */
[----:B0-----:R-:W-:Y:S01]  /*2e3c0*/  IMAD.X R67, R21, 0x1, R13, P6 ;  /* 0x0000000115437824 */ /* 0x001fe200030e060d */
[----:B--2---:R-:W-:-:S04]  /*2e3d0*/  PRMT R3, RZ, 0x7610, R3 ;  /* 0x00007610ff037816 */ /* 0x004fc80000000003 */
[----:B------:R-:W-:Y:S01]  /*2e3e0*/  STL [R1+0x2d48], R67 ;  /* 0x002d484301007387 */ /* 0x000fe20000100800 */
[----:B------:R-:W-:-:S03]  /*2e3f0*/  PRMT R21, RZ, 0x7610, R21 ;  /* 0x00007610ff157816 */ /* 0x000fc60000000015 */
[----:B----4-:R-:W-:Y:S04]  /*2e400*/  STL [R1+0x4038], R4 ;  /* 0x0040380401007387 */ /* 0x010fe80000100800 */
[----:B---3--:R0:W-:Y:S02]  /*2e410*/  STL [R1+0x37c8], R56 ;  /* 0x0037c83801007387 */ /* 0x0081e40000100800 */
[----:B0-----:R-:W-:Y:S01]  /*2e420*/  IADD3 R56, P6, PT, R19, R16, RZ ;  /* 0x0000001013387210 */ /* 0x001fe20007fde0ff */
[----:B------:R-:W-:-:S05]  /*2e430*/  @P0 IMAD.MOV.U32 R19, RZ, RZ, R67 ;  /* 0x000000ffff130224 */ /* 0x000fca00078e0043 */
[----:B------:R0:W2:Y:S02]  /*2e440*/  @P0 LDG.E.U8 R3, desc[UR22][R18.64] ;  /* 0x0000001612030981 */ /* 0x0000a4000c1e1100 */
[----:B0-----:R-:W-:Y:S02]  /*2e450*/  @P5 IMAD.MOV.U32 R18, RZ, RZ, R57 ;  /* 0x000000ffff125224 */ /* 0x001fe400078e0039 */
[----:B------:R-:W-:-:S05]  /*2e460*/  @P5 IMAD.MOV.U32 R19, RZ, RZ, R58 ;  /* 0x000000ffff135224 */ /* 0x000fca00078e003a */
[----:B------:R0:W3:Y:S01]  /*2e470*/  @P5 LDG.E.U8 R21, desc[UR22][R18.64] ;  /* 0x0000001612155981 */ /* 0x0000e2000c1e1100 */
[----:B------:R-:W-:-:S03]  /*2e480*/  IMAD.X R22, R22, 0x1, R13, P6 ;  /* 0x0000000116167824 */ /* 0x000fc600030e060d */
[----:B------:R-:W-:Y:S01]  /*2e490*/  STL [R1+0x1dec], R56 ;  /* 0x001dec3801007387 */ /* 0x000fe20000100800 */
[----:B------:R-:W-:Y:S01]  /*2e4a0*/  PRMT R47, RZ, 0x7610, R47 ;  /* 0x00007610ff2f7816 */ /* 0x000fe2000000002f */
[----:B0-----:R-:W-:Y:S02]  /*2e4b0*/  @P0 IMAD.MOV.U32 R19, RZ, RZ, R22 ;  /* 0x000000ffff130224 */ /* 0x001fe400078e0016 */
[----:B------:R-:W-:Y:S01]  /*2e4c0*/  @P0 IMAD.MOV.U32 R18, RZ, RZ, R56 ;  /* 0x000000ffff120224 */ /* 0x000fe200078e0038 */
[----:B------:R-:W-:Y:S02]  /*2e4d0*/  PRMT R48, RZ, 0x7610, R48 ;  /* 0x00007610ff307816 */ /* 0x000fe40000000030 */
[----:B------:R-:W-:Y:S02]  /*2e4e0*/  PRMT R39, RZ, 0x7610, R39 ;  /* 0x00007610ff277816 */ /* 0x000fe40000000027 */
[----:B------:R0:W4:Y:S02]  /*2e4f0*/  @P0 LDG.E.U8 R55, desc[UR22][R18.64] ;  /* 0x0000001612370981 */ /* 0x000124000c1e1100 */
[----:B0-----:R-:W-:-:S02]  /*2e500*/  @P5 IMAD.MOV.U32 R18, RZ, RZ, R49 ;  /* 0x000000ffff125224 */ /* 0x001fc400078e0031 */
[----:B------:R-:W-:-:S05]  /*2e510*/  @P5 IMAD.MOV.U32 R19, RZ, RZ, R54 ;  /* 0x000000ffff135224 */ /* 0x000fca00078e0036 */
[----:B------:R0:W4:Y:S04]  /*2e520*/  @P5 LDG.E.U8 R48, desc[UR22][R18.64] ;  /* 0x0000001612305981 */ /* 0x000128000c1e1100 */
[----:B--2---:R-:W-:Y:S04]  /*2e530*/  STL [R1+0x4034], R3 ;  /* 0x0040340301007387 */ /* 0x004fe80000100800 */
[----:B------:R-:W2:Y:S04]  /*2e540*/  LDL.LU R92, [R1+0x344] ;  /* 0x00034400015c7983 */ /* 0x000ea80000300800 */
[----:B------:R0:W-:Y:S02]  /*2e550*/  STL [R1+0x1de8], R22 ;  /* 0x001de81601007387 */ /* 0x0001e40000100800 */
[----:B0-----:R-:W-:-:S02]  /*2e560*/  IADD3 R22, P6, PT, R20, R16, RZ ;  /* 0x0000001014167210 */ /* 0x001fc40007fde0ff */
[----:B---3--:R0:W-:Y:S03]  /*2e570*/  STL [R1+0xd5c], R21 ;  /* 0x000d5c1501007387 */ /* 0x0081e60000100800 */
[----:B------:R-:W-:Y:S01]  /*2e580*/  IMAD.X R23, R23, 0x1, R13, P6 ;  /* 0x0000000117177824 */ /* 0x000fe200030e060d */
[----:B------:R3:W-:Y:S04]  /*2e590*/  STL [R1+0x1d6c], R22 ;  /* 0x001d6c1601007387 */ /* 0x0007e80000100800 */
[----:B------:R1:W-:Y:S04]  /*2e5a0*/  STL [R1+0x1d68], R23 ;  /* 0x001d681701007387 */ /* 0x0003e80000100800 */
[----:B------:R3:W2:Y:S01]  /*2e5b0*/  @P0 LDG.E.U8 R47, desc[UR22][R22.64] ;  /* 0x00000016162f0981 */ /* 0x0006a2000c1e1100 */
[----:B0-----:R-:W-:-:S02]  /*2e5c0*/  SEL R21, R17, R66, !P3 ;  /* 0x0000004211157207 */ /* 0x001fc40005800000 */
[----:B------:R-:W-:Y:S01]  /*2e5d0*/  SEL R19, R17, R44, !P3 ;  /* 0x0000002c11137207 */ /* 0x000fe20005800000 */
[----:B------:R-:W2:Y:S01]  /*2e5e0*/  LDL.LU R68, [R1+0x360] ;  /* 0x0003600001447983 */ /* 0x000ea20000300800 */
[----:B---3--:R-:W-:Y:S02]  /*2e5f0*/  @P5 IMAD.MOV.U32 R22, RZ, RZ, R42 ;  /* 0x000000ffff165224 */ /* 0x008fe400078e002a */
[----:B-1----:R-:W-:-:S05]  /*2e600*/  @P5 IMAD.MOV.U32 R23, RZ, RZ, R46 ;  /* 0x000000ffff175224 */ /* 0x002fca00078e002e */
[----:B------:R0:W3:Y:S01]  /*2e610*/  @P5 LDG.E.U8 R39, desc[UR22][R22.64] ;  /* 0x0000001616275981 */ /* 0x0000e2000c1e1100 */
[----:B------:R-:W-:Y:S01]  /*2e620*/  IMAD R18, R21, UR15, RZ ;  /* 0x0000000f15127c24 */ /* 0x000fe2000f8e02ff */
[----:B------:R-:W-:Y:S01]  /*2e630*/  PRMT R32, RZ, 0x7610, R32 ;  /* 0x00007610ff207816 */ /* 0x000fe20000000020 */
[----:B------:R-:W1:Y:S03]  /*2e640*/  LDCU UR15, c[0x0][0x3b0] ;  /* 0x00007600ff0f77ac */ /* 0x000e660008000800 */
[----:B------:R-:W-:Y:S02]  /*2e650*/  SHF.R.S32.HI R20, RZ, 0x1f, R18 ;  /* 0x0000001fff147819 */ /* 0x000fe40000011412 */
[----:B------:R-:W-:-:S05]  /*2e660*/  IADD3 R44, P6, PT, R18, R16, RZ ;  /* 0x00000010122c7210 */ /* 0x000fca0007fde0ff */
[----:B------:R-:W-:Y:S01]  /*2e670*/  IMAD.X R54, R20, 0x1, R13, P6 ;  /* 0x0000000114367824 */ /* 0x000fe200030e060d */
[----:B------:R-:W-:Y:S01]  /*2e680*/  IADD3 R66, P6, PT, R18, R14, RZ ;  /* 0x0000000e12427210 */ /* 0x000fe20007fde0ff */
[----:B------:R-:W-:Y:S04]  /*2e690*/  STL [R1+0x1d5c], R44 ;  /* 0x001d5c2c01007387 */ /* 0x000fe80000100800 */
[----:B------:R-:W-:Y:S04]  /*2e6a0*/  STL [R1+0x1d58], R54 ;  /* 0x001d583601007387 */ /* 0x000fe80000100800 */
[----:B----4-:R-:W-:Y:S04]  /*2e6b0*/  STL [R1+0xd58], R55 ;  /* 0x000d583701007387 */ /* 0x010fe80000100800 */
[----:B------:R-:W-:Y:S04]  /*2e6c0*/  STL [R1+0x1d64], R66 ;  /* 0x001d644201007387 */ /* 0x000fe80000100800 */
[----:B------:R-:W-:Y:S01]  /*2e6d0*/  STL [R1+0xd54], R48 ;  /* 0x000d543001007387 */ /* 0x000fe20000100800 */
[----:B0-----:R-:W-:-:S02]  /*2e6e0*/  @P0 IMAD.MOV.U32 R22, RZ, RZ, R35 ;  /* 0x000000ffff160224 */ /* 0x001fc400078e0023 */
[----:B------:R-:W-:-:S05]  /*2e6f0*/  @P0 IMAD.MOV.U32 R23, RZ, RZ, R38 ;  /* 0x000000ffff170224 */ /* 0x000fca00078e0026 */
[----:B------:R0:W4:Y:S04]  /*2e700*/  @P0 LDG.E.U8 R32, desc[UR22][R22.64] ;  /* 0x0000001616200981 */ /* 0x000128000c1e1100 */
[----:B---3--:R3:W-:Y:S04]  /*2e710*/  STL [R1+0x37ac], R39 ;  /* 0x0037ac2701007387 */ /* 0x0087e80000100800 */
[----:B---3--:R-:W3:Y:S04]  /*2e720*/  LDL.LU R39, [R1+0x378] ;  /* 0x0003780001277983 */ /* 0x008ee80000300800 */
[----:B------:R-:W3:Y:S01]  /*2e730*/  LDL R77, [R1+0x1c74] ;  /* 0x001c7400014d7983 */ /* 0x000ee20000100800 */
[----:B------:R-:W-:Y:S01]  /*2e740*/  IMAD R19, R19, UR16, RZ ;  /* 0x0000001013137c24 */ /* 0x000fe2000f8e02ff */
[----:B--2---:R-:W-:Y:S01]  /*2e750*/  SEL R18, R17, R92, !P3 ;  /* 0x0000005c11127207 */ /* 0x004fe20005800000 */
[----:B------:R-:W-:Y:S01]  /*2e760*/  IMAD.X R92, R20, 0x1, R15, P6 ;  /* 0x00000001145c7824 */ /* 0x000fe200030e060f */
[----:B------:R-:W-:Y:S01]  /*2e770*/  PRMT R12, RZ, 0x7610, R12 ;  /* 0x00007610ff0c7816 */ /* 0x000fe2000000000c */
[----:B0-----:R-:W-:Y:S01]  /*2e780*/  @P5 IMAD.MOV.U32 R23, RZ, RZ, R75 ;  /* 0x000000ffff175224 */ /* 0x001fe200078e004b */
[----:B------:R-:W-:Y:S01]  /*2e790*/  SHF.R.S32.HI R21, RZ, 0x1f, R19 ;  /* 0x0000001fff157819 */ /* 0x000fe20000011413 */
[----:B------:R-:W0:Y:S01]  /*2e7a0*/  LDCU UR16, c[0x0][0x3b0] ;  /* 0x00007600ff1077ac */ /* 0x000e220008000800 */
[----:B------:R-:W-:Y:S01]  /*2e7b0*/  IADD3 R67, P6, PT, R19, R16, RZ ;  /* 0x0000001013437210 */ /* 0x000fe20007fde0ff */
[----:B-1----:R-:W-:Y:S01]  /*2e7c0*/  IMAD R18, R18, UR15, RZ ;  /* 0x0000000f12127c24 */ /* 0x002fe2000f8e02ff */
[----:B------:R-:W-:Y:S01]  /*2e7d0*/  STL [R1+0x1d60], R92 ;  /* 0x001d605c01007387 */ /* 0x000fe20000100800 */
[----:B------:R-:W-:Y:S01]  /*2e7e0*/  PRMT R29, RZ, 0x7610, R29 ;  /* 0x00007610ff1d7816 */ /* 0x000fe2000000001d */
[----:B------:R-:W1:Y:S01]  /*2e7f0*/  LDCU UR15, c[0x0][0x3b0] ;  /* 0x00007600ff0f77ac */ /* 0x000e620008000800 */
[----:B------:R-:W-:Y:S01]  /*2e800*/  IMAD.X R89, R21, 0x1, R13, P6 ;  /* 0x0000000115597824 */ /* 0x000fe200030e060d */
[----:B------:R-:W-:-:S02]  /*2e810*/  IADD3 R42, P6, PT, R19, R14, RZ ;  /* 0x0000000e132a7210 */ /* 0x000fc40007fde0ff */
[----:B------:R-:W-:Y:S02]  /*2e820*/  SEL R19, R17, R68, !P3 ;  /* 0x0000004411137207 */ /* 0x000fe40005800000 */
[----:B------:R-:W-:Y:S01]  /*2e830*/  SHF.R.S32.HI R20, RZ, 0x1f, R18 ;  /* 0x0000001fff147819 */ /* 0x000fe20000011412 */
[----:B------:R-:W-:Y:S01]  /*2e840*/  IMAD.X R68, R21, 0x1, R15, P6 ;  /* 0x0000000115447824 */ /* 0x000fe200030e060f */
[----:B------:R-:W-:Y:S01]  /*2e850*/  IADD3 R76, P6, PT, R18, R16, RZ ;  /* 0x00000010124c7210 */ /* 0x000fe20007fde0ff */
[----:B------:R-:W-:Y:S04]  /*2e860*/  STL [R1+0x1d7c], R67 ;  /* 0x001d7c4301007387 */ /* 0x000fe80000100800 */
[----:B------:R-:W-:Y:S01]  /*2e870*/  STL [R1+0xd50], R47 ;  /* 0x000d502f01007387 */ /* 0x000fe20000100800 */
[----:B------:R-:W-:Y:S01]  /*2e880*/  IMAD.X R55, R20, 0x1, R13, P6 ;  /* 0x0000000114377824 */ /* 0x000fe200030e060d */
[----:B------:R-:W-:-:S02]  /*2e890*/  IADD3 R35, P6, PT, R18, R14, RZ ;  /* 0x0000000e12237210 */ /* 0x000fc40007fde0ff */
[----:B------:R-:W-:Y:S04]  /*2e8a0*/  STL [R1+0x1d78], R89 ;  /* 0x001d785901007387 */ /* 0x000fe80000100800 */
[----:B------:R-:W-:Y:S04]  /*2e8b0*/  STL [R1+0x1d84], R42 ;  /* 0x001d842a01007387 */ /* 0x000fe80000100800 */
[----:B------:R-:W2:Y:S04]  /*2e8c0*/  LDL.LU R56, [R1+0x39c] ;  /* 0x00039c0001387983 */ /* 0x000ea80000300800 */
[----:B------:R-:W-:Y:S04]  /*2e8d0*/  STL [R1+0x1d80], R68 ;  /* 0x001d804401007387 */ /* 0x000fe80000100800 */
[----:B------:R-:W-:Y:S04]  /*2e8e0*/  STL [R1+0x1d8c], R76 ;  /* 0x001d8c4c01007387 */ /* 0x000fe80000100800 */
[----:B------:R-:W-:Y:S04]  /*2e8f0*/  STL [R1+0x1d88], R55 ;  /* 0x001d883701007387 */ /* 0x000fe80000100800 */
[----:B------:R-:W-:Y:S04]  /*2e900*/  STL [R1+0x1d94], R35 ;  /* 0x001d942301007387 */ /* 0x000fe80000100800 */
[----:B----4-:R4:W-:Y:S04]  /*2e910*/  STL [R1+0x37a8], R32 ;  /* 0x0037a82001007387 */ /* 0x0109e80000100800 */
[----:B------:R-:W2:Y:S01]  /*2e920*/  LDL.LU R75, [R1+0x4e6c] ;  /* 0x004e6c00014b7983 */ /* 0x000ea20000300800 */
[----:B---3--:R-:W-:-:S05]  /*2e930*/  @P5 IMAD.MOV.U32 R22, RZ, RZ, R77 ;  /* 0x000000ffff165224 */ /* 0x008fca00078e004d */
[----:B------:R3:W2:Y:S01]  /*2e940*/  @P5 LDG.E.U8 R12, desc[UR22][R22.64] ;  /* 0x00000016160c5981 */ /* 0x0006a2000c1e1100 */
[----:B------:R-:W-:Y:S01]  /*2e950*/  IMAD R19, R19, UR17, RZ ;  /* 0x0000001113137c24 */ /* 0x000fe2000f8e02ff */
[----:B------:R-:W-:Y:S01]  /*2e960*/  SEL R18, R17, R39, !P3 ;  /* 0x0000002711127207 */ /* 0x000fe20005800000 */
[----:B------:R-:W-:Y:S01]  /*2e970*/  IMAD.X R39, R20, 0x1, R15, P6 ;  /* 0x0000000114277824 */ /* 0x000fe200030e060f */
[----:B------:R-:W-:Y:S01]  /*2e980*/  PRMT R36, RZ, 0x7610, R36 ;  /* 0x00007610ff247816 */ /* 0x000fe20000000024 */
[----:B------:R-:W0:Y:S01]  /*2e990*/  LDCU UR17, c[0x0][0x3b0] ;  /* 0x00007600ff1177ac */ /* 0x000e220008000800 */
[----:B------:R-:W-:Y:S02]  /*2e9a0*/  SHF.R.S32.HI R21, RZ, 0x1f, R19 ;  /* 0x0000001fff157819 */ /* 0x000fe40000011413 */
[----:B----4-:R-:W-:-:S05]  /*2e9b0*/  IADD3 R32, P6, PT, R19, R16, RZ ;  /* 0x0000001013207210 */ /* 0x010fca0007fde0ff */
[----:B------:R-:W-:Y:S01]  /*2e9c0*/  IMAD.X R77, R21, 0x1, R13, P6 ;  /* 0x00000001154d7824 */ /* 0x000fe200030e060d */
[----:B------:R-:W-:Y:S01]  /*2e9d0*/  IADD3 R47, P6, PT, R19, R14, RZ ;  /* 0x0000000e132f7210 */ /* 0x000fe20007fde0ff */
[----:B---3--:R-:W-:Y:S02]  /*2e9e0*/  @P0 IMAD.MOV.U32 R23, RZ, RZ, R28 ;  /* 0x000000ffff170224 */ /* 0x008fe400078e001c */
[----:B--2---:R-:W-:-:S05]  /*2e9f0*/  @P0 IMAD.MOV.U32 R22, RZ, RZ, R75 ;  /* 0x000000ffff160224 */ /* 0x004fca00078e004b */
[----:B------:R-:W2:Y:S04]  /*2ea00*/  @P0 LDG.E.U8 R29, desc[UR22][R22.64] ;  /* 0x00000016161d0981 */ /* 0x000ea8000c1e1100 */
[----:B------:R3:W-:Y:S04]  /*2ea10*/  STL [R1+0x37a4], R12 ;  /* 0x0037a40c01007387 */ /* 0x0007e80000100800 */
[----:B---3--:R-:W3:Y:S04]  /*2ea20*/  LDL.LU R12, [R1+0x3a8] ;  /* 0x0003a800010c7983 */ /* 0x008ee80000300800 */
[----:B------:R-:W4:Y:S04]  /*2ea30*/  LDL R57, [R1+0x1bf4] ;  /* 0x001bf40001397983 */ /* 0x000f280000100800 */
[----:B------:R-:W-:Y:S04]  /*2ea40*/  STL [R1+0x1d90], R39 ;  /* 0x001d902701007387 */ /* 0x000fe80000100800 */
[----:B------:R-:W-:Y:S04]  /*2ea50*/  STL [R1+0x1d9c], R32 ;  /* 0x001d9c2001007387 */ /* 0x000fe80000100800 */
[----:B------:R-:W-:Y:S04]  /*2ea60*/  STL [R1+0x1d98], R77 ;  /* 0x001d984d01007387 */ /* 0x000fe80000100800 */
[----:B------:R-:W-:Y:S04]  /*2ea70*/  STL [R1+0x1da4], R47 ;  /* 0x001da42f01007387 */ /* 0x000fe80000100800 */
[----:B------:R-:W3:Y:S01]  /*2ea80*/  LDL.LU R28, [R1+0x4e68] ;  /* 0x004e6800011c7983 */ /* 0x000ee20000300800 */
[----:B0-----:R-:W-:Y:S01]  /*2ea90*/  IMAD R18, R18, UR16, RZ ;  /* 0x0000001012127c24 */ /* 0x001fe2000f8e02ff */
[----:B------:R-:W-:Y:S01]  /*2eaa0*/  SEL R19, R17, R56, !P3 ;  /* 0x0000003811137207 */ /* 0x000fe20005800000 */
[----:B------:R-:W-:Y:S01]  /*2eab0*/  IMAD.X R56, R21, 0x1, R15, P6 ;  /* 0x0000000115387824 */ /* 0x000fe200030e060f */
[----:B------:R-:W3:Y:S01]  /*2eac0*/  LDL.LU R75, [R1+0x4e64] ;  /* 0x004e6400014b7983 */ /* 0x000ee20000300800 */
[----:B------:R-:W-:Y:S01]  /*2ead0*/  PRMT R37, RZ, 0x7610, R37 ;  /* 0x00007610ff257816 */ /* 0x000fe20000000025 */
[----:B------:R-:W0:Y:S01]  /*2eae0*/  LDCU UR16, c[0x0][0x3b0] ;  /* 0x00007600ff1077ac */ /* 0x000e220008000800 */
[----:B------:R-:W-:Y:S01]  /*2eaf0*/  SHF.R.S32.HI R20, RZ, 0x1f, R18 ;  /* 0x0000001fff147819 */ /* 0x000fe20000011412 */
[----:B------:R-:W3:Y:S01]  /*2eb00*/  LDL.LU R79, [R1+0x3c8] ;  /* 0x0003c800014f7983 */ /* 0x000ee20000300800 */
[----:B------:R-:W-:-:S05]  /*2eb10*/  IADD3 R46, P6, PT, R18, R16, RZ ;  /* 0x00000010122e7210 */ /* 0x000fca0007fde0ff */
[----:B------:R-:W-:Y:S01]  /*2eb20*/  IMAD.X R38, R20, 0x1, R13, P6 ;  /* 0x0000000114267824 */ /* 0x000fe200030e060d */
[----:B------:R-:W-:Y:S01]  /*2eb30*/  IADD3 R78, P6, PT, R18, R14, RZ ;  /* 0x0000000e124e7210 */ /* 0x000fe20007fde0ff */
[----:B------:R-:W-:Y:S04]  /*2eb40*/  STL [R1+0x1da0], R56 ;  /* 0x001da03801007387 */ /* 0x000fe80000100800 */
[----:B------:R-:W-:Y:S04]  /*2eb50*/  STL [R1+0x1dac], R46 ;  /* 0x001dac2e01007387 */ /* 0x000fe80000100800 */
[----:B------:R-:W-:Y:S04]  /*2eb60*/  STL [R1+0x1da8], R38 ;  /* 0x001da82601007387 */ /* 0x000fe80000100800 */
[----:B------:R-:W-:Y:S04]  /*2eb70*/  STL [R1+0x1db4], R78 ;  /* 0x001db44e01007387 */ /* 0x000fe80000100800 */
[----:B--2---:R2:W-:Y:S01]  /*2eb80*/  STL [R1+0x3794], R29 ;  /* 0x0037941d01007387 */ /* 0x0045e20000100800 */
[----:B----4-:R-:W-:-:S02]  /*2eb90*/  @P5 IMAD.MOV.U32 R22, RZ, RZ, R57 ;  /* 0x000000ffff165224 */ /* 0x010fc400078e0039 */
[----:B---3--:R-:W-:Y:S02]  /*2eba0*/  @P5 IMAD.MOV.U32 R23, RZ, RZ, R28 ;  /* 0x000000ffff175224 */ /* 0x008fe400078e001c */
[----:B------:R-:W3:Y:S04]  /*2ebb0*/  LDL.LU R28, [R1+0x4e60] ;  /* 0x004e6000011c7983 */ /* 0x000ee80000300800 */
[----:B------:R4:W3:Y:S01]  /*2ebc0*/  @P5 LDG.E.U8 R36, desc[UR22][R22.64] ;  /* 0x0000001616245981 */ /* 0x0008e2000c1e1100 */
[----:B-1----:R-:W-:Y:S01]  /*2ebd0*/  IMAD R19, R19, UR15, RZ ;  /* 0x0000000f13137c24 */ /* 0x002fe2000f8e02ff */
[----:B------:R-:W-:Y:S01]  /*2ebe0*/  SEL R18, R17, R12, !P3 ;  /* 0x0000000c11127207 */ /* 0x000fe20005800000 */
[----:B------:R-:W-:Y:S01]  /*2ebf0*/  IMAD.X R12, R20, 0x1, R15, P6 ;  /* 0x00000001140c7824 */ /* 0x000fe200030e060f */
[----:B------:R-:W3:Y:S01]  /*2ec00*/  LDL.LU R58, [R1+0x3e4] ;  /* 0x0003e400013a7983 */ /* 0x000ee20000300800 */
[----:B------:R-:W-:Y:S01]  /*2ec10*/  PRMT R59, RZ, 0x7610, R59 ;  /* 0x00007610ff3b7816 */ /* 0x000fe2000000003b */
[----:B------:R-:W1:Y:S01]  /*2ec20*/  LDCU UR15, c[0x0][0x3b0] ;  /* 0x00007600ff0f77ac */ /* 0x000e620008000800 */
[----:B--2---:R-:W-:-:S02]  /*2ec30*/  IADD3 R29, P6, PT, R19, R16, RZ ;  /* 0x00000010131d7210 */ /* 0x004fc40007fde0ff */
[----:B------:R-:W-:Y:S01]  /*2ec40*/  SHF.R.S32.HI R21, RZ, 0x1f, R19 ;  /* 0x0000001fff157819 */ /* 0x000fe20000011413 */
[----:B------:R-:W-:Y:S01]  /*2ec50*/  STL [R1+0x1db0], R12 ;  /* 0x001db00c01007387 */ /* 0x000fe20000100800 */
[----:B----4-:R-:W-:-:S03]  /*2ec60*/  @P0 IMAD.MOV.U32 R23, RZ, RZ, R75 ;  /* 0x000000ffff170224 */ /* 0x010fc600078e004b */
[----:B------:R-:W-:Y:S01]  /*2ec70*/  STL [R1+0x1dbc], R29 ;  /* 0x001dbc1d01007387 */ /* 0x000fe20000100800 */
[----:B------:R-:W-:Y:S02]  /*2ec80*/  IMAD.X R57, R21, 0x1, R13, P6 ;  /* 0x0000000115397824 */ /* 0x000fe400030e060d */
[----:B---3--:R-:W-:Y:S01]  /*2ec90*/  @P0 IMAD.MOV.U32 R22, RZ, RZ, R28 ;  /* 0x000000ffff160224 */ /* 0x008fe200078e001c */
[----:B------:R2:W-:Y:S04]  /*2eca0*/  STL [R1+0x3790], R36 ;  /* 0x0037902401007387 */ /* 0x0005e80000100800 */
[----:B------:R-:W3:Y:S04]  /*2ecb0*/  @P0 LDG.E.U8 R37, desc[UR22][R22.64] ;  /* 0x0000001616250981 */ /* 0x000ee8000c1e1100 */
[----:B------:R-:W4:Y:S01]  /*2ecc0*/  LDL R73, [R1+0xf04] ;  /* 0x000f040001497983 */ /* 0x000f220000100800 */
[----:B--2---:R-:W-:-:S03]  /*2ecd0*/  IADD3 R36, P6, PT, R19, R14, RZ ;  /* 0x0000000e13247210 */ /* 0x004fc60007fde0ff */
[----:B------:R-:W-:Y:S04]  /*2ece0*/  STL [R1+0x1db8], R57 ;  /* 0x001db83901007387 */ /* 0x000fe80000100800 */
[----:B------:R-:W-:Y:S04]  /*2ecf0*/  STL [R1+0x1dc4], R36 ;  /* 0x001dc42401007387 */ /* 0x000fe80000100800 */
[----:B------:R-:W2:Y:S04]  /*2ed00*/  LDL.LU R75, [R1+0x4e5c] ;  /* 0x004e5c00014b7983 */ /* 0x000ea80000300800 */
[----:B------:R-:W2:Y:S04]  /*2ed10*/  LDL.LU R28, [R1+0x4e58] ;  /* 0x004e5800011c7983 */ /* 0x000ea80000300800 */
[----:B------:R-:W2:Y:S01]  /*2ed20*/  LDL R23, [R1+0xf00] ;  /* 0x000f000001177983 */ /* 0x000ea20000100800 */
[----:B------:R-:W-:Y:S01]  /*2ed30*/  IMAD R18, R18, UR17, RZ ;  /* 0x0000001112127c24 */ /* 0x000fe2000f8e02ff */
[----:B------:R-:W-:Y:S01]  /*2ed40*/  SEL R19, R17, R79, !P3 ;  /* 0x0000004f11137207 */ /* 0x000fe20005800000 */
[----:B------:R-:W-:Y:S01]  /*2ed50*/  IMAD.X R79, R21, 0x1, R15, P6 ;  /* 0x00000001154f7824 */ /* 0x000fe200030e060f */
[----:B------:R-:W2:Y:S02]  /*2ed60*/  LDL R49, [R1+0xf84] ;  /* 0x000f840001317983 */ /* 0x000ea40000100800 */
[----:B------:R-:W-:-:S02]  /*2ed70*/  IADD3 R48, P6, PT, R18, R16, RZ ;  /* 0x0000001012307210 */ /* 0x000fc40007fde0ff */
[----:B------:R-:W-:Y:S01]  /*2ed80*/  SHF.R.S32.HI R20, RZ, 0x1f, R18 ;  /* 0x0000001fff147819 */ /* 0x000fe20000011412 */
[----:B------:R-:W2:Y:S04]  /*2ed90*/  LDL R81, [R1+0xf8c] ;  /* 0x000f8c0001517983 */ /* 0x000ea80000100800 */
[----:B------:R-:W-:Y:S01]  /*2eda0*/  STL [R1+0x1dc0], R79 ;  /* 0x001dc04f01007387 */ /* 0x000fe20000100800 */
[----:B------:R-:W-:-:S03]  /*2edb0*/  IMAD.X R72, R20, 0x1, R13, P6 ;  /* 0x0000000114487824 */ /* 0x000fc600030e060d */
[----:B------:R-:W-:Y:S04]  /*2edc0*/  STL [R1+0x1dcc], R48 ;  /* 0x001dcc3001007387 */ /* 0x000fe80000100800 */
[----:B---3--:R3:W-:Y:S01]  /*2edd0*/  STL [R1+0x3780], R37 ;  /* 0x0037802501007387 */ /* 0x0087e20000100800 */
[----:B----4-:R-:W-:-:S03]  /*2ede0*/  @P5 IMAD.MOV.U32 R22, RZ, RZ, R73 ;  /* 0x000000ffff165224 */ /* 0x010fc600078e0049 */
[----:B------:R-:W-:Y:S01]  /*2edf0*/  STL [R1+0x1dc8], R72 ;  /* 0x001dc84801007387 */ /* 0x000fe20000100800 */
[----:B---3--:R-:W-:-:S05]  /*2ee00*/  IADD3 R37, P6, PT, R18, R14, RZ ;  /* 0x0000000e12257210 */ /* 0x008fca0007fde0ff */
[----:B------:R-:W-:Y:S04]  /*2ee10*/  STL [R1+0x1dd4], R37 ;  /* 0x001dd42501007387 */ /* 0x000fe80000100800 */
[----:B--2---:R2:W3:Y:S04]  /*2ee20*/  @P5 LDG.E.U8 R59, desc[UR22][R22.64] ;  /* 0x00000016163b5981 */ /* 0x0044e8000c1e1100 */
[----:B------:R-:W4:Y:S01]  /*2ee30*/  LDL R23, [R1+0xf80] ;  /* 0x000f800001177983 */ /* 0x000f220000100800 */
[----:B------:R-:W-:Y:S01]  /*2ee40*/  PRMT R40, RZ, 0x7610, R40 ;  /* 0x00007610ff287816 */ /* 0x000fe20000000028 */
[----:B--2---:R-:W-:Y:S01]  /*2ee50*/  @P5 IMAD.MOV.U32 R22, RZ, RZ, R49 ;  /* 0x000000ffff165224 */ /* 0x004fe200078e0031 */
[----:B------:R-:W-:Y:S01]  /*2ee60*/  SEL R18, R17, R58, !P3 ;  /* 0x0000003a11127207 */ /* 0x000fe20005800000 */
[----:B------:R-:W-:-:S02]  /*2ee70*/  IMAD.X R58, R20, 0x1, R15, P6 ;  /* 0x00000001143a7824 */ /* 0x000fc400030e060f */
[----:B------:R-:W2:Y:S01]  /*2ee80*/  LDL R20, [R1+0xf88] ;  /* 0x000f880001147983 */ /* 0x000ea20000100800 */
[----:B0-----:R-:W-:-:S05]  /*2ee90*/  IMAD R19, R19, UR16, RZ ;  /* 0x0000001013137c24 */ /* 0x001fca000f8e02ff */
[----:B------:R-:W-:Y:S01]  /*2eea0*/  IADD3 R80, P6, PT, R19, R16, RZ ;  /* 0x0000001013507210 */ /* 0x000fe20007fde0ff */
[----:B----4-:R-:W4:Y:S01]  /*2eeb0*/  @P5 LDG.E.U8 R40, desc[UR22][R22.64] ;  /* 0x0000001616285981 */ /* 0x010f22000c1e1100 */
[----:B------:R-:W-:-:S03]  /*2eec0*/  SHF.R.S32.HI R21, RZ, 0x1f, R19 ;  /* 0x0000001fff157819 */ /* 0x000fc60000011413 */
[----:B------:R-:W-:Y:S02]  /*2eed0*/  STL [R1+0x1dd0], R58 ;  /* 0x001dd03a01007387 */ /* 0x000fe40000100800 */
[----:B------:R-:W-:Y:S02]  /*2eee0*/  IMAD.X R73, R21, 0x1, R13, P6 ;  /* 0x0000000115497824 */ /* 0x000fe400030e060d */
[----:B------:R-:W-:Y:S04]  /*2eef0*/  STL [R1+0x1ddc], R80 ;  /* 0x001ddc5001007387 */ /* 0x000fe80000100800 */
[----:B---3--:R0:W-:Y:S01]  /*2ef00*/  STL [R1+0x3774], R59 ;  /* 0x0037743b01007387 */ /* 0x0081e20000100800 */
[----:B-1----:R-:W-:Y:S01]  /*2ef10*/  IMAD R18, R18, UR15, RZ ;  /* 0x0000000f12127c24 */ /* 0x002fe2000f8e02ff */
[----:B------:R-:W-:Y:S01]  /*2ef20*/  PRMT R69, RZ, 0x7610, R69 ;  /* 0x00007610ff457816 */ /* 0x000fe20000000045 */
[----:B------:R-:W1:Y:S01]  /*2ef30*/  LDCU UR15, c[0x0][0x3b0] ;  /* 0x00007600ff0f77ac */ /* 0x000e620008000800 */
[----:B0-----:R-:W-:-:S05]  /*2ef40*/  IADD3 R59, P6, PT, R19, R14, RZ ;  /* 0x0000000e133b7210 */ /* 0x001fca0007fde0ff */
[----:B------:R-:W-:Y:S04]  /*2ef50*/  STL [R1+0x1de4], R59 ;  /* 0x001de43b01007387 */ /* 0x000fe80000100800 */
[----:B------:R-:W-:Y:S04]  /*2ef60*/  STL [R1+0x1dd8], R73 ;  /* 0x001dd84901007387 */ /* 0x000fe80000100800 */
[----:B----4-:R0:W-:Y:S02]  /*2ef70*/  STL [R1+0x3770], R40 ;  /* 0x0037702801007387 */ /* 0x0101e40000100800 */
[----:B0-----:R-:W-:Y:S01]  /*2ef80*/  IMAD.X R40, R21, 0x1, R15, P6 ;  /* 0x0000000115287824 */ /* 0x001fe200030e060f */
[----:B------:R-:W-:Y:S01]  /*2ef90*/  IADD3 R49, P6, PT, R18, R16, RZ ;  /* 0x0000001012317210 */ /* 0x000fe20007fde0ff */
[----:B--2---:R-:W-:-:S02]  /*2efa0*/  @P0 IMAD.MOV.U32 R21, RZ, RZ, R20 ;  /* 0x000000ffff150224 */ /* 0x004fc400078e0014 */
[----:B------:R-:W-:Y:S01]  /*2efb0*/  @P0 IMAD.MOV.U32 R20, RZ, RZ, R81 ;  /* 0x000000ffff140224 */ /* 0x000fe200078e0051 */
[----:B------:R-:W-:Y:S04]  /*2efc0*/  STL [R1+0x1de0], R40 ;  /* 0x001de02801007387 */ /* 0x000fe80000100800 */
[----:B------:R-:W-:Y:S04]  /*2efd0*/  STL [R1+0x1dfc], R49 ;  /* 0x001dfc3101007387 */ /* 0x000fe80000100800 */
[----:B------:R0:W2:Y:S04]  /*2efe0*/  @P0 LDG.E.U8 R69, desc[UR22][R20.64] ;  /* 0x0000001614450981 */ /* 0x0000a8000c1e1100 */
[----:B------:R-:W0:Y:S04]  /*2eff0*/  LDL R20, [R1+0x1000] ;  /* 0x0010000001147983 */ /* 0x000e280000100800 */
[----:B------:R-:W0:Y:S01]  /*2f000*/  LDL R21, [R1+0x1004] ;  /* 0x0010040001157983 */ /* 0x000e220000100800 */
[----:B------:R-:W-:-:S02]  /*2f010*/  PRMT R60, RZ, 0x7610, R60 ;  /* 0x00007610ff3c7816 */ /* 0x000fc4000000003c */
[----:B0-----:R-:W-:-:S04]  /*2f020*/  @P5 LOP3.LUT R21, R21, R20, RZ, 0x3c, !PT ;  /* 0x0000001415155212 */ /* 0x001fc800078e3cff */
[----:B------:R-:W-:-:S04]  /*2f030*/  @P5 LOP3.LUT R20, R21, R20, RZ, 0x3c, !PT ;  /* 0x0000001415145212 */ /* 0x000fc800078e3cff */
[----:B------:R-:W-:-:S05]  /*2f040*/  @P5 LOP3.LUT R21, R21, R20, RZ, 0x3c, !PT ;  /* 0x0000001415155212 */ /* 0x000fca00078e3cff */
[----:B------:R-:W3:Y:S01]  /*2f050*/  @P5 LDG.E.U8 R60, desc[UR22][R20.64] ;  /* 0x00000016143c5981 */ /* 0x000ee2000c1e1100 */
[----:B------:R-:W-:-:S03]  /*2f060*/  SHF.R.S32.HI R19, RZ, 0x1f, R18 ;  /* 0x0000001fff137819 */ /* 0x000fc60000011412 */
[----:B--2---:R0:W-:Y:S02]  /*2f070*/  STL [R1+0x3768], R69 ;  /* 0x0037684501007387 */ /* 0x0041e40000100800 */
[C---:B------:R-:W-:Y:S01]  /*2f080*/  IMAD.X R81, R19.reuse, 0x1, R13, P6 ;  /* 0x0000000113517824 */ /* 0x040fe200030e060d */
[----:B0-----:R-:W-:Y:S02]  /*2f090*/  IADD3 R69, P6, PT, R18, R14, RZ ;  /* 0x0000000e12457210 */ /* 0x001fe40007fde0ff */
[----:B------:R-:W2:Y:S04]  /*2f0a0*/  LDL R18, [R1+0x100c] ;  /* 0x00100c0001127983 */ /* 0x000ea80000100800 */
[----:B------:R-:W-:Y:S04]  /*2f0b0*/  STL [R1+0x1df8], R81 ;  /* 0x001df85101007387 */ /* 0x000fe80000100800 */
[----:B------:R-:W-:Y:S04]  /*2f0c0*/  STL [R1+0x1e04], R69 ;  /* 0x001e044501007387 */ /* 0x000fe80000100800 */
[----:B---3--:R0:W-:Y:S02]  /*2f0d0*/  STL [R1+0x3760], R60 ;  /* 0x0037603c01007387 */ /* 0x0081e40000100800 */
[----:B0-----:R-:W-:-:S02]  /*2f0e0*/  IMAD.X R60, R19, 0x1, R15, P6 ;  /* 0x00000001133c7824 */ /* 0x001fc400030e060f */
[----:B------:R-:W2:Y:S01]  /*2f0f0*/  LDL R19, [R1+0x1008] ;  /* 0x0010080001137983 */ /* 0x000ea20000100800 */
[----:B------:R-:W-:Y:S02]  /*2f100*/  PRMT R75, RZ, 0x7610, R75 ;  /* 0x00007610ff4b7816 */ /* 0x000fe4000000004b */
[----:B------:R-:W-:-:S04]  /*2f110*/  PRMT R28, RZ, 0x7610, R28 ;  /* 0x00007610ff1c7816 */ /* 0x000fc8000000001c */
[----:B--2---:R0:W2:Y:S02]  /*2f120*/  @P0 LDG.E.U8 R75, desc[UR22][R18.64] ;  /* 0x00000016124b0981 */ /* 0x0040a4000c1e1100 */
[----:B0-----:R-:W-:Y:S02]  /*2f130*/  @P5 IMAD.MOV.U32 R18, RZ, RZ, R69 ;  /* 0x000000ffff125224 */ /* 0x001fe400078e0045 */
[----:B------:R-:W-:-:S05]  /*2f140*/  @P5 IMAD.MOV.U32 R19, RZ, RZ, R60 ;  /* 0x000000ffff135224 */ /* 0x000fca00078e003c */
[----:B------:R-:W3:Y:S04]  /*2f150*/  @P5 LDG.E.U8 R28, desc[UR22][R18.64] ;  /* 0x00000016121c5981 */ /* 0x000ee8000c1e1100 */
[----:B--2---:R0:W-:Y:S04]  /*2f160*/  STL [R1+0x375c], R75 ;  /* 0x00375c4b01007387 */ /* 0x0041e80000100800 */
[----:B0-----:R-:W2:Y:S04]  /*2f170*/  LDL.LU R75, [R1+0x4e54] ;  /* 0x004e5400014b7983 */ /* 0x001ea80000300800 */
[----:B------:R0:W-:Y:S04]  /*2f180*/  STL [R1+0x1e00], R60 ;  /* 0x001e003c01007387 */ /* 0x0001e80000100800 */
[----:B0-----:R-:W4:Y:S04]  /*2f190*/  LDL.LU R60, [R1+0x4e50] ;  /* 0x004e5000013c7983 */ /* 0x001f280000300800 */
[----:B------:R-:W4:Y:S04]  /*2f1a0*/  LDL.LU R69, [R1+0x4e4c] ;  /* 0x004e4c0001457983 */ /* 0x000f280000300800 */
[----:B---3--:R0:W-:Y:S04]  /*2f1b0*/  STL [R1+0x3758], R28 ;  /* 0x0037581c01007387 */ /* 0x0081e80000100800 */
[----:B0-----:R-:W3:Y:S01]  /*2f1c0*/  LDL.LU R28, [R1+0x4e48] ;  /* 0x004e4800011c7983 */ /* 0x001ee20000300800 */
[----:B------:R-:W-:-:S02]  /*2f1d0*/  @P0 IMAD.MOV.U32 R18, RZ, RZ, R49 ;  /* 0x000000ffff120224 */ /* 0x000fc400078e0031 */
[----:B------:R-:W-:Y:S02]  /*2f1e0*/  @P0 IMAD.MOV.U32 R19, RZ, RZ, R81 ;  /* 0x000000ffff130224 */ /* 0x000fe400078e0051 */
[----:B------:R-:W4:Y:S04]  /*2f1f0*/  LDL.LU R81, [R1+0x4e44] ;  /* 0x004e440001517983 */ /* 0x000f280000300800 */
[----:B------:R-:W4:Y:S01]  /*2f200*/  LDL.LU R49, [R1+0x4e40] ;  /* 0x004e400001317983 */ /* 0x000f220000300800 */
[----:B--2---:R-:W-:-:S06]  /*2f210*/  PRMT R75, RZ, 0x7610, R75 ;  /* 0x00007610ff4b7816 */ /* 0x004fcc000000004b */
[----:B------:R0:W2:Y:S02]  /*2f220*/  @P0 LDG.E.U8 R75, desc[UR22][R18.64] ;  /* 0x00000016124b0981 */ /* 0x0000a4000c1e1100 */
[----:B0-----:R-:W-:Y:S02]  /*2f230*/  @P5 IMAD.MOV.U32 R18, RZ, RZ, R59 ;  /* 0x000000ffff125224 */ /* 0x001fe400078e003b */
[----:B------:R-:W-:Y:S01]  /*2f240*/  @P5 IMAD.MOV.U32 R19, RZ, RZ, R40 ;  /* 0x000000ffff135224 */ /* 0x000fe200078e0028 */
[----:B---3--:R-:W-:-:S06]  /*2f250*/  PRMT R28, RZ, 0x7610, R28 ;  /* 0x00007610ff1c7816 */ /* 0x008fcc000000001c */
[----:B------:R-:W3:Y:S04]  /*2f260*/  @P5 LDG.E.U8 R28, desc[UR22][R18.64] ;  /* 0x00000016121c5981 */ /* 0x000ee8000c1e1100 */
[----:B--2---:R0:W-:Y:S04]  /*2f270*/  STL [R1+0x3748], R75 ;  /* 0x0037484b01007387 */ /* 0x0041e80000100800 */
[----:B0-----:R-:W2:Y:S04]  /*2f280*/  LDL.LU R75, [R1+0x4e3c] ;  /* 0x004e3c00014b7983 */ /* 0x001ea80000300800 */
[----:B------:R-:W4:Y:S04]  /*2f290*/  LDL.LU R40, [R1+0x4e38] ;  /* 0x004e380001287983 */ /* 0x000f280000300800 */
        /* <DEDUP_REMOVED lines=223> */
[----:B------:R-:W2:Y:S04]  /*30090*/  LDL.LU R74, [R1+0x4ce8] ;  /* 0x004ce800014a7983 */ /* 0x000ea80000300800 */
[----:B------:R-:W2:Y:S04]  /*300a0*/  LDL.LU R93, [R1+0x4ce4] ;  /* 0x004ce400015d7983 */ /* 0x000ea80000300800 */
[----:B---3--:R0:W-:Y:S04]  /*300b0*/  STL [R1+0x36c4], R28 ;  /* 0x0036c41c01007387 */ /* 0x0081e80000100800 */
[----:B0-----:R-:W3:Y:S01]  /*300c0*/  LDL.LU R28, [R1+0x4ce0] ;  /* 0x004ce000011c7983 */ /* 0x001ee20000300800 */
[----:B----4-:R-:W-:-:S02]  /*300d0*/  @P0 IMAD.MOV.U32 R18, RZ, RZ, R60 ;  /* 0x000000ffff120224 */ /* 0x010fc400078e003c */
        /* <DEDUP_REMOVED lines=191> */
[----:B------:R-:W-:Y:S01]  /*30cd0*/  PRMT R20, RZ, 0x7610, R20 ;  /* 0x00007610ff147816 */ /* 0x000fe20000000014 */
[----:B------:R-:W-:-:S02]  /*30ce0*/  @P0 IMAD.MOV.U32 R18, RZ, RZ, R93 ;  /* 0x000000ffff120224 */ /* 0x000fc400078e005d */
[----:B------:R-:W-:Y:S02]  /*30cf0*/  @P0 IMAD.MOV.U32 R19, RZ, RZ, R74 ;  /* 0x000000ffff130224 */ /* 0x000fe400078e004a */
[----:B------:R-:W2:Y:S04]  /*30d00*/  LDL.LU R74, [R1+0x4bbc] ;  /* 0x004bbc00014a7983 */ /* 0x000ea80000300800 */
[----:B------:R4:W2:Y:S04]  /*30d10*/  @P0 LDG.E.U8 R20, desc[UR22][R18.64] ;  /* 0x0000001612140981 */ /* 0x0008a8000c1e1100 */
[----:B------:R-:W2:Y:S01]  /*30d20*/  LDL.LU R93, [R1+0x4bb8] ;  /* 0x004bb800015d7983 */ /* 0x000ea20000300800 */
[----:B----4-:R-:W-:-:S02]  /*30d30*/  @P5 IMAD.MOV.U32 R18, RZ, RZ, R69 ;  /* 0x000000ffff125224 */ /* 0x010fc400078e0045 */
[----:B------:R-:W-:Y:S01]  /*30d40*/  @P5 IMAD.MOV.U32 R19, RZ, RZ, R41 ;  /* 0x000000ffff135224 */ /* 0x000fe200078e0029 */
[----:B---3--:R-:W-:-:S06]  /*30d50*/  PRMT R28, RZ, 0x7610, R28 ;  /* 0x00007610ff1c7816 */ /* 0x008fcc000000001c */
[----:B------:R-:W3:Y:S04]  /*30d60*/  @P5 LDG.E.U8 R28, desc[UR22][R18.64] ;  /* 0x00000016121c5981 */ /* 0x000ee8000c1e1100 */
[----:B--2---:R0:W-:Y:S04]  /*30d70*/  STL [R1+0x3660], R20 ;  /* 0x0036601401007387 */ /* 0x0041e80000100800 */
[----:B0-----:R-:W2:Y:S04]  /*30d80*/  LDL.LU R20, [R1+0x54] ;  /* 0x0000540001147983 */ /* 0x001ea80000300800 */
[----:B------:R-:W4:Y:S04]  /*30d90*/  LDL.LU R41, [R1+0x4bb4] ;  /* 0x004bb40001297983 */ /* 0x000f280000300800 */
        /* <DEDUP_REMOVED lines=8> */
[----:B------:R-:W4:Y:S01]  /*30e20*/  LDL.LU R40, [R1+0x4ba4] ;  /* 0x004ba40001287983 */ /* 0x000f220000300800 */
[----:B0-----:R-:W-:-:S02]  /*30e30*/  @P5 IMAD.MOV.U32 R18, RZ, RZ, R37 ;  /* 0x000000ffff125224 */ /* 0x001fc400078e0025 */
        /* <DEDUP_REMOVED lines=9> */
[----:B--2---:R-:W-:Y:S01]  /*30ed0*/  PRMT R33, RZ, 0x7610, R33 ;  /* 0x00007610ff217816 */ /* 0x004fe20000000021 */
        /* <DEDUP_REMOVED lines=17> */
[----:B------:R-:W-:Y:S01]  /*30ff0*/  @P0 IMAD.MOV.U32 R19, RZ, RZ, R12 ;  /* 0x000000ffff130224 */ /* 0x000fe200078e000c */
[----:B------:R-:W-:Y:S01]  /*31000*/  PRMT R21, RZ, 0x7610, R21 ;  /* 0x00007610ff157816 */ /* 0x000fe20000000015 */
[----:B------:R-:W2:Y:S04]  /*31010*/  LDL.LU R12, [R1+0x4b78] ;  /* 0x004b7800010c7983 */ /* 0x000ea80000300800 */
[----:B------:R0:W2:Y:S04]  /*31020*/  @P0 LDG.E.U8 R33, desc[UR22][R18.64] ;  /* 0x0000001612210981 */ /* 0x0000a8000c1e1100 */
[----:B------:R-:W4:Y:S01]  /*31030*/  LDL.LU R38, [R1+0x3c] ;  /* 0x00003c0001267983 */ /* 0x000f220000300800 */
[----:B0-----:R-:W-:-:S02]  /*31040*/  @P5 IMAD.MOV.U32 R18, RZ, RZ, R47 ;  /* 0x000000ffff125224 */ /* 0x001fc400078e002f */
[----:B------:R-:W-:Y:S01]  /*31050*/  @P5 IMAD.MOV.U32 R19, RZ, RZ, R46 ;  /* 0x000000ffff135224 */ /* 0x000fe200078e002e */
[----:B---3--:R-:W-:-:S06]  /*31060*/  PRMT R28, RZ, 0x7610, R28 ;  /* 0x00007610ff1c7816 */ /* 0x008fcc000000001c */
[----:B------:R0:W3:Y:S04]  /*31070*/  @P5 LDG.E.U8 R28, desc[UR22][R18.64] ;  /* 0x00000016121c5981 */ /* 0x0000e8000c1e1100 */
[----:B--2---:R2:W-:Y:S01]  /*31080*/  STL [R1+0x3648], R33 ;  /* 0x0036482101007387 */ /* 0x0045e20000100800 */
[----:B0-----:R-:W-:Y:S02]  /*31090*/  @P0 IMAD.MOV.U32 R18, RZ, RZ, R39 ;  /* 0x000000ffff120224 */ /* 0x001fe400078e0027 */
[----:B------:R-:W-:Y:S01]  /*310a0*/  @P0 IMAD.MOV.U32 R19, RZ, RZ, R32 ;  /* 0x000000ffff130224 */ /* 0x000fe200078e0020 */
[----:B--2---:R-:W2:Y:S04]  /*310b0*/  LDL.LU R33, [R1+0x4b74] ;  /* 0x004b740001217983 */ /* 0x004ea80000300800 */
[----:B------:R-:W2:Y:S04]  /*310c0*/  LDL.LU R46, [R1+0x4b70] ;  /* 0x004b7000012e7983 */ /* 0x000ea80000300800 */
[----:B------:R-:W4:Y:S04]  /*310d0*/  LDL.LU R47, [R1+0x4b6c] ;  /* 0x004b6c00012f7983 */ /* 0x000f280000300800 */
[----:B------:R0:W4:Y:S01]  /*310e0*/  @P0 LDG.E.U8 R21, desc[UR22][R18.64] ;  /* 0x0000001612150981 */ /* 0x000122000c1e1100 */
[----:B------:R-:W-:-:S03]  /*310f0*/  SEL R20, R17, R20, !P3 ;  /* 0x0000001411147207 */ /* 0x000fc60005800000 */
[----:B---3--:R3:W-:Y:S04]  /*31100*/  STL [R1+0x3644], R28 ;  /* 0x0036441c01007387 */ /* 0x0087e80000100800 */
[----:B---3--:R-:W3:Y:S04]  /*31110*/  LDL.LU R28, [R1+0x4b68] ;  /* 0x004b6800011c7983 */ /* 0x008ee80000300800 */
[----:B------:R-:W3:Y:S04]  /*31120*/  LDL.LU R32, [R1+0x4b64] ;  /* 0x004b640001207983 */ /* 0x000ee80000300800 */
[----:B------:R-:W3:Y:S01]  /*31130*/  LDL.LU R39, [R1+0x4b60] ;  /* 0x004b600001277983 */ /* 0x000ee20000300800 */
[----:B--2---:R-:W-:Y:S01]  /*31140*/  PRMT R46, RZ, 0x7610, R46 ;  /* 0x00007610ff2e7816 */ /* 0x004fe2000000002e */
[----:B0-----:R-:W-:-:S02]  /*31150*/  IMAD R18, R20, UR13, RZ ;  /* 0x0000000d14127c24 */ /* 0x001fc4000f8e02ff */
[----:B------:R-:W-:Y:S01]  /*31160*/  @P5 IMAD.MOV.U32 R20, RZ, RZ, R68 ;  /* 0x000000ffff145224 */ /* 0x000fe200078e0044 */
[----:B----4-:R0:W-:Y:S02]  /*31170*/  STL [R1+0x3640], R21 ;  /* 0x0036401501007387 */ /* 0x0101e40000100800 */
[----:B0-----:R-:W-:Y:S01]  /*31180*/  @P5 IMAD.MOV.U32 R21, RZ, RZ, R35 ;  /* 0x000000ffff155224 */ /* 0x001fe200078e0023 */
[----:B------:R-:W-:Y:S01]  /*31190*/  PRMT R22, RZ, 0x7610, R22 ;  /* 0x00007610ff167816 */ /* 0x000fe20000000016 */
[----:B------:R-:W2:Y:S04]  /*311a0*/  LDL.LU R35, [R1+0x4b5c] ;  /* 0x004b5c0001237983 */ /* 0x000ea80000300800 */
[----:B------:R0:W4:Y:S04]  /*311b0*/  @P5 LDG.E.U8 R46, desc[UR22][R20.64] ;  /* 0x00000016142e5981 */ /* 0x000128000c1e1100 */
[----:B------:R-:W2:Y:S01]  /*311c0*/  LDL.LU R68, [R1+0x4b58] ;  /* 0x004b580001447983 */ /* 0x000ea20000300800 */
[----:B0-----:R-:W-:-:S02]  /*311d0*/  @P0 IMAD.MOV.U32 R20, RZ, RZ, R89 ;  /* 0x000000ffff140224 */ /* 0x001fc400078e0059 */
[----:B------:R-:W-:Y:S01]  /*311e0*/  @P0 IMAD.MOV.U32 R21, RZ, RZ, R42 ;  /* 0x000000ffff150224 */ /* 0x000fe200078e002a */
[----:B---3--:R-:W-:-:S06]  /*311f0*/  PRMT R28, RZ, 0x7610, R28 ;  /* 0x00007610ff1c7816 */ /* 0x008fcc000000001c */
[----:B------:R0:W3:Y:S02]  /*31200*/  @P0 LDG.E.U8 R28, desc[UR22][R20.64] ;  /* 0x00000016141c0981 */ /* 0x0000e4000c1e1100 */
[----:B0-----:R-:W-:Y:S02]  /*31210*/  @P5 IMAD.MOV.U32 R20, RZ, RZ, R44 ;  /* 0x000000ffff145224 */ /* 0x001fe400078e002c */
[----:B------:R-:W-:-:S05]  /*31220*/  @P5 IMAD.MOV.U32 R21, RZ, RZ, R92 ;  /* 0x000000ffff155224 */ /* 0x000fca00078e005c */
[----:B------:R0:W2:Y:S04]  /*31230*/  @P5 LDG.E.U8 R22, desc[UR22][R20.64] ;  /* 0x0000001614165981 */ /* 0x0000a8000c1e1100 */
[----:B----4-:R4:W-:Y:S04]  /*31240*/  STL [R1+0x363c], R46 ;  /* 0x00363c2e01007387 */ /* 0x0109e80000100800 */
[----:B----4-:R-:W4:Y:S04]  /*31250*/  LDL.LU R46, [R1+0x4b54] ;  /* 0x004b5400012e7983 */ /* 0x010f280000300800 */
[----:B------:R-:W4:Y:S04]  /*31260*/  LDL.LU R42, [R1+0x4b50] ;  /* 0x004b5000012a7983 */ /* 0x000f280000300800 */
[----:B------:R-:W4:Y:S01]  /*31270*/  LDL.LU R89, [R1+0x4b4c] ;  /* 0x004b4c0001597983 */ /* 0x000f220000300800 */
[----:B0-----:R-:W-:-:S02]  /*31280*/  @P0 IMAD.MOV.U32 R21, RZ, RZ, R26 ;  /* 0x000000ffff150224 */ /* 0x001fc400078e001a */
[----:B------:R-:W-:Y:S01]  /*31290*/  @P0 IMAD.MOV.U32 R20, RZ, RZ, R2 ;  /* 0x000000ffff140224 */ /* 0x000fe200078e0002 */
[----:B---3--:R0:W-:Y:S04]  /*312a0*/  STL [R1+0x3638], R28 ;  /* 0x0036381c01007387 */ /* 0x0081e80000100800 */
[----:B------:R-:W3:Y:S04]  /*312b0*/  LDL.LU R92, [R1+0x4b48] ;  /* 0x004b4800015c7983 */ /* 0x000ee80000300800 */
[----:B------:R-:W3:Y:S01]  /*312c0*/  LDL.LU R44, [R1+0x44] ;  /* 0x00004400012c7983 */ /* 0x000ee20000300800 */
[----:B0-----:R-:W-:-:S05]  /*312d0*/  IADD3 R28, P6, PT, R18, R14, RZ ;  /* 0x0000000e121c7210 */ /* 0x001fca0007fde0ff */
[----:B------:R-:W-:Y:S04]  /*312e0*/  STL [R1+0x1ff4], R28 ;  /* 0x001ff41c01007387 */ /* 0x000fe80000100800 */
[----:B--2---:R0:W-:Y:S04]  /*312f0*/  STL [R1+0x3634], R22 ;  /* 0x0036341601007387 */ /* 0x0041e80000100800 */
[----:B------:R-:W2:Y:S04]  /*31300*/  LDL.LU R26, [R1+0x4b44] ;  /* 0x004b4400011a7983 */ /* 0x000ea80000300800 */
[----:B------:R-:W2:Y:S01]  /*31310*/  LDL.LU R2, [R1+0x4b40] ;  /* 0x004b400001027983 */ /* 0x000ea20000300800 */
[----:B------:R-:W-:-:S02]  /*31320*/  SHF.R.S32.HI R19, RZ, 0x1f, R18 ;  /* 0x0000001fff137819 */ /* 0x000fc40000011412 */
[----:B0-----:R-:W-:Y:S02]  /*31330*/  SEL R22, R17, R38, !P3 ;  /* 0x0000002611167207 */ /* 0x001fe40005800000 */
[----:B----4-:R-:W-:Y:S01]  /*31340*/  PRMT R89, RZ, 0x7610, R89 ;  /* 0x00007610ff597816 */ /* 0x010fe20000000059 */
[----:B------:R-:W-:-:S05]  /*31350*/  IMAD.X R38, R19, 0x1, R15, P6 ;  /* 0x0000000113267824 */ /* 0x000fca00030e060f */
[----:B------:R0:W4:Y:S02]  /*31360*/  @P0 LDG.E.U8 R89, desc[UR22][R20.64] ;  /* 0x0000001614590981 */ /* 0x000124000c1e1100 */
[----:B0-----:R-:W-:Y:S02]  /*31370*/  IMAD.MOV.U32 R20, RZ, RZ, R38 ;  /* 0x000000ffff147224 */ /* 0x001fe400078e0026 */
[----:B------:R-:W-:-:S05]  /*31380*/  IMAD.MOV.U32 R21, RZ, RZ, R28 ;  /* 0x000000ffff157224 */ /* 0x000fca00078e001c */
[----:B------:R-:W-:-:S04]  /*31390*/  @P5 LOP3.LUT R21, R21, R20, RZ, 0x3c, !PT ;  /* 0x0000001415155212 */ /* 0x000fc800078e3cff */
[----:B------:R-:W-:-:S04]  /*313a0*/  @P5 LOP3.LUT R20, R21, R20, RZ, 0x3c, !PT ;  /* 0x0000001415145212 */ /* 0x000fc800078e3cff */
[----:B------:R-:W-:Y:S02]  /*313b0*/  @P5 LOP3.LUT R21, R21, R20, RZ, 0x3c, !PT ;  /* 0x0000001415155212 */ /* 0x000fe400078e3cff */
[----:B--2---:R-:W-:-:S06]  /*313c0*/  PRMT R2, RZ, 0x7610, R2 ;  /* 0x00007610ff027816 */ /* 0x004fcc0000000002 */
[----:B------:R-:W2:Y:S01]  /*313d0*/  @P5 LDG.E.U8 R2, desc[UR22][R20.64] ;  /* 0x0000001614025981 */ /* 0x000ea2000c1e1100 */
[----:B------:R-:W-:-:S03]  /*313e0*/  IADD3 R18, P6, PT, R18, R16, RZ ;  /* 0x0000001012127210 */ /* 0x000fc60007fde0ff */
[----:B------:R-:W-:Y:S02]  /*313f0*/  STL [R1+0x1ff0], R38 ;  /* 0x001ff02601007387 */ /* 0x000fe40000100800 */
[----:B------:R-:W-:Y:S02]  /*31400*/  IMAD.X R28, R19, 0x1, R13, P6 ;  /* 0x00000001131c7824 */ /* 0x000fe400030e060d */
[----:B------:R-:W-:Y:S01]  /*31410*/  IMAD.MOV.U32 R19, RZ, RZ, R18 ;  /* 0x000000ffff137224 */ /* 0x000fe200078e0012 */
[----:B----4-:R0:W-:Y:S04]  /*31420*/  STL [R1+0x3630], R89 ;  /* 0x0036305901007387 */ /* 0x0101e80000100800 */
[----:B0-----:R-:W4:Y:S04]  /*31430*/  LDL.LU R89, [R1+0x4b3c] ;  /* 0x004b3c0001597983 */ /* 0x001f280000300800 */
[----:B------:R0:W-:Y:S04]  /*31440*/  STL [R1+0x1ffc], R18 ;  /* 0x001ffc1201007387 */ /* 0x0001e80000100800 */
[----:B------:R-:W3:Y:S04]  /*31450*/  LDL.LU R38, [R1+0x4b38] ;  /* 0x004b380001267983 */ /* 0x000ee80000300800 */
[----:B------:R1:W-:Y:S01]  /*31460*/  STL [R1+0x1ff8], R28 ;  /* 0x001ff81c01007387 */ /* 0x0003e20000100800 */
[----:B0-----:R-:W-:-:S02]  /*31470*/  IMAD R18, R22, UR13, RZ ;  /* 0x0000000d16127c24 */ /* 0x001fc4000f8e02ff */
[----:B------:R-:W-:Y:S02]  /*31480*/  IMAD.MOV.U32 R22, RZ, RZ, R28 ;  /* 0x000000ffff167224 */ /* 0x000fe400078e001c */
[----:B-1----:R-:W3:Y:S04]  /*31490*/  LDL.LU R28, [R1+0x4b34] ;  /* 0x004b3400011c7983 */ /* 0x002ee80000300800 */
[----:B--2---:R0:W-:Y:S04]  /*314a0*/  STL [R1+0x362c], R2 ;  /* 0x00362c0201007387 */ /* 0x0041e80000100800 */
[----:B0-----:R-:W2:Y:S01]  /*314b0*/  LDL.LU R2, [R1+0x4b30] ;  /* 0x004b300001027983 */ /* 0x001ea20000300800 */
[----:B------:R-:W-:-:S02]  /*314c0*/  @P0 IMAD.MOV.U32 R20, RZ, RZ, R19 ;  /* 0x000000ffff140224 */ /* 0x000fc400078e0013 */
[----:B------:R-:W-:Y:S01]  /*314d0*/  @P0 IMAD.MOV.U32 R21, RZ, RZ, R22 ;  /* 0x000000ffff150224 */ /* 0x000fe200078e0016 */
[----:B----4-:R-:W-:-:S06]  /*314e0*/  PRMT R89, RZ, 0x7610, R89 ;  /* 0x00007610ff597816 */ /* 0x010fcc0000000059 */
[----:B------:R0:W4:Y:S02]  /*314f0*/  @P0 LDG.E.U8 R89, desc[UR22][R20.64] ;  /* 0x0000001614590981 */ /* 0x000124000c1e1100 */
[----:B0-----:R-:W-:Y:S02]  /*31500*/  @P5 IMAD.MOV.U32 R20, RZ, RZ, R70 ;  /* 0x000000ffff145224 */ /* 0x001fe400078e0046 */
[----:B------:R-:W-:Y:S01]  /*31510*/  @P5 IMAD.MOV.U32 R21, RZ, RZ, R45 ;  /* 0x000000ffff155224 */ /* 0x000fe200078e002d */
[----:B--2---:R-:W-:-:S06]  /*31520*/  PRMT R2, RZ, 0x7610, R2 ;  /* 0x00007610ff027816 */ /* 0x004fcc0000000002 */
[----:B------:R0:W2:Y:S04]  /*31530*/  @P5 LDG.E.U8 R2, desc[UR22][R20.64] ;  /* 0x0000001614025981 */ /* 0x0000a8000c1e1100 */
[----:B----4-:R1:W-:Y:S04]  /*31540*/  STL [R1+0x3628], R89 ;  /* 0x0036285901007387 */ /* 0x0103e80000100800 */
[----:B------:R-:W4:Y:S01]  /*31550*/  LDL.LU R45, [R1+0x4b2c] ;  /* 0x004b2c00012d7983 */ /* 0x000f220000300800 */
[----:B0-----:R-:W-:Y:S01]  /*31560*/  @P0 IMAD.MOV.U32 R21, RZ, RZ, R90 ;  /* 0x000000ffff150224 */ /* 0x001fe200078e005a */
[----:B-1----:R-:W-:-:S05]  /*31570*/  IADD3 R89, P6, PT, R18, R14, RZ ;  /* 0x0000000e12597210 */ /* 0x002fca0007fde0ff */
[----:B------:R-:W-:Y:S04]  /*31580*/  STL [R1+0x2004], R89 ;  /* 0x0020045901007387 */ /* 0x000fe80000100800 */
[----:B------:R-:W4:Y:S01]  /*31590*/  LDL.LU R70, [R1+0x48] ;  /* 0x0000480001467983 */ /* 0x000f220000300800 */
[----:B------:R-:W-:-:S03]  /*315a0*/  @P0 IMAD.MOV.U32 R20, RZ, RZ, R71 ;  /* 0x000000ffff140224 */ /* 0x000fc600078e0047 */
[----:B--2---:R0:W-:Y:S04]  /*315b0*/  STL [R1+0x3624], R2 ;  /* 0x0036240201007387 */ /* 0x0041e80000100800 */
[----:B------:R-:W2:Y:S04]  /*315c0*/  LDL.LU R90, [R1+0x4b28] ;  /* 0x004b2800015a7983 */ /* 0x000ea80000300800 */
[----:B------:R-:W4:Y:S01]  /*315d0*/  LDL.LU R71, [R1+0x4b24] ;  /* 0x004b240001477983 */ /* 0x000f220000300800 */
[----:B------:R-:W-:Y:S02]  /*315e0*/  SHF.R.S32.HI R19, RZ, 0x1f, R18 ;  /* 0x0000001fff137819 */ /* 0x000fe40000011412 */
[----:B---3--:R-:W-:-:S02]  /*315f0*/  PRMT R28, RZ, 0x7610, R28 ;  /* 0x00007610ff1c7816 */ /* 0x008fc4000000001c */
[----:B------:R-:W-:Y:S01]  /*31600*/  SEL R22, R17, R44, !P3 ;  /* 0x0000002c11167207 */ /* 0x000fe20005800000 */
[C---:B0-----:R-:W-:Y:S01]  /*31610*/  IMAD.X R2, R19.reuse, 0x1, R15, P6 ;  /* 0x0000000113027824 */ /* 0x041fe200030e060f */
[----:B------:R-:W-:Y:S02]  /*31620*/  IADD3 R44, P6, PT, R18, R16, RZ ;  /* 0x00000010122c7210 */ /* 0x000fe40007fde0ff */
[----:B------:R0:W3:Y:S03]  /*31630*/  @P0 LDG.E.U8 R28, desc[UR22][R20.64] ;  /* 0x00000016141c0981 */ /* 0x0000e6000c1e1100 */
[----:B------:R-:W-:Y:S02]  /*31640*/  IMAD.X R19, R19, 0x1, R13, P6 ;  /* 0x0000000113137824 */ /* 0x000fe400030e060d */
[----:B0-----:R-:W-:Y:S02]  /*31650*/  @P5 IMAD.MOV.U32 R20, RZ, RZ, R89 ;  /* 0x000000ffff145224 */ /* 0x001fe400078e0059 */
[----:B------:R-:W-:-:S02]  /*31660*/  @P5 IMAD.MOV.U32 R21, RZ, RZ, R2 ;  /* 0x000000ffff155224 */ /* 0x000fc400078e0002 */
[----:B------:R-:W-:Y:S01]  /*31670*/  IMAD R18, R22, UR13, RZ ;  /* 0x0000000d16127c24 */ /* 0x000fe2000f8e02ff */
[----:B------:R-:W-:Y:S02]  /*31680*/  PRMT R22, RZ, 0x7610, R22 ;  /* 0x00007610ff167816 */ /* 0x000fe40000000016 */
[----:B--2---:R-:W-:Y:S02]  /*31690*/  PRMT R90, RZ, 0x7610, R90 ;  /* 0x00007610ff5a7816 */ /* 0x004fe4000000005a */
[----:B----4-:R-:W-:-:S04]  /*316a0*/  PRMT R71, RZ, 0x7610, R71 ;  /* 0x00007610ff477816 */ /* 0x010fc80000000047 */
[----:B------:R0:W2:Y:S02]  /*316b0*/  @P5 LDG.E.U8 R90, desc[UR22][R20.64] ;  /* 0x00000016145a5981 */ /* 0x0000a4000c1e1100 */
[----:B0-----:R-:W-:Y:S02]  /*316c0*/  @P0 IMAD.MOV.U32 R20, RZ, RZ, R44 ;  /* 0x000000ffff140224 */ /* 0x001fe400078e002c */
[----:B------:R-:W-:-:S05]  /*316d0*/  @P0 IMAD.MOV.U32 R21, RZ, RZ, R19 ;  /* 0x000000ffff150224 */ /* 0x000fca00078e0013 */
[----:B------:R0:W4:Y:S02]  /*316e0*/  @P0 LDG.E.U8 R71, desc[UR22][R20.64] ;  /* 0x0000001614470981 */ /* 0x000124000c1e1100 */
[----:B0-----:R-:W-:Y:S02]  /*316f0*/  @P5 IMAD.MOV.U32 R20, RZ, RZ, R34 ;  /* 0x000000ffff145224 */ /* 0x001fe400078e0022 */
[----:B------:R-:W-:-:S05]  /*31700*/  @P5 IMAD.MOV.U32 R21, RZ, RZ, R87 ;  /* 0x000000ffff155224 */ /* 0x000fca00078e0057 */
[----:B------:R0:W4:Y:S04]  /*31710*/  @P5 LDG.E.U8 R22, desc[UR22][R20.64] ;  /* 0x0000001614165981 */ /* 0x000128000c1e1100 */
[----:B---3--:R1:W-:Y:S04]  /*31720*/  STL [R1+0x3620], R28 ;  /* 0x0036201c01007387 */ /* 0x0083e80000100800 */
[----:B-1----:R-:W3:Y:S04]  /*31730*/  LDL.LU R28, [R1+0x4b20] ;  /* 0x004b2000011c7983 */ /* 0x002ee80000300800 */
[----:B------:R1:W-:Y:S04]  /*31740*/  STL [R1+0x2000], R2 ;  /* 0x0020000201007387 */ /* 0x0003e80000100800 */
[----:B------:R-:W-:Y:S04]  /*31750*/  STL [R1+0x200c], R44 ;  /* 0x00200c2c01007387 */ /* 0x000fe80000100800 */
[----:B-1----:R-:W3:Y:S04]  /*31760*/  LDL.LU R2, [R1+0x4b1c] ;  /* 0x004b1c0001027983 */ /* 0x002ee80000300800 */
[----:B------:R-:W3:Y:S04]  /*31770*/  LDL.LU R89, [R1+0x4b18] ;  /* 0x004b180001597983 */ /* 0x000ee80000300800 */
[----:B------:R-:W-:Y:S01]  /*31780*/  STL [R1+0x2008], R19 ;  /* 0x0020081301007387 */ /* 0x000fe20000100800 */
[----:B0-----:R-:W-:-:S02]  /*31790*/  @P0 IMAD.MOV.U32 R21, RZ, RZ, R91 ;  /* 0x000000ffff150224 */ /* 0x001fc400078e005b */
[----:B------:R-:W-:Y:S01]  /*317a0*/  @P0 IMAD.MOV.U32 R20, RZ, RZ, R31 ;  /* 0x000000ffff140224 */ /* 0x000fe200078e001f */
[----:B--2---:R0:W-:Y:S04]  /*317b0*/  STL [R1+0x361c], R90 ;  /* 0x00361c5a01007387 */ /* 0x0041e80000100800 */
[----:B0-----:R-:W2:Y:S04]  /*317c0*/  LDL.LU R90, [R1+0x4b14] ;  /* 0x004b1400015a7983 */ /* 0x001ea80000300800 */
[----:B------:R-:W2:Y:S04]  /*317d0*/  LDL.LU R44, [R1+0x4b10] ;  /* 0x004b1000012c7983 */ /* 0x000ea80000300800 */
[----:B----4-:R0:W-:Y:S04]  /*317e0*/  STL [R1+0x3618], R71 ;  /* 0x0036184701007387 */ /* 0x0101e80000100800 */
[----:B------:R-:W4:Y:S01]  /*317f0*/  LDL.LU R87, [R1+0x20] ;  /* 0x0000200001577983 */ /* 0x000f220000300800 */
[----:B0-----:R-:W-:-:S05]  /*31800*/  IADD3 R71, P6, PT, R18, R14, RZ ;  /* 0x0000000e12477210 */ /* 0x001fca0007fde0ff */
[----:B------:R-:W-:Y:S04]  /*31810*/  STL [R1+0x2014], R71 ;  /* 0x0020144701007387 */ /* 0x000fe80000100800 */
[----:B------:R0:W-:Y:S04]  /*31820*/  STL [R1+0x3614], R22 ;  /* 0x0036141601007387 */ /* 0x0001e80000100800 */
[----:B------:R-:W3:Y:S04]  /*31830*/  LDL.LU R91, [R1+0x4b0c] ;  /* 0x004b0c00015b7983 */ /* 0x000ee80000300800 */
[----:B------:R-:W4:Y:S01]  /*31840*/  LDL.LU R31, [R1+0x4b08] ;  /* 0x004b0800011f7983 */ /* 0x000f220000300800 */
[----:B------:R-:W-:-:S05]  /*31850*/  SHF.R.S32.HI R19, RZ, 0x1f, R18 ;  /* 0x0000001fff137819 */ /* 0x000fca0000011412 */
[----:B------:R-:W-:Y:S01]  /*31860*/  IMAD.X R34, R19, 0x1, R15, P6 ;  /* 0x0000000113227824 */ /* 0x000fe200030e060f */
[----:B0-----:R-:W-:Y:S02]  /*31870*/  SEL R22, R17, R70, !P3 ;  /* 0x0000004611167207 */ /* 0x001fe40005800000 */
[----:B------:R-:W-:-:S05]  /*31880*/  IADD3 R70, P6, PT, R18, R16, RZ ;  /* 0x0000001012467210 */ /* 0x000fca0007fde0ff */
[----:B------:R-:W-:Y:S02]  /*31890*/  IMAD.X R19, R19, 0x1, R13, P6 ;  /* 0x0000000113137824 */ /* 0x000fe400030e060d */
[----:B------:R-:W-:Y:S01]  /*318a0*/  IMAD R18, R22, UR13, RZ ;  /* 0x0000000d16127c24 */ /* 0x000fe2000f8e02ff */
[----:B------:R-:W-:Y:S02]  /*318b0*/  PRMT R22, RZ, 0x7610, R22 ;  /* 0x00007610ff167816 */ /* 0x000fe40000000016 */
[----:B--2---:R-:W-:-:S06]  /*318c0*/  PRMT R44, RZ, 0x7610, R44 ;  /* 0x00007610ff2c7816 */ /* 0x004fcc000000002c */
[----:B------:R0:W2:Y:S02]  /*318d0*/  @P0 LDG.E.U8 R44, desc[UR22][R20.64] ;  /* 0x00000016142c0981 */ /* 0x0000a4000c1e1100 */
[----:B0-----:R-:W-:Y:S02]  /*318e0*/  @P5 IMAD.MOV.U32 R20, RZ, RZ, R71 ;  /* 0x000000ffff145224 */ /* 0x001fe400078e0047 */
[----:B------:R-:W-:Y:S01]  /*318f0*/  @P5 IMAD.MOV.U32 R21, RZ, RZ, R34 ;  /* 0x000000ffff155224 */ /* 0x000fe200078e0022 */
[----:B---3--:R-:W-:Y:S02]  /*31900*/  PRMT R91, RZ, 0x7610, R91 ;  /* 0x00007610ff5b7816 */ /* 0x008fe4000000005b */
[----:B----4-:R-:W-:-:S04]  /*31910*/  PRMT R31, RZ, 0x7610, R31 ;  /* 0x00007610ff1f7816 */ /* 0x010fc8000000001f */
[----:B------:R0:W3:Y:S02]  /*31920*/  @P5 LDG.E.U8 R91, desc[UR22][R20.64] ;  /* 0x00000016145b5981 */ /* 0x0000e4000c1e1100 */
[----:B0-----:R-:W-:Y:S02]  /*31930*/  @P0 IMAD.MOV.U32 R20, RZ, RZ, R70 ;  /* 0x000000ffff140224 */ /* 0x001fe400078e0046 */
[----:B------:R-:W-:-:S05]  /*31940*/  @P0 IMAD.MOV.U32 R21, RZ, RZ, R19 ;  /* 0x000000ffff150224 */ /* 0x000fca00078e0013 */
[----:B------:R0:W4:Y:S02]  /*31950*/  @P0 LDG.E.U8 R31, desc[UR22][R20.64] ;  /* 0x00000016141f0981 */ /* 0x000124000c1e1100 */
[----:B0-----:R-:W-:Y:S02]  /*31960*/  @P5 IMAD.MOV.U32 R20, RZ, RZ, R27 ;  /* 0x000000ffff145224 */ /* 0x001fe400078e001b */
[----:B------:R-:W-:-:S05]  /*31970*/  @P5 IMAD.MOV.U32 R21, RZ, RZ, R43 ;  /* 0x000000ffff155224 */ /* 0x000fca00078e002b */
[----:B------:R0:W4:Y:S04]  /*31980*/  @P5 LDG.E.U8 R22, desc[UR22][R20.64] ;  /* 0x0000001614165981 */ /* 0x000128000c1e1100 */
[----:B------:R-:W-:Y:S01]  /*31990*/  STL [R1+0x2010], R34 ;  /* 0x0020102201007387 */ /* 0x000fe20000100800 */
[----:B0-----:R-:W-:Y:S02]  /*319a0*/  @P0 IMAD.MOV.U32 R21, RZ, RZ, R86 ;  /* 0x000000ffff150224 */ /* 0x001fe400078e0056 */
[----:B------:R-:W-:Y:S01]  /*319b0*/  @P0 IMAD.MOV.U32 R20, RZ, RZ, R30 ;  /* 0x000000ffff140224 */ /* 0x000fe200078e001e */
[----:B--2---:R0:W-:Y:S04]  /*319c0*/  STL [R1+0x3610], R44 ;  /* 0x0036102c01007387 */ /* 0x0041e80000100800 */
[----:B0-----:R-:W2:Y:S04]  /*319d0*/  LDL.LU R44, [R1+0x4b04] ;  /* 0x004b0400012c7983 */ /* 0x001ea80000300800 */
[----:B------:R-:W-:Y:S04]  /*319e0*/  STL [R1+0x201c], R70 ;  /* 0x00201c4601007387 */ /* 0x000fe80000100800 */
[----:B------:R-:W2:Y:S04]  /*319f0*/  LDL.LU R34, [R1+0x4b00] ;  /* 0x004b000001227983 */ /* 0x000ea80000300800 */
[----:B------:R-:W2:Y:S04]  /*31a00*/  LDL.LU R71, [R1+0x4afc] ;  /* 0x004afc0001477983 */ /* 0x000ea80000300800 */
[----:B---3--:R0:W-:Y:S04]  /*31a10*/  STL [R1+0x360c], R91 ;  /* 0x00360c5b01007387 */ /* 0x0081e80000100800 */
[----:B0-----:R-:W3:Y:S04]  /*31a20*/  LDL.LU R91, [R1+0x4af8] ;  /* 0x004af800015b7983 */ /* 0x001ee80000300800 */
[----:B------:R-:W-:Y:S04]  /*31a30*/  STL [R1+0x2018], R19 ;  /* 0x0020181301007387 */ /* 0x000fe80000100800 */
[----:B------:R-:W2:Y:S04]  /*31a40*/  LDL.LU R70, [R1+0x4af4] ;  /* 0x004af40001467983 */ /* 0x000ea80000300800 */
[----:B----4-:R0:W-:Y:S02]  /*31a50*/  STL [R1+0x3608], R31 ;  /* 0x0036081f01007387 */ /* 0x0101e40000100800 */
[----:B0-----:R-:W-:-:S05]  /*31a60*/  IADD3 R31, P6, PT, R18, R14, RZ ;  /* 0x0000000e121f7210 */ /* 0x001fca0007fde0ff */
[----:B------:R-:W-:Y:S04]  /*31a70*/  STL [R1+0x2024], R31 ;  /* 0x0020241f01007387 */ /* 0x000fe80000100800 */
[----:B------:R-:W4:Y:S04]  /*31a80*/  LDL.LU R27, [R1+0x30] ;  /* 0x00003000011b7983 */ /* 0x000f280000300800 */
[----:B------:R0:W-:Y:S04]  /*31a90*/  STL [R1+0x3604], R22 ;  /* 0x0036041601007387 */ /* 0x0001e80000100800 */
[----:B------:R-:W2:Y:S04]  /*31aa0*/  LDL.LU R86, [R1+0x4af0] ;  /* 0x004af00001567983 */ /* 0x000ea80000300800 */
        /* <DEDUP_REMOVED lines=8> */
[----:B---3--:R-:W-:-:S06]  /*31b30*/  PRMT R91, RZ, 0x7610, R91 ;  /* 0x00007610ff5b7816 */ /* 0x008fcc000000005b */
[----:B------:R0:W3:Y:S02]  /*31b40*/  @P0 LDG.E.U8 R91, desc[UR22][R20.64] ;  /* 0x00000016145b0981 */ /* 0x0000e4000c1e1100 */
[----:B0-----:R-:W-:Y:S02]  /*31b50*/  @P5 IMAD.MOV.U32 R20, RZ, RZ, R31 ;  /* 0x000000ffff145224 */ /* 0x001fe400078e001f */
[----:B------:R-:W-:Y:S01]  /*31b60*/  @P5 IMAD.MOV.U32 R21, RZ, RZ, R43 ;  /* 0x000000ffff155224 */ /* 0x000fe200078e002b */
        /* <DEDUP_REMOVED lines=8> */
[----:B------:R0:W4:Y:S02]  /*31bf0*/  @P5 LDG.E.U8 R22, desc[UR22][R20.64] ;  /* 0x0000001614165981 */ /* 0x000124000c1e1100 */
[----:B0-----:R-:W-:Y:S02]  /*31c00*/  @P0 IMAD.MOV.U32 R21, RZ, RZ, R93 ;  /* 0x000000ffff150224 */ /* 0x001fe400078e005d */
[----:B------:R-:W-:Y:S01]  /*31c10*/  @P0 IMAD.MOV.U32 R20, RZ, RZ, R41 ;  /* 0x000000ffff140224 */ /* 0x000fe200078e0029 */
[----:B---3--:R0:W-:Y:S04]  /*31c20*/  STL [R1+0x3600], R91 ;  /* 0x0036005b01007387 */ /* 0x0081e80000100800 */
[----:B0-----:R-:W3:Y:S04]  /*31c30*/  LDL.LU R91, [R1+0x4ae8] ;  /* 0x004ae800015b7983 */ /* 0x001ee80000300800 */
[----:B------:R0:W-:Y:S04]  /*31c40*/  STL [R1+0x2020], R43 ;  /* 0x0020202b01007387 */ /* 0x0001e80000100800 */
[----:B------:R-:W-:Y:S04]  /*31c50*/  STL [R1+0x202c], R87 ;  /* 0x00202c5701007387 */ /* 0x000fe80000100800 */
[----:B0-----:R-:W3:Y:S04]  /*31c60*/  LDL.LU R43, [R1+0x4ae4] ;  /* 0x004ae400012b7983 */ /* 0x001ee80000300800 */
[----:B------:R-:W3:Y:S04]  /*31c70*/  LDL.LU R31, [R1+0x4ae0] ;  /* 0x004ae000011f7983 */ /* 0x000ee80000300800 */
[----:B--2---:R0:W-:Y:S04]  /*31c80*/  STL [R1+0x35fc], R86 ;  /* 0x0035fc5601007387 */ /* 0x0041e80000100800 */
[----:B0-----:R-:W2:Y:S04]  /*31c90*/  LDL.LU R86, [R1+0x4adc] ;  /* 0x004adc0001567983 */ /* 0x001ea80000300800 */
[----:B------:R-:W-:Y:S04]  /*31ca0*/  STL [R1+0x2028], R19 ;  /* 0x0020281301007387 */ /* 0x000fe80000100800 */
        /* <DEDUP_REMOVED lines=78> */
[----:B------:R-:W3:Y:S04]  /*32190*/  LDL.LU R74, [R1+0x4aa0] ;  /* 0x004aa000014a7983 */ /* 0x000ee80000300800 */
[----:B----4-:R0:W-:Y:S04]  /*321a0*/  STL [R1+0x35d8], R37 ;  /* 0x0035d82501007387 */ /* 0x0101e80000100800 */
[----:B------:R-:W4:Y:S01]  /*321b0*/  LDL.LU R36, [R1+0x1c] ;  /* 0x00001c0001247983 */ /* 0x000f220000300800 */
[----:B0-----:R-:W-:-:S05]  /*321c0*/  IADD3 R37, P6, PT, R18, R14, RZ ;  /* 0x0000000e12257210 */ /* 0x001fca0007fde0ff */
[----:B------:R-:W-:Y:S04]  /*321d0*/  STL [R1+0x2054], R37 ;  /* 0x0020542501007387 */ /* 0x000fe80000100800 */
[----:B------:R0:W-:Y:S04]  /*321e0*/  STL [R1+0x35d4], R22 ;  /* 0x0035d41601007387 */ /* 0x0001e80000100800 */
[----:B------:R-:W3:Y:S04]  /*321f0*/  LDL.LU R29, [R1+0x4a9c] ;  /* 0x004a9c00011d7983 */ /* 0x000ee80000300800 */
[----:B------:R-:W3:Y:S01]  /*32200*/  LDL.LU R12, [R1+0x4a98] ;  /* 0x004a9800010c7983 */ /* 0x000ee20000300800 */
[----:B------:R-:W-:-:S05]  /*32210*/  SHF.R.S32.HI R19, RZ, 0x1f, R18 ;  /* 0x0000001fff137819 */ /* 0x000fca0000011412 */
[----:B------:R-:W-:Y:S01]  /*32220*/  IMAD.X R72, R19, 0x1, R15, P6 ;  /* 0x0000000113487824 */ /* 0x000fe200030e060f */
[----:B--2---:R-:W-:-:S06]  /*32230*/  PRMT R73, RZ, 0x7610, R73 ;  /* 0x00007610ff497816 */ /* 0x004fcc0000000049 */
[----:B------:R1:W2:Y:S02]  /*32240*/  @P0 LDG.E.U8 R73, desc[UR22][R20.64] ;  /* 0x0000001614490981 */ /* 0x0002a4000c1e1100 */
[----:B-1----:R-:W-:Y:S02]  /*32250*/  @P5 IMAD.MOV.U32 R20, RZ, RZ, R37 ;  /* 0x000000ffff145224 */ /* 0x002fe400078e0025 */
[----:B------:R-:W-:Y:S01]  /*32260*/  @P5 IMAD.MOV.U32 R21, RZ, RZ, R72 ;  /* 0x000000ffff155224 */ /* 0x000fe200078e0048 */
[----:B---3--:R-:W-:-:S06]  /*32270*/  PRMT R12, RZ, 0x7610, R12 ;  /* 0x00007610ff0c7816 */ /* 0x008fcc000000000c */
[----:B------:R-:W3:Y:S01]  /*32280*/  @P5 LDG.E.U8 R12, desc[UR22][R20.64] ;  /* 0x00000016140c5981 */ /* 0x000ee2000c1e1100 */
[----:B0-----:R-:W-:Y:S02]  /*32290*/  SEL R22, R17, R40, !P3 ;  /* 0x0000002811167207 */ /* 0x001fe40005800000 */
[----:B------:R-:W-:Y:S01]  /*322a0*/  IADD3 R40, P6, PT, R18, R16, RZ ;  /* 0x0000001012287210 */ /* 0x000fe20007fde0ff */
[----:B------:R-:W-:Y:S04]  /*322b0*/  STL [R1+0x2050], R72 ;  /* 0x0020504801007387 */ /* 0x000fe80000100800 */
[----:B--2---:R0:W-:Y:S04]  /*322c0*/  STL [R1+0x35d0], R73 ;  /* 0x0035d04901007387 */ /* 0x0041e80000100800 */
[----:B0-----:R-:W2:Y:S04]  /*322d0*/  LDL.LU R73, [R1+0x4a94] ;  /* 0x004a940001497983 */ /* 0x001ea80000300800 */
[----:B------:R-:W-:Y:S04]  /*322e0*/  STL [R1+0x205c], R40 ;  /* 0x00205c2801007387 */ /* 0x000fe80000100800 */
[----:B------:R-:W2:Y:S04]  /*322f0*/  LDL.LU R72, [R1+0x4a90] ;  /* 0x004a900001487983 */ /* 0x000ea80000300800 */
[----:B------:R-:W2:Y:S04]  /*32300*/  LDL.LU R37, [R1+0x4a8c] ;  /* 0x004a8c0001257983 */ /* 0x000ea80000300800 */
[----:B---3--:R0:W-:Y:S04]  /*32310*/  STL [R1+0x35cc], R12 ;  /* 0x0035cc0c01007387 */ /* 0x0081e80000100800 */
[----:B0-----:R-:W3:Y:S01]  /*32320*/  LDL.LU R12, [R1+0x4a88] ;  /* 0x004a8800010c7983 */ /* 0x001ee20000300800 */
[----:B------:R-:W-:Y:S01]  /*32330*/  IMAD.X R19, R19, 0x1, R13, P6 ;  /* 0x0000000113137824 */ /* 0x000fe200030e060d */
[----:B------:R-:W-:Y:S01]  /*32340*/  PRMT R29, RZ, 0x7610, R29 ;  /* 0x00007610ff1d7816 */ /* 0x000fe2000000001d */
[----:B------:R-:W-:-:S02]  /*32350*/  @P0 IMAD.MOV.U32 R20, RZ, RZ, R40 ;  /* 0x000000ffff140224 */ /* 0x000fc400078e0028 */
[----:B------:R-:W-:Y:S02]  /*32360*/  @P0 IMAD.MOV.U32 R21, RZ, RZ, R19 ;  /* 0x000000ffff150224 */ /* 0x000fe400078e0013 */
[----:B------:R-:W-:Y:S01]  /*32370*/  IMAD R18, R22, UR13, RZ ;  /* 0x0000000d16127c24 */ /* 0x000fe2000f8e02ff */
[----:B------:R-:W-:Y:S02]  /*32380*/  PRMT R22, RZ, 0x7610, R22 ;  /* 0x00007610ff167816 */ /* 0x000fe40000000016 */
[----:B------:R0:W2:Y:S02]  /*32390*/  @P0 LDG.E.U8 R29, desc[UR22][R20.64] ;  /* 0x00000016141d0981 */ /* 0x0000a4000c1e1100 */
[----:B0-----:R-:W-:Y:S02]  /*323a0*/  @P5 IMAD.MOV.U32 R20, RZ, RZ, R32 ;  /* 0x000000ffff145224 */ /* 0x001fe400078e0020 */
[----:B------:R-:W-:-:S05]  /*323b0*/  @P5 IMAD.MOV.U32 R21, RZ, RZ, R33 ;  /* 0x000000ffff155224 */ /* 0x000fca00078e0021 */
[----:B------:R0:W4:Y:S02]  /*323c0*/  @P5 LDG.E.U8 R22, desc[UR22][R20.64] ;  /* 0x0000001614165981 */ /* 0x000124000c1e1100 */
[----:B0-----:R-:W-:Y:S02]  /*323d0*/  @P0 IMAD.MOV.U32 R20, RZ, RZ, R35 ;  /* 0x000000ffff140224 */ /* 0x001fe400078e0023 */
[----:B------:R-:W-:Y:S01]  /*323e0*/  @P0 IMAD.MOV.U32 R21, RZ, RZ, R39 ;  /* 0x000000ffff150224 */ /* 0x000fe200078e0027 */
[----:B---3--:R-:W-:-:S06]  /*323f0*/  PRMT R12, RZ, 0x7610, R12 ;  /* 0x00007610ff0c7816 */ /* 0x008fcc000000000c */
[----:B------:R-:W3:Y:S04]  /*32400*/  @P0 LDG.E.U8 R12, desc[UR22][R20.64] ;  /* 0x00000016140c0981 */ /* 0x000ee8000c1e1100 */
[----:B------:R-:W-:Y:S04]  /*32410*/  STL [R1+0x2058], R19 ;  /* 0x0020581301007387 */ /* 0x000fe80000100800 */
[----:B------:R-:W3:Y:S04]  /*32420*/  LDL.LU R40, [R1+0x4a84] ;  /* 0x004a840001287983 */ /* 0x000ee80000300800 */
[----:B--2---:R0:W-:Y:S04]  /*32430*/  STL [R1+0x35c8], R29 ;  /* 0x0035c81d01007387 */ /* 0x0041e80000100800 */
[----:B------:R-:W2:Y:S01]  /*32440*/  LDL.LU R32, [R1+0x878] ;  /* 0x0008780001207983 */ /* 0x000ea20000300800 */
[----:B0-----:R-:W-:-:S05]  /*32450*/  IADD3 R29, P6, PT, R18, R14, RZ ;  /* 0x0000000e121d7210 */ /* 0x001fca0007fde0ff */
[----:B------:R-:W-:Y:S04]  /*32460*/  STL [R1+0x2064], R29 ;  /* 0x0020641d01007387 */ /* 0x000fe80000100800 */
[----:B----4-:R-:W-:Y:S04]  /*32470*/  STL [R1+0x35c4], R22 ;  /* 0x0035c41601007387 */ /* 0x010fe80000100800 */
[----:B------:R-:W4:Y:S04]  /*32480*/  LDL.LU R39, [R1+0x4a80] ;  /* 0x004a800001277983 */ /* 0x000f280000300800 */
[----:B------:R-:W2:Y:S04]  /*32490*/  LDL.LU R35, [R1+0x4a7c] ;  /* 0x004a7c0001237983 */ /* 0x000ea80000300800 */
[----:B---3--:R0:W-:Y:S04]  /*324a0*/  STL [R1+0x35c0], R12 ;  /* 0x0035c00c01007387 */ /* 0x0081e80000100800 */
[----:B0-----:R-:W3:Y:S01]  /*324b0*/  LDL.LU R12, [R1+0x4a78] ;  /* 0x004a7800010c7983 */ /* 0x001ee20000300800 */
[----:B------:R-:W-:-:S02]  /*324c0*/  SHF.R.S32.HI R19, RZ, 0x1f, R18 ;  /* 0x0000001fff137819 */ /* 0x000fc40000011412 */
[----:B------:R-:W-:-:S03]  /*324d0*/  SEL R22, R17, R36, !P3 ;  /* 0x0000002411167207 */ /* 0x000fc60005800000 */
[C---:B------:R-:W-:Y:S01]  /*324e0*/  IMAD.X R33, R19.reuse, 0x1, R15, P6 ;  /* 0x0000000113217824 */ /* 0x040fe200030e060f */
[----:B------:R-:W-:Y:S01]  /*324f0*/  IADD3 R36, P6, PT, R18, R16, RZ ;  /* 0x0000001012247210 */ /* 0x000fe20007fde0ff */
[----:B------:R-:W-:Y:S02]  /*32500*/  @P5 IMAD.MOV.U32 R20, RZ, RZ, R29 ;  /* 0x000000ffff145224 */ /* 0x000fe400078e001d */
[----:B------:R-:W-:Y:S01]  /*32510*/  @P5 IMAD.MOV.U32 R21, RZ, RZ, R33 ;  /* 0x000000ffff155224 */ /* 0x000fe200078e0021 */
[----:B--2---:R-:W-:Y:S01]  /*32520*/  PRMT R35, RZ, 0x7610, R35 ;  /* 0x00007610ff237816 */ /* 0x004fe20000000023 */
[----:B------:R-:W-:-:S05]  /*32530*/  IMAD.X R19, R19, 0x1, R13, P6 ;  /* 0x0000000113137824 */ /* 0x000fca00030e060d */
[----:B------:R0:W2:Y:S01]  /*32540*/  @P5 LDG.E.U8 R35, desc[UR22][R20.64] ;  /* 0x0000001614235981 */ /* 0x0000a2000c1e1100 */
[----:B------:R-:W-:Y:S01]  /*32550*/  IMAD R18, R22, UR13, RZ ;  /* 0x0000000d16127c24 */ /* 0x000fe2000f8e02ff */
[----:B------:R-:W-:Y:S01]  /*32560*/  PRMT R22, RZ, 0x7610, R22 ;  /* 0x00007610ff167816 */ /* 0x000fe20000000016 */
[----:B0-----:R-:W-:Y:S02]  /*32570*/  @P0 IMAD.MOV.U32 R20, RZ, RZ, R36 ;  /* 0x000000ffff140224 */ /* 0x001fe400078e0024 */
[----:B------:R-:W-:Y:S01]  /*32580*/  @P0 IMAD.MOV.U32 R21, RZ, RZ, R19 ;  /* 0x000000ffff150224 */ /* 0x000fe200078e0013 */
[----:B---3--:R-:W-:-:S06]  /*32590*/  PRMT R12, RZ, 0x7610, R12 ;  /* 0x00007610ff0c7816 */ /* 0x008fcc000000000c */
[----:B------:R0:W3:Y:S02]  /*325a0*/  @P0 LDG.E.U8 R12, desc[UR22][R20.64] ;  /* 0x00000016140c0981 */ /* 0x0000e4000c1e1100 */
[----:B0-----:R-:W-:Y:S02]  /*325b0*/  @P5 IMAD.MOV.U32 R20, RZ, RZ, R42 ;  /* 0x000000ffff145224 */ /* 0x001fe400078e002a */
[----:B------:R-:W-:-:S05]  /*325c0*/  @P5 IMAD.MOV.U32 R21, RZ, RZ, R68 ;  /* 0x000000ffff155224 */ /* 0x000fca00078e0044 */
[----:B------:R0:W4:Y:S04]  /*325d0*/  @P5 LDG.E.U8 R22, desc[UR22][R20.64] ;  /* 0x0000001614165981 */ /* 0x000128000c1e1100 */
[----:B------:R1:W-:Y:S04]  /*325e0*/  STL [R1+0x2060], R33 ;  /* 0x0020602101007387 */ /* 0x0003e80000100800 */
[----:B------:R-:W-:Y:S04]  /*325f0*/  STL [R1+0x206c], R36 ;  /* 0x00206c2401007387 */ /* 0x000fe80000100800 */
[----:B-1----:R-:W4:Y:S04]  /*32600*/  LDL.LU R33, [R1+0x4a74] ;  /* 0x004a740001217983 */ /* 0x002f280000300800 */
[----:B------:R-:W4:Y:S04]  /*32610*/  LDL.LU R29, [R1+0x4a70] ;  /* 0x004a7000011d7983 */ /* 0x000f280000300800 */
[----:B--2---:R1:W-:Y:S04]  /*32620*/  STL [R1+0x35bc], R35 ;  /* 0x0035bc2301007387 */ /* 0x0043e80000100800 */
[----:B-1----:R-:W2:Y:S04]  /*32630*/  LDL.LU R35, [R1+0x4a6c] ;  /* 0x004a6c0001237983 */ /* 0x002ea80000300800 */
[----:B------:R-:W-:Y:S04]  /*32640*/  STL [R1+0x2068], R19 ;  /* 0x0020681301007387 */ /* 0x000fe80000100800 */
[----:B------:R-:W2:Y:S01]  /*32650*/  LDL.LU R36, [R1+0x4a68] ;  /* 0x004a680001247983 */ /* 0x000ea20000300800 */
[----:B0-----:R-:W-:-:S02]  /*32660*/  @P0 IMAD.MOV.U32 R21, RZ, RZ, R92 ;  /* 0x000000ffff150224 */ /* 0x001fc400078e005c */
[----:B------:R-:W-:Y:S01]  /*32670*/  @P0 IMAD.MOV.U32 R20, RZ, RZ, R26 ;  /* 0x000000ffff140224 */ /* 0x000fe200078e001a */
[----:B---3--:R0:W-:Y:S04]  /*32680*/  STL [R1+0x35b8], R12 ;  /* 0x0035b80c01007387 */ /* 0x0081e80000100800 */
[----:B------:R-:W3:Y:S01]  /*32690*/  LDL.LU R42, [R1+0x87c] ;  /* 0x00087c00012a7983 */ /* 0x000ee20000300800 */
[----:B0-----:R-:W-:-:S05]  /*326a0*/  IADD3 R12, P6, PT, R18, R14, RZ ;  /* 0x0000000e120c7210 */ /* 0x001fca0007fde0ff */
[----:B------:R-:W-:Y:S04]  /*326b0*/  STL [R1+0x2074], R12 ;  /* 0x0020740c01007387 */ /* 0x000fe80000100800 */
[----:B----4-:R0:W-:Y:S04]  /*326c0*/  STL [R1+0x35b4], R22 ;  /* 0x0035b41601007387 */ /* 0x0101e80000100800 */
[----:B------:R-:W4:Y:S04]  /*326d0*/  LDL.LU R92, [R1+0x4a64] ;  /* 0x004a6400015c7983 */ /* 0x000f280000300800 */
        /* <DEDUP_REMOVED lines=20> */
[----:B----4-:R-:W-:Y:S01]  /*32820*/  PRMT R92, RZ, 0x7610, R92 ;  /* 0x00007610ff5c7816 */ /* 0x010fe2000000005c */
[----:B------:R-:W-:-:S02]  /*32830*/  @P0 IMAD.MOV.U32 R20, RZ, RZ, R32 ;  /* 0x000000ffff140224 */ /* 0x000fc400078e0020 */
[----:B------:R-:W-:Y:S02]  /*32840*/  @P0 IMAD.MOV.U32 R21, RZ, RZ, R19 ;  /* 0x000000ffff150224 */ /* 0x000fe400078e0013 */
[----:B------:R-:W-:Y:S01]  /*32850*/  IMAD R18, R22, UR13, RZ ;  /* 0x0000000d16127c24 */ /* 0x000fe2000f8e02ff */
[----:B------:R-:W-:Y:S02]  /*32860*/  PRMT R22, RZ, 0x7610, R22 ;  /* 0x00007610ff167816 */ /* 0x000fe40000000016 */
[----:B------:R0:W4:Y:S02]  /*32870*/  @P0 LDG.E.U8 R92, desc[UR22][R20.64] ;  /* 0x00000016145c0981 */ /* 0x000124000c1e1100 */
[----:B0-----:R-:W-:Y:S02]  /*32880*/  @P5 IMAD.MOV.U32 R20, RZ, RZ, R28 ;  /* 0x000000ffff145224 */ /* 0x001fe400078e001c */
[----:B------:R-:W-:-:S05]  /*32890*/  @P5 IMAD.MOV.U32 R21, RZ, RZ, R38 ;  /* 0x000000ffff155224 */ /* 0x000fca00078e0026 */
[----:B------:R0:W2:Y:S02]  /*328a0*/  @P5 LDG.E.U8 R22, desc[UR22][R20.64] ;  /* 0x0000001614165981 */ /* 0x0000a4000c1e1100 */
[----:B0-----:R-:W-:Y:S02]  /*328b0*/  @P0 IMAD.MOV.U32 R20, RZ, RZ, R89 ;  /* 0x000000ffff140224 */ /* 0x001fe400078e0059 */
[----:B------:R-:W-:Y:S01]  /*328c0*/  @P0 IMAD.MOV.U32 R21, RZ, RZ, R2 ;  /* 0x000000ffff150224 */ /* 0x000fe200078e0002 */
[----:B---3--:R-:W-:-:S06]  /*328d0*/  PRMT R26, RZ, 0x7610, R26 ;  /* 0x00007610ff1a7816 */ /* 0x008fcc000000001a */
[----:B------:R-:W3:Y:S04]  /*328e0*/  @P0 LDG.E.U8 R26, desc[UR22][R20.64] ;  /* 0x00000016141a0981 */ /* 0x000ee8000c1e1100 */
[----:B------:R-:W-:Y:S04]  /*328f0*/  STL [R1+0x2078], R19 ;  /* 0x0020781301007387 */ /* 0x000fe80000100800 */
[----:B------:R-:W3:Y:S04]  /*32900*/  LDL.LU R32, [R1+0x4a4c] ;  /* 0x004a4c0001207983 */ /* 0x000ee80000300800 */
[----:B----4-:R0:W-:Y:S04]  /*32910*/  STL [R1+0x35a8], R92 ;  /* 0x0035a85c01007387 */ /* 0x0101e80000100800 */
[----:B------:R-:W4:Y:S01]  /*32920*/  LDL.LU R38, [R1+0x880] ;  /* 0x0008800001267983 */ /* 0x000f220000300800 */
[----:B0-----:R-:W-:-:S05]  /*32930*/  IADD3 R92, P6, PT, R18, R14, RZ ;  /* 0x0000000e125c7210 */ /* 0x001fca0007fde0ff */
[----:B------:R-:W-:Y:S04]  /*32940*/  STL [R1+0x2084], R92 ;  /* 0x0020845c01007387 */ /* 0x000fe80000100800 */
[----:B--2---:R-:W-:Y:S04]  /*32950*/  STL [R1+0x35a4], R22 ;  /* 0x0035a41601007387 */ /* 0x004fe80000100800 */
[----:B------:R-:W2:Y:S04]  /*32960*/  LDL.LU R2, [R1+0x4a48] ;  /* 0x004a480001027983 */ /* 0x000ea80000300800 */
[----:B------:R-:W2:Y:S04]  /*32970*/  LDL.LU R89, [R1+0x4a44] ;  /* 0x004a440001597983 */ /* 0x000ea80000300800 */
[----:B---3--:R0:W-:Y:S04]  /*32980*/  STL [R1+0x35a0], R26 ;  /* 0x0035a01a01007387 */ /* 0x0081e80000100800 */
[----:B0-----:R-:W3:Y:S01]  /*32990*/  LDL.LU R26, [R1+0x4a40] ;  /* 0x004a4000011a7983 */ /* 0x001ee20000300800 */
[----:B------:R-:W-:Y:S01]  /*329a0*/  SHF.R.S32.HI R19, RZ, 0x1f, R18 ;  /* 0x0000001fff137819 */ /* 0x000fe20000011412 */
[----:B------:R-:W-:-:S04]  /*329b0*/  @P5 IMAD.MOV.U32 R20, RZ, RZ, R92 ;  /* 0x000000ffff145224 */ /* 0x000fc800078e005c */
[----:B------:R-:W-:-:S04]  /*329c0*/  IMAD.X R28, R19, 0x1, R15, P6 ;  /* 0x00000001131c7824 */ /* 0x000fc800030e060f */
[----:B------:R-:W-:Y:S01]  /*329d0*/  @P5 IMAD.MOV.U32 R21, RZ, RZ, R28 ;  /* 0x000000ffff155224 */ /* 0x000fe200078e001c */
[----:B------:R-:W-:Y:S02]  /*329e0*/  SEL R22, R17, R42, !P3 ;  /* 0x0000002a11167207 */ /* 0x000fe40005800000 */
[----:B------:R-:W-:Y:S01]  /*329f0*/  IADD3 R42, P6, PT, R18, R16, RZ ;  /* 0x00000010122a7210 */ /* 0x000fe20007fde0ff */
[----:B------:R0:W-:Y:S01]  /*32a00*/  STL [R1+0x2080], R28 ;  /* 0x0020801c01007387 */ /* 0x0001e20000100800 */
[----:B---3--:R-:W-:-:S06]  /*32a10*/  PRMT R26, RZ, 0x7610, R26 ;  /* 0x00007610ff1a7816 */ /* 0x008fcc000000001a */
[----:B------:R1:W3:Y:S04]  /*32a20*/  @P5 LDG.E.U8 R26, desc[UR22][R20.64] ;  /* 0x00000016141a5981 */ /* 0x0002e8000c1e1100 */
[----:B------:R-:W-:Y:S04]  /*32a30*/  STL [R1+0x208c], R42 ;  /* 0x00208c2a01007387 */ /* 0x000fe80000100800 */
[----:B0-----:R-:W4:Y:S04]  /*32a40*/  LDL.LU R28, [R1+0x4a3c] ;  /* 0x004a3c00011c7983 */ /* 0x001f280000300800 */
[----:B------:R-:W4:Y:S01]  /*32a50*/  LDL.LU R92, [R1+0x4a38] ;  /* 0x004a3800015c7983 */ /* 0x000f220000300800 */
[----:B------:R-:W-:Y:S01]  /*32a60*/  IMAD.X R19, R19, 0x1, R13, P6 ;  /* 0x0000000113137824 */ /* 0x000fe200030e060d */
[----:B--2---:R-:W-:Y:S01]  /*32a70*/  PRMT R89, RZ, 0x7610, R89 ;  /* 0x00007610ff597816 */ /* 0x004fe20000000059 */
[----:B-1----:R-:W-:-:S02]  /*32a80*/  @P0 IMAD.MOV.U32 R20, RZ, RZ, R42 ;  /* 0x000000ffff140224 */ /* 0x002fc400078e002a */
[----:B------:R-:W-:-:S05]  /*32a90*/  @P0 IMAD.MOV.U32 R21, RZ, RZ, R19 ;  /* 0x000000ffff150224 */ /* 0x000fca00078e0013 */
[----:B------:R0:W2:Y:S01]  /*32aa0*/  @P0 LDG.E.U8 R89, desc[UR22][R20.64] ;  /* 0x0000001614590981 */ /* 0x0000a2000c1e1100 */
[----:B------:R-:W-:Y:S01]  /*32ab0*/  IMAD R18, R22, UR13, RZ ;  /* 0x0000000d16127c24 */ /* 0x000fe2000f8e02ff */
[----:B------:R-:W-:Y:S02]  /*32ac0*/  PRMT R22, RZ, 0x7610, R22 ;  /* 0x00007610ff167816 */ /* 0x000fe40000000016 */
[----:B---3--:R1:W-:Y:S04]  /*32ad0*/  STL [R1+0x359c], R26 ;  /* 0x00359c1a01007387 */ /* 0x0083e80000100800 */
[----:B-1----:R-:W3:Y:S04]  /*32ae0*/  LDL.LU R26, [R1+0x4a34] ;  /* 0x004a3400011a7983 */ /* 0x002ee80000300800 */
[----:B------:R1:W-:Y:S04]  /*32af0*/  STL [R1+0x2088], R19 ;  /* 0x0020881301007387 */ /* 0x0003e80000100800 */
[----:B------:R-:W3:Y:S01]  /*32b00*/  LDL.LU R42, [R1+0x4a30] ;  /* 0x004a3000012a7983 */ /* 0x000ee20000300800 */
[----:B0-----:R-:W-:-:S02]  /*32b10*/  @P5 IMAD.MOV.U32 R20, RZ, RZ, R34 ;  /* 0x000000ffff145224 */ /* 0x001fc400078e0022 */
[----:B------:R-:W-:Y:S01]  /*32b20*/  @P5 IMAD.MOV.U32 R21, RZ, RZ, R90 ;  /* 0x000000ffff155224 */ /* 0x000fe200078e005a */
[----:B----4-:R-:W-:-:S04]  /*32b30*/  PRMT R92, RZ, 0x7610, R92 ;  /* 0x00007610ff5c7816 */ /* 0x010fc8000000005c */
[----:B------:R0:W4:Y:S02]  /*32b40*/  @P5 LDG.E.U8 R22, desc[UR22][R20.64] ;  /* 0x0000001614165981 */ /* 0x000124000c1e1100 */
[----:B0-----:R-:W-:Y:S02]  /*32b50*/  @P0 IMAD.MOV.U32 R20, RZ, RZ, R70 ;  /* 0x000000ffff140224 */ /* 0x001fe400078e0046 */
[----:B------:R-:W-:-:S05]  /*32b60*/  @P0 IMAD.MOV.U32 R21, RZ, RZ, R71 ;  /* 0x000000ffff150224 */ /* 0x000fca00078e0047 */
[----:B------:R0:W4:Y:S04]  /*32b70*/  @P0 LDG.E.U8 R92, desc[UR22][R20.64] ;  /* 0x00000016145c0981 */ /* 0x000128000c1e1100 */
[----:B--2---:R2:W-:Y:S01]  /*32b80*/  STL [R1+0x3598], R89 ;  /* 0x0035985901007387 */ /* 0x0045e20000100800 */
[----:B-1----:R-:W-:-:S03]  /*32b90*/  SHF.R.S32.HI R19, RZ, 0x1f, R18 ;  /* 0x0000001fff137819 */ /* 0x002fc60000011412 */
[----:B------:R-:W4:Y:S01]  /*32ba0*/  LDL.LU R34, [R1+0x884] ;  /* 0x0008840001227983 */ /* 0x000f220000300800 */
[----:B--2---:R-:W-:-:S05]  /*32bb0*/  IADD3 R89, P6, PT, R18, R14, RZ ;  /* 0x0000000e12597210 */ /* 0x004fca0007fde0ff */
[----:B------:R-:W-:Y:S02]  /*32bc0*/  IMAD.X R90, R19, 0x1, R15, P6 ;  /* 0x00000001135a7824 */ /* 0x000fe400030e060f */
[----:B0-----:R-:W-:Y:S02]  /*32bd0*/  @P5 IMAD.MOV.U32 R20, RZ, RZ, R89 ;  /* 0x000000ffff145224 */ /* 0x001fe400078e0059 */
[----:B------:R-:W-:Y:S01]  /*32be0*/  @P5 IMAD.MOV.U32 R21, RZ, RZ, R90 ;  /* 0x000000ffff155224 */ /* 0x000fe200078e005a */
[----:B---3--:R-:W-:-:S06]  /*32bf0*/  PRMT R42, RZ, 0x7610, R42 ;  /* 0x00007610ff2a7816 */ /* 0x008fcc000000002a */
[----:B------:R0:W2:Y:S04]  /*32c00*/  @P5 LDG.E.U8 R42, desc[UR22][R20.64] ;  /* 0x00000016142a5981 */ /* 0x0000a8000c1e1100 */
[----:B------:R-:W-:Y:S04]  /*32c10*/  STL [R1+0x2094], R89 ;  /* 0x0020945901007387 */ /* 0x000fe80000100800 */
[----:B----4-:R1:W-:Y:S04]  /*32c20*/  STL [R1+0x3594], R22 ;  /* 0x0035941601007387 */ /* 0x0103e80000100800 */
[----:B------:R-:W3:Y:S04]  /*32c30*/  LDL.LU R71, [R1+0x4a2c] ;  /* 0x004a2c0001477983 */ /* 0x000ee80000300800 */
[----:B------:R-:W4:Y:S01]  /*32c40*/  LDL.LU R70, [R1+0x4a28] ;  /* 0x004a280001467983 */ /* 0x000f220000300800 */
[----:B-1----:R-:W-:-:S02]  /*32c50*/  SEL R22, R17, R38, !P3 ;  /* 0x0000002611167207 */ /* 0x002fc40005800000 */
[----:B------:R-:W-:Y:S01]  /*32c60*/  IADD3 R38, P6, PT, R18, R16, RZ ;  /* 0x0000001012267210 */ /* 0x000fe20007fde0ff */
[----:B------:R1:W-:Y:S04]  /*32c70*/  STL [R1+0x3590], R92 ;  /* 0x0035905c01007387 */ /* 0x0003e80000100800 */
[----:B------:R-:W-:Y:S01]  /*32c80*/  IMAD.X R19, R19, 0x1, R13, P6 ;  /* 0x0000000113137824 */ /* 0x000fe200030e060d */
[----:B------:R-:W-:Y:S01]  /*32c90*/  PRMT R26, RZ, 0x7610, R26 ;  /* 0x00007610ff1a7816 */ /* 0x000fe2000000001a */
[----:B-1----:R-:W3:Y:S04]  /*32ca0*/  LDL.LU R92, [R1+0x4a24] ;  /* 0x004a2400015c7983 */ /* 0x002ee80000300800 */
[----:B------:R1:W-:Y:S04]  /*32cb0*/  STL [R1+0x2090], R90 ;  /* 0x0020905a01007387 */ /* 0x0003e80000100800 */
[----:B------:R-:W-:Y:S01]  /*32cc0*/  STL [R1+0x209c], R38 ;  /* 0x00209c2601007387 */ /* 0x000fe20000100800 */
[----:B0-----:R-:W-:-:S02]  /*32cd0*/  @P0 IMAD.MOV.U32 R20, RZ, RZ, R38 ;  /* 0x000000ffff140224 */ /* 0x001fc400078e0026 */
[----:B------:R-:W-:-:S05]  /*32ce0*/  @P0 IMAD.MOV.U32 R21, RZ, RZ, R19 ;  /* 0x000000ffff150224 */ /* 0x000fca00078e0013 */
[----:B------:R0:W3:Y:S04]  /*32cf0*/  @P0 LDG.E.U8 R26, desc[UR22][R20.64] ;  /* 0x00000016141a0981 */ /* 0x0000e8000c1e1100 */
[----:B-1----:R-:W3:Y:S04]  /*32d00*/  LDL.LU R90, [R1+0x4a20] ;  /* 0x004a2000015a7983 */ /* 0x002ee80000300800 */
[----:B------:R-:W3:Y:S04]  /*32d10*/  LDL.LU R89, [R1+0x4a1c] ;  /* 0x004a1c0001597983 */ /* 0x000ee80000300800 */
[----:B------:R-:W-:Y:S04]  /*32d20*/  STL [R1+0x2098], R19 ;  /* 0x0020981301007387 */ /* 0x000fe80000100800 */
[----:B--2---:R1:W-:Y:S04]  /*32d30*/  STL [R1+0x358c], R42 ;  /* 0x00358c2a01007387 */ /* 0x0043e80000100800 */
[----:B-1----:R-:W2:Y:S04]  /*32d40*/  LDL.LU R42, [R1+0x4a18] ;  /* 0x004a1800012a7983 */ /* 0x002ea80000300800 */
[----:B------:R-:W2:Y:S01]  /*32d50*/  LDL.LU R38, [R1+0x4a14] ;  /* 0x004a140001267983 */ /* 0x000ea20000300800 */
[----:B------:R-:W-:Y:S01]  /*32d60*/  IMAD R18, R22, UR13, RZ ;  /* 0x0000000d16127c24 */ /* 0x000fe2000f8e02ff */
[----:B------:R-:W-:Y:S01]  /*32d70*/  PRMT R22, RZ, 0x7610, R22 ;  /* 0x00007610ff167816 */ /* 0x000fe20000000016 */
[----:B0-----:R-:W-:-:S02]  /*32d80*/  @P5 IMAD.MOV.U32 R20, RZ, RZ, R31 ;  /* 0x000000ffff145224 */ /* 0x001fc400078e001f */
[----:B------:R-:W-:-:S05]  /*32d90*/  @P5 IMAD.MOV.U32 R21, RZ, RZ, R91 ;  /* 0x000000ffff155224 */ /* 0x000fca00078e005b */
[----:B------:R0:W4:Y:S01]  /*32da0*/  @P5 LDG.E.U8 R22, desc[UR22][R20.64] ;  /* 0x0000001614165981 */ /* 0x000122000c1e1100 */
[----:B------:R-:W-:Y:S01]  /*32db0*/  SHF.R.S32.HI R19, RZ, 0x1f, R18 ;  /* 0x0000001fff137819 */ /* 0x000fe20000011412 */
[----:B0-----:R-:W-:Y:S02]  /*32dc0*/  @P0 IMAD.MOV.U32 R20, RZ, RZ, R87 ;  /* 0x000000ffff140224 */ /* 0x001fe400078e0057 */
[----:B------:R-:W-:Y:S01]  /*32dd0*/  @P0 IMAD.MOV.U32 R21, RZ, RZ, R86 ;  /* 0x000000ffff150224 */ /* 0x000fe200078e0056 */
[----:B---3--:R-:W-:Y:S01]  /*32de0*/  PRMT R89, RZ, 0x7610, R89 ;  /* 0x00007610ff597816 */ /* 0x008fe20000000059 */
[----:B------:R0:W-:Y:S04]  /*32df0*/  STL [R1+0x3588], R26 ;  /* 0x0035881a01007387 */ /* 0x0001e80000100800 */
[----:B------:R-:W3:Y:S04]  /*32e00*/  LDL.LU R31, [R1+0x888] ;  /* 0x00088800011f7983 */ /* 0x000ee80000300800 */
[----:B------:R1:W3:Y:S01]  /*32e10*/  @P0 LDG.E.U8 R89, desc[UR22][R20.64] ;  /* 0x0000001614590981 */ /* 0x0002e2000c1e1100 */
[----:B0-----:R-:W-:-:S05]  /*32e20*/  IADD3 R26, P6, PT, R18, R14, RZ ;  /* 0x0000000e121a7210 */ /* 0x001fca0007fde0ff */
[----:B------:R-:W-:Y:S02]  /*32e30*/  IMAD.X R91, R19, 0x1, R15, P6 ;  /* 0x00000001135b7824 */ /* 0x000fe400030e060f */
[----:B-1----:R-:W-:Y:S02]  /*32e40*/  @P5 IMAD.MOV.U32 R20, RZ, RZ, R26 ;  /* 0x000000ffff145224 */ /* 0x002fe400078e001a */
[----:B------:R-:W-:Y:S01]  /*32e50*/  @P5 IMAD.MOV.U32 R21, RZ, RZ, R91 ;  /* 0x000000ffff155224 */ /* 0x000fe200078e005b */
[----:B--2---:R-:W-:-:S06]  /*32e60*/  PRMT R38, RZ, 0x7610, R38 ;  /* 0x00007610ff267816 */ /* 0x004fcc0000000026 */
[----:B------:R0:W2:Y:S04]  /*32e70*/  @P5 LDG.E.U8 R38, desc[UR22][R20.64] ;  /* 0x0000001614265981 */ /* 0x0000a8000c1e1100 */
[----:B------:R-:W-:Y:S04]  /*32e80*/  STL [R1+0x20a4], R26 ;  /* 0x0020a41a01007387 */ /* 0x000fe80000100800 */
[----:B----4-:R1:W-:Y:S04]  /*32e90*/  STL [R1+0x3584], R22 ;  /* 0x0035841601007387 */ /* 0x0103e80000100800 */
[----:B------:R-:W4:Y:S04]  /*32ea0*/  LDL.LU R86, [R1+0x4a10] ;  /* 0x004a100001567983 */ /* 0x000f280000300800 */
[----:B------:R-:W4:Y:S01]  /*32eb0*/  LDL.LU R87, [R1+0x4a0c] ;  /* 0x004a0c0001577983 */ /* 0x000f220000300800 */
[----:B-1----:R-:W-:-:S02]  /*32ec0*/  SEL R22, R17, R34, !P3 ;  /* 0x0000002211167207 */ /* 0x002fc40005800000 */
[----:B------:R-:W-:Y:S02]  /*32ed0*/  IADD3 R34, P6, PT, R18, R16, RZ ;  /* 0x0000001012227210 */ /* 0x000fe40007fde0ff */
[----:B------:R-:W-:-:S03]  /*32ee0*/  PRMT R42, RZ, 0x7610, R42 ;  /* 0x00007610ff2a7816 */ /* 0x000fc6000000002a */
[----:B------:R-:W-:Y:S02]  /*32ef0*/  IMAD.X R19, R19, 0x1, R13, P6 ;  /* 0x0000000113137824 */ /* 0x000fe400030e060d */
[----:B0-----:R-:W-:Y:S01]  /*32f00*/  @P0 IMAD.MOV.U32 R20, RZ, RZ, R34 ;  /* 0x000000ffff140224 */ /* 0x001fe200078e0022 */
[----:B---3--:R0:W-:Y:S01]  /*32f10*/  STL [R1+0x3580], R89 ;  /* 0x0035805901007387 */ /* 0x0081e20000100800 */
[----:B------:R-:W-:-:S05]  /*32f20*/  @P0 IMAD.MOV.U32 R21, RZ, RZ, R19 ;  /* 0x000000ffff150224 */ /* 0x000fca00078e0013 */
[----:B------:R1:W3:Y:S04]  /*32f30*/  @P0 LDG.E.U8 R42, desc[UR22][R20.64] ;  /* 0x00000016142a0981 */ /* 0x0002e8000c1e1100 */
[----:B0-----:R-:W4:Y:S04]  /*32f40*/  LDL.LU R89, [R1+0x4a08] ;  /* 0x004a080001597983 */ /* 0x001f280000300800 */
[----:B------:R0:W-:Y:S04]  /*32f50*/  STL [R1+0x20a0], R91 ;  /* 0x0020a05b01007387 */ /* 0x0001e80000100800 */
[----:B------:R-:W-:Y:S04]  /*32f60*/  STL [R1+0x20ac], R34 ;  /* 0x0020ac2201007387 */ /* 0x000fe80000100800 */
[----:B0-----:R-:W4:Y:S04]  /*32f70*/  LDL.LU R91, [R1+0x4a04] ;  /* 0x004a0400015b7983 */ /* 0x001f280000300800 */
[----:B------:R-:W4:Y:S04]  /*32f80*/  LDL.LU R26, [R1+0x4a00] ;  /* 0x004a0000011a7983 */ /* 0x000f280000300800 */
[----:B--2---:R0:W-:Y:S04]  /*32f90*/  STL [R1+0x357c], R38 ;  /* 0x00357c2601007387 */ /* 0x0041e80000100800 */
[----:B0-----:R-:W2:Y:S04]  /*32fa0*/  LDL.LU R38, [R1+0x49fc] ;  /* 0x0049fc0001267983 */ /* 0x001ea80000300800 */
[----:B------:R0:W-:Y:S04]  /*32fb0*/  STL [R1+0x20a8], R19 ;  /* 0x0020a81301007387 */ /* 0x0001e80000100800 */
[----:B------:R-:W2:Y:S01]  /*32fc0*/  LDL.LU R34, [R1+0x49f8] ;  /* 0x0049f80001227983 */ /* 0x000ea20000300800 */
[----:B------:R-:W-:Y:S01]  /*32fd0*/  IMAD R18, R22, UR13, RZ ;  /* 0x0000000d16127c24 */ /* 0x000fe2000f8e02ff */
[----:B------:R-:W-:Y:S01]  /*32fe0*/  PRMT R22, RZ, 0x7610, R22 ;  /* 0x00007610ff167816 */ /* 0x000fe20000000016 */
[----:B-1----:R-:W-:-:S02]  /*32ff0*/  @P5 IMAD.MOV.U32 R20, RZ, RZ, R30 ;  /* 0x000000ffff145224 */ /* 0x002fc400078e001e */
[----:B------:R-:W-:-:S05]  /*33000*/  @P5 IMAD.MOV.U32 R21, RZ, RZ, R75 ;  /* 0x000000ffff155224 */ /* 0x000fca00078e004b */
[----:B------:R1:W2:Y:S01]  /*33010*/  @P5 LDG.E.U8 R22, desc[UR22][R20.64] ;  /* 0x0000001614165981 */ /* 0x0002a2000c1e1100 */
[----:B0-----:R-:W-:Y:S01]  /*33020*/  SHF.R.S32.HI R19, RZ, 0x1f, R18 ;  /* 0x0000001fff137819 */ /* 0x001fe20000011412 */
[----:B-1----:R-:W-:Y:S02]  /*33030*/  @P0 IMAD.MOV.U32 R20, RZ, RZ, R93 ;  /* 0x000000ffff140224 */ /* 0x002fe400078e005d */
[----:B------:R-:W-:Y:S01]  /*33040*/  @P0 IMAD.MOV.U32 R21, RZ, RZ, R27 ;  /* 0x000000ffff150224 */ /* 0x000fe200078e001b */
[----:B---3--:R0:W-:Y:S04]  /*33050*/  STL [R1+0x3578], R42 ;  /* 0x0035782a01007387 */ /* 0x0081e80000100800 */
[----:B------:R-:W3:Y:S01]  /*33060*/  LDL.LU R30, [R1+0x88c] ;  /* 0x00088c00011e7983 */ /* 0x000ee20000300800 */
[----:B----4-:R-:W-:-:S02]  /*33070*/  PRMT R26, RZ, 0x7610, R26 ;  /* 0x00007610ff1a7816 */ /* 0x010fc4000000001a */
[----:B0-----:R-:W-:-:S04]  /*33080*/  IADD3 R42, P6, PT, R18, R14, RZ ;  /* 0x0000000e122a7210 */ /* 0x001fc80007fde0ff */
[----:B------:R0:W4:Y:S01]  /*33090*/  @P0 LDG.E.U8 R26, desc[UR22][R20.64] ;  /* 0x00000016141a0981 */ /* 0x000122000c1e1100 */
[----:B------:R-:W-:Y:S02]  /*330a0*/  IMAD.X R75, R19, 0x1, R15, P6 ;  /* 0x00000001134b7824 */ /* 0x000fe400030e060f */
[----:B0-----:R-:W-:Y:S02]  /*330b0*/  @P5 IMAD.MOV.U32 R20, RZ, RZ, R42 ;  /* 0x000000ffff145224 */ /* 0x001fe400078e002a */
[----:B------:R-:W-:Y:S01]  /*330c0*/  @P5 IMAD.MOV.U32 R21, RZ, RZ, R75 ;  /* 0x000000ffff155224 */ /* 0x000fe200078e004b */
[----:B--2---:R-:W-:-:S06]  /*330d0*/  PRMT R34, RZ, 0x7610, R34 ;  /* 0x00007610ff227816 */ /* 0x004fcc0000000022 */
[----:B------:R0:W2:Y:S04]  /*330e0*/  @P5 LDG.E.U8 R34, desc[UR22][R20.64] ;  /* 0x0000001614225981 */ /* 0x0000a8000c1e1100 */
[----:B------:R-:W-:Y:S04]  /*330f0*/  STL [R1+0x20b4], R42 ;  /* 0x0020b42a01007387 */ /* 0x000fe80000100800 */
[----:B------:R1:W-:Y:S04]  /*33100*/  STL [R1+0x3574], R22 ;  /* 0x0035741601007387 */ /* 0x0003e80000100800 */
[----:B------:R-:W3:Y:S04]  /*33110*/  LDL.LU R27, [R1+0x49f4] ;  /* 0x0049f400011b7983 */ /* 0x000ee80000300800 */
[----:B------:R-:W3:Y:S01]  /*33120*/  LDL.LU R93, [R1+0x49f0] ;  /* 0x0049f000015d7983 */ /* 0x000ee20000300800 */
[----:B-1----:R-:W-:-:S02]  /*33130*/  SEL R22, R17, R31, !P3 ;  /* 0x0000001f11167207 */ /* 0x002fc40005800000 */
[----:B------:R-:W-:Y:S02]  /*33140*/  IADD3 R31, P6, PT, R18, R16, RZ ;  /* 0x00000010121f7210 */ /* 0x000fe40007fde0ff */
[----:B------:R-:W-:-:S03]  /*33150*/  PRMT R38, RZ, 0x7610, R38 ;  /* 0x00007610ff267816 */ /* 0x000fc60000000026 */
[----:B------:R-:W-:Y:S02]  /*33160*/  IMAD.X R19, R19, 0x1, R13, P6 ;  /* 0x0000000113137824 */ /* 0x000fe400030e060d */
[----:B0-----:R-:W-:Y:S02]  /*33170*/  @P0 IMAD.MOV.U32 R20, RZ, RZ, R31 ;  /* 0x000000ffff140224 */ /* 0x001fe400078e001f */
[----:B------:R-:W-:-:S05]  /*33180*/  @P0 IMAD.MOV.U32 R21, RZ, RZ, R19 ;  /* 0x000000ffff150224 */ /* 0x000fca00078e0013 */
[----:B------:R0:W3:Y:S04]  /*33190*/  @P0 LDG.E.U8 R38, desc[UR22][R20.64] ;  /* 0x0000001614260981 */ /* 0x0000e8000c1e1100 */
[----:B----4-:R1:W-:Y:S04]  /*331a0*/  STL [R1+0x3570], R26 ;  /* 0x0035701a01007387 */ /* 0x0103e80000100800 */
[----:B-1----:R-:W4:Y:S04]  /*331b0*/  LDL.LU R26, [R1+0x49ec] ;  /* 0x0049ec00011a7983 */ /* 0x002f280000300800 */
[----:B------:R1:W-:Y:S04]  /*331c0*/  STL [R1+0x20b0], R75 ;  /* 0x0020b04b01007387 */ /* 0x0003e80000100800 */
[----:B------:R-:W-:Y:S04]  /*331d0*/  STL [R1+0x20bc], R31 ;  /* 0x0020bc1f01007387 */ /* 0x000fe80000100800 */
[----:B-1----:R-:W4:Y:S04]  /*331e0*/  LDL.LU R75, [R1+0x49e8] ;  /* 0x0049e800014b7983 */ /* 0x002f280000300800 */
[----:B------:R-:W4:Y:S04]  /*331f0*/  LDL.LU R42, [R1+0x49e4] ;  /* 0x0049e400012a7983 */ /* 0x000f280000300800 */
[----:B--2---:R1:W-:Y:S04]  /*33200*/  STL [R1+0x356c], R34 ;  /* 0x00356c2201007387 */ /* 0x0043e80000100800 */
[----:B-1----:R-:W2:Y:S04]  /*33210*/  LDL.LU R34, [R1+0x49e0] ;  /* 0x0049e00001227983 */ /* 0x002ea80000300800 */
[----:B------:R1:W-:Y:S04]  /*33220*/  STL [R1+0x20b8], R19 ;  /* 0x0020b81301007387 */ /* 0x0003e80000100800 */
[----:B------:R-:W2:Y:S01]  /*33230*/  LDL.LU R31, [R1+0x49dc] ;  /* 0x0049dc00011f7983 */ /* 0x000ea20000300800 */
[----:B------:R-:W-:Y:S01]  /*33240*/  IMAD R18, R22, UR13, RZ ;  /* 0x0000000d16127c24 */ /* 0x000fe2000f8e02ff */
[----:B------:R-:W-:Y:S01]  /*33250*/  PRMT R22, RZ, 0x7610, R22 ;  /* 0x00007610ff167816 */ /* 0x000fe20000000016 */
[----:B0-----:R-:W-:-:S02]  /*33260*/  @P5 IMAD.MOV.U32 R20, RZ, RZ, R41 ;  /* 0x000000ffff145224 */ /* 0x001fc400078e0029 */
[----:B------:R-:W-:-:S05]  /*33270*/  @P5 IMAD.MOV.U32 R21, RZ, RZ, R69 ;  /* 0x000000ffff155224 */ /* 0x000fca00078e0045 */
[----:B------:R0:W2:Y:S01]  /*33280*/  @P5 LDG.E.U8 R22, desc[UR22][R20.64] ;  /* 0x0000001614165981 */ /* 0x0000a2000c1e1100 */
[----:B-1----:R-:W-:-:S03]  /*33290*/  SHF.R.S32.HI R19, RZ, 0x1f, R18 ;  /* 0x0000001fff137819 */ /* 0x002fc60000011412 */
[----:B---3--:R1:W-:Y:S04]  /*332a0*/  STL [R1+0x3568], R38 ;  /* 0x0035682601007387 */ /* 0x0083e80000100800 */
[----:B------:R-:W3:Y:S01]  /*332b0*/  LDL.LU R69, [R1+0x890] ;  /* 0x0008900001457983 */ /* 0x000ee20000300800 */
[----:B0-----:R-:W-:Y:S02]  /*332c0*/  @P0 IMAD.MOV.U32 R20, RZ, RZ, R73 ;  /* 0x000000ffff140224 */ /* 0x001fe400078e0049 */
[----:B------:R-:W-:Y:S01]  /*332d0*/  @P0 IMAD.MOV.U32 R21, RZ, RZ, R74 ;  /* 0x000000ffff150224 */ /* 0x000fe200078e004a */
[----:B-1----:R-:W-:-:S05]  /*332e0*/  IADD3 R38, P6, PT, R18, R14, RZ ;  /* 0x0000000e12267210 */ /* 0x002fca0007fde0ff */
[----:B------:R-:W-:Y:S01]  /*332f0*/  IMAD.X R41, R19, 0x1, R15, P6 ;  /* 0x0000000113297824 */ /* 0x000fe200030e060f */
[----:B----4-:R-:W-:-:S06]  /*33300*/  PRMT R42, RZ, 0x7610, R42 ;  /* 0x00007610ff2a7816 */ /* 0x010fcc000000002a */
[----:B------:R0:W4:Y:S02]  /*33310*/  @P0 LDG.E.U8 R42, desc[UR22][R20.64] ;  /* 0x00000016142a0981 */ /* 0x000124000c1e1100 */
        /* <DEDUP_REMOVED lines=31> */
[----:B---3--:R1:W-:Y:S01]  /*33510*/  STL [R1+0x3558], R34 ;  /* 0x0035582201007387 */ /* 0x0083e20000100800 */
[----:B0-----:R-:W-:Y:S02]  /*33520*/  @P0 IMAD.MOV.U32 R20, RZ, RZ, R39 ;  /* 0x000000ffff140224 */ /* 0x001fe400078e0027 */
[----:B------:R-:W-:Y:S01]  /*33530*/  @P0 IMAD.MOV.U32 R21, RZ, RZ, R40 ;  /* 0x000000ffff150224 */ /* 0x000fe200078e0028 */
[----:B-1----:R-:W-:-:S05]  /*33540*/  IADD3 R34, P6, PT, R18, R14, RZ ;  /* 0x0000000e12227210 */ /* 0x002fca0007fde0ff */
[----:B------:R-:W-:Y:S01]  /*33550*/  IMAD.X R37, R19, 0x1, R15, P6 ;  /* 0x0000000113257824 */ /* 0x000fe200030e060f */
[----:B----4-:R-:W-:-:S06]  /*33560*/  PRMT R38, RZ, 0x7610, R38 ;  /* 0x00007610ff267816 */ /* 0x010fcc0000000026 */
[----:B------:R0:W3:Y:S02]  /*33570*/  @P0 LDG.E.U8 R38, desc[UR22][R20.64] ;  /* 0x0000001614260981 */ /* 0x0000e4000c1e1100 */
[----:B0-----:R-:W-:Y:S02]  /*33580*/  @P5 IMAD.MOV.U32 R20, RZ, RZ, R34 ;  /* 0x000000ffff145224 */ /* 0x001fe400078e0022 */
[----:B------:R-:W-:Y:S01]  /*33590*/  @P5 IMAD.MOV.U32 R21, RZ, RZ, R37 ;  /* 0x000000ffff155224 */ /* 0x000fe200078e0025 */
[----:B--2---:R-:W-:-:S06]  /*335a0*/  PRMT R30, RZ, 0x7610, R30 ;  /* 0x00007610ff1e7816 */ /* 0x004fcc000000001e */
[----:B------:R0:W2:Y:S04]  /*335b0*/  @P5 LDG.E.U8 R30, desc[UR22][R20.64] ;  /* 0x00000016141e5981 */ /* 0x0000a8000c1e1100 */
[----:B------:R-:W-:Y:S04]  /*335c0*/  STL [R1+0x20d4], R34 ;  /* 0x0020d42201007387 */ /* 0x000fe80000100800 */
[----:B------:R-:W4:Y:S04]  /*335d0*/  LDL.LU R72, [R1+0x894] ;  /* 0x0008940001487983 */ /* 0x000f280000300800 */
[----:B------:R1:W-:Y:S04]  /*335e0*/  STL [R1+0x3554], R22 ;  /* 0x0035541601007387 */ /* 0x0003e80000100800 */
[----:B------:R-:W4:Y:S04]  /*335f0*/  LDL.LU R40, [R1+0x49bc] ;  /* 0x0049bc0001287983 */ /* 0x000f280000300800 */
[----:B------:R-:W4:Y:S01]  /*33600*/  LDL.LU R39, [R1+0x49b8] ;  /* 0x0049b80001277983 */ /* 0x000f220000300800 */
[----:B-1----:R-:W-:-:S02]  /*33610*/  SEL R22, R17, R69, !P3 ;  /* 0x0000004511167207 */ /* 0x002fc40005800000 */
[----:B------:R-:W-:Y:S02]  /*33620*/  IADD3 R69, P6, PT, R18, R16, RZ ;  /* 0x0000001012457210 */ /* 0x000fe40007fde0ff */
[----:B------:R-:W-:-:S03]  /*33630*/  PRMT R31, RZ, 0x7610, R31 ;  /* 0x00007610ff1f7816 */ /* 0x000fc6000000001f */
[----:B------:R-:W-:Y:S02]  /*33640*/  IMAD.X R19, R19, 0x1, R13, P6 ;  /* 0x0000000113137824 */ /* 0x000fe400030e060d */
        /* <DEDUP_REMOVED lines=19> */
[----:B----4-:R1:W-:Y:S04]  /*33780*/  STL [R1+0x3378], R31 ;  /* 0x0033781f01007387 */ /* 0x0103e80000100800 */
[----:B------:R-:W4:Y:S01]  /*33790*/  LDL.LU R29, [R1+0x898] ;  /* 0x00089800011d7983 */ /* 0x000f220000300800 */
[----:B0-----:R-:W-:Y:S02]  /*337a0*/  @P0 IMAD.MOV.U32 R20, RZ, RZ, R35 ;  /* 0x000000ffff140224 */ /* 0x001fe400078e0023 */
[----:B------:R-:W-:Y:S01]  /*337b0*/  @P0 IMAD.MOV.U32 R21, RZ, RZ, R36 ;  /* 0x000000ffff150224 */ /* 0x000fe200078e0024 */
[----:B-1----:R-:W-:-:S05]  /*337c0*/  IADD3 R31, P6, PT, R18, R14, RZ ;  /* 0x0000000e121f7210 */ /* 0x002fca0007fde0ff */
[----:B------:R-:W-:Y:S01]  /*337d0*/  IMAD.X R33, R19, 0x1, R15, P6 ;  /* 0x0000000113217824 */ /* 0x000fe200030e060f */
[----:B---3--:R-:W-:-:S06]  /*337e0*/  PRMT R34, RZ, 0x7610, R34 ;  /* 0x00007610ff227816 */ /* 0x008fcc0000000022 */
[----:B------:R0:W3:Y:S02]  /*337f0*/  @P0 LDG.E.U8 R34, desc[UR22][R20.64] ;  /* 0x0000001614220981 */ /* 0x0000e4000c1e1100 */
[----:B0-----:R-:W-:Y:S02]  /*33800*/  @P5 IMAD.MOV.U32 R20, RZ, RZ, R31 ;  /* 0x000000ffff145224 */ /* 0x001fe400078e001f */
[----:B------:R-:W-:Y:S01]  /*33810*/  @P5 IMAD.MOV.U32 R21, RZ, RZ, R33 ;  /* 0x000000ffff155224 */ /* 0x000fe200078e0021 */
[----:B--2---:R-:W-:-:S06]  /*33820*/  PRMT R69, RZ, 0x7610, R69 ;  /* 0x00007610ff457816 */ /* 0x004fcc0000000045 */
[----:B------:R0:W2:Y:S04]  /*33830*/  @P5 LDG.E.U8 R69, desc[UR22][R20.64] ;  /* 0x0000001614455981 */ /* 0x0000a8000c1e1100 */
[----:B------:R-:W-:Y:S04]  /*33840*/  STL [R1+0x20e4], R31 ;  /* 0x0020e41f01007387 */ /* 0x000fe80000100800 */
[----:B------:R1:W-:Y:S01]  /*33850*/  STL [R1+0xd4c], R22 ;  /* 0x000d4c1601007387 */ /* 0x0003e20000100800 */
[----:B------:R-:W-:-:S03]  /*33860*/  PRMT R30, RZ, 0x7610, R30 ;  /* 0x00007610ff1e7816 */ /* 0x000fc6000000001e */
[----:B------:R-:W4:Y:S04]  /*33870*/  LDL.LU R36, [R1+0x49a0] ;  /* 0x0049a00001247983 */ /* 0x000f280000300800 */
[----:B------:R-:W4:Y:S01]  /*33880*/  LDL.LU R35, [R1+0x499c] ;  /* 0x00499c0001237983 */ /* 0x000f220000300800 */
[----:B-1----:R-:W-:Y:S02]  /*33890*/  SEL R22, R17, R72, !P3 ;  /* 0x0000004811167207 */ /* 0x002fe40005800000 */
[----:B------:R-:W-:-:S05]  /*338a0*/  IADD3 R72, P6, PT, R18, R16, RZ ;  /* 0x0000001012487210 */ /* 0x000fca0007fde0ff */
[----:B------:R-:W-:Y:S02]  /*338b0*/  IMAD.X R19, R19, 0x1, R13, P6 ;  /* 0x0000000113137824 */ /* 0x000fe400030e060d */
[----:B0-----:R-:W-:Y:S02]  /*338c0*/  @P0 IMAD.MOV.U32 R20, RZ, RZ, R72 ;  /* 0x000000ffff140224 */ /* 0x001fe400078e0048 */
[----:B------:R-:W-:Y:S02]  /*338d0*/  @P0 IMAD.MOV.U32 R21, RZ, RZ, R19 ;  /* 0x000000ffff150224 */ /* 0x000fe400078e0013 */
[----:B------:R-:W-:Y:S01]  /*338e0*/  IMAD R18, R22, UR13, RZ ;  /* 0x0000000d16127c24 */ /* 0x000fe2000f8e02ff */
[----:B------:R-:W-:Y:S02]  /*338f0*/  PRMT R22, RZ, 0x7610, R22 ;  /* 0x00007610ff167816 */ /* 0x000fe40000000016 */
[----:B------:R0:W4:Y:S02]  /*33900*/  @P0 LDG.E.U8 R30, desc[UR22][R20.64] ;  /* 0x00000016141e0981 */ /* 0x000124000c1e1100 */
[----:B0-----:R-:W-:-:S02]  /*33910*/  @P5 IMAD.MOV.U32 R20, RZ, RZ, R12 ;  /* 0x000000ffff145224 */ /* 0x001fc400078e000c */
        /* <DEDUP_REMOVED lines=12> */
[----:B0-----:R-:W-:-:S02]  /*339e0*/  @P0 IMAD.MOV.U32 R20, RZ, RZ, R2 ;  /* 0x000000ffff140224 */ /* 0x001fc400078e0002 */
[----:B------:R-:W-:Y:S01]  /*339f0*/  @P0 IMAD.MOV.U32 R21, RZ, RZ, R32 ;  /* 0x000000ffff150224 */ /* 0x000fe200078e0020 */
[----:B-1----:R-:W-:Y:S01]  /*33a00*/  SHF.R.S32.HI R19, RZ, 0x1f, R18 ;  /* 0x0000001fff137819 */ /* 0x002fe20000011412 */
[----:B----4-:R0:W-:Y:S04]  /*33a10*/  STL [R1+0xd40], R30 ;  /* 0x000d401e01007387 */ /* 0x0101e80000100800 */
[----:B------:R-:W4:Y:S01]  /*33a20*/  LDL.LU R12, [R1+0x89c] ;  /* 0x00089c00010c7983 */ /* 0x000f220000300800 */
[----:B0-----:R-:W-:-:S05]  /*33a30*/  IADD3 R30, P6, PT, R18, R14, RZ ;  /* 0x0000000e121e7210 */ /* 0x001fca0007fde0ff */
[----:B------:R-:W-:Y:S04]  /*33a40*/  STL [R1+0x20f4], R30 ;  /* 0x0020f41e01007387 */ /* 0x000fe80000100800 */
[----:B------:R0:W-:Y:S01]  /*33a50*/  STL [R1+0xd3c], R22 ;  /* 0x000d3c1601007387 */ /* 0x0001e20000100800 */
[----:B------:R-:W-:-:S03]  /*33a60*/  IMAD.X R68, R19, 0x1, R15, P6 ;  /* 0x0000000113447824 */ /* 0x000fc600030e060f */
[----:B------:R-:W4:Y:S04]  /*33a70*/  LDL.LU R32, [R1+0x4984] ;  /* 0x0049840001207983 */ /* 0x000f280000300800 */
[----:B------:R-:W4:Y:S01]  /*33a80*/  LDL.LU R2, [R1+0x4980] ;  /* 0x0049800001027983 */ /* 0x000f220000300800 */
        /* <DEDUP_REMOVED lines=10> */
[----:B------:R-:W-:-:S04]  /*33b30*/  PRMT R72, RZ, 0x7610, R72 ;  /* 0x00007610ff487816 */ /* 0x000fc80000000048 */
        /* <DEDUP_REMOVED lines=28> */
[----:B0-----:R-:W-:Y:S02]  /*33d00*/  SEL R22, R17, R12, !P3 ;  /* 0x0000000c11167207 */ /* 0x001fe40005800000 */
[----:B------:R-:W-:Y:S02]  /*33d10*/  IADD3 R12, P6, PT, R18, R16, RZ ;  /* 0x00000010120c7210 */ /* 0x000fe40007fde0ff */
[----:B------:R-:W-:-:S03]  /*33d20*/  PRMT R44, RZ, 0x7610, R44 ;  /* 0x00007610ff2c7816 */ /* 0x000fc6000000002c */
[----:B------:R-:W-:Y:S01]  /*33d30*/  IMAD.X R19, R19, 0x1, R13, P6 ;  /* 0x0000000113137824 */ /* 0x000fe200030e060d */
[----:B------:R-:W-:Y:S02]  /*33d40*/  PRMT R60, RZ, 0x7610, R60 ;  /* 0x00007610ff3c7816 */ /* 0x000fe4000000003c */
[----:B--2---:R-:W-:-:S06]  /*33d50*/  PRMT R69, RZ, 0x7610, R69 ;  /* 0x00007610ff457816 */ /* 0x004fcc0000000045 */
[----:B------:R0:W2:Y:S02]  /*33d60*/  @P0 LDG.E.U8 R69, desc[UR22][R20.64] ;  /* 0x0000001614450981 */ /* 0x0000a4000c1e1100 */
[----:B0-----:R-:W-:Y:S02]  /*33d70*/  @P5 IMAD.MOV.U32 R20, RZ, RZ, R72 ;  /* 0x000000ffff145224 */ /* 0x001fe400078e0048 */
[----:B------:R-:W-:Y:S01]  /*33d80*/  @P5 IMAD.MOV.U32 R21, RZ, RZ, R71 ;  /* 0x000000ffff155224 */ /* 0x000fe200078e0047 */
[----:B---3--:R-:W-:-:S06]  /*33d90*/  PRMT R92, RZ, 0x7610, R92 ;  /* 0x00007610ff5c7816 */ /* 0x008fcc000000005c */
[----:B------:R0:W3:Y:S02]  /*33da0*/  @P5 LDG.E.U8 R92, desc[UR22][R20.64] ;  /* 0x00000016145c5981 */ /* 0x0000e4000c1e1100 */
[----:B0-----:R-:W-:Y:S02]  /*33db0*/  @P0 IMAD.MOV.U32 R20, RZ, RZ, R12 ;  /* 0x000000ffff140224 */ /* 0x001fe400078e000c */
[----:B------:R-:W-:-:S05]  /*33dc0*/  @P0 IMAD.MOV.U32 R21, RZ, RZ, R19 ;  /* 0x000000ffff150224 */ /* 0x000fca00078e0013 */
[----:B------:R0:W4:Y:S02]  /*33dd0*/  @P0 LDG.E.U8 R44, desc[UR22][R20.64] ;  /* 0x00000016142c0981 */ /* 0x000124000c1e1100 */
[----:B0-----:R-:W-:Y:S02]  /*33de0*/  @P5 IMAD.MOV.U32 R20, RZ, RZ, R86 ;  /* 0x000000ffff145224 */ /* 0x001fe400078e0056 */
[----:B------:R-:W-:-:S05]  /*33df0*/  @P5 IMAD.MOV.U32 R21, RZ, RZ, R90 ;  /* 0x000000ffff155224 */ /* 0x000fca00078e005a */
[----:B------:R0:W4:Y:S04]  /*33e00*/  @P5 LDG.E.U8 R60, desc[UR22][R20.64] ;  /* 0x00000016143c5981 */ /* 0x000128000c1e1100 */
[----:B------:R-:W-:Y:S04]  /*33e10*/  STL [R1+0x2100], R71 ;  /* 0x0021004701007387 */ /* 0x000fe80000100800 */
[----:B------:R-:W-:Y:S01]  /*33e20*/  STL [R1+0x210c], R12 ;  /* 0x00210c0c01007387 */ /* 0x000fe20000100800 */
[----:B------:R-:W-:Y:S01]  /*33e30*/  IMAD R18, R22, UR13, RZ ;  /* 0x0000000d16127c24 */ /* 0x000fe2000f8e02ff */
[----:B------:R-:W-:-:S02]  /*33e40*/  PRMT R63, RZ, 0x7610, R63 ;  /* 0x00007610ff3f7816 */ /* 0x000fc4000000003f */
[----:B------:R-:W-:Y:S01]  /*33e50*/  PRMT R22, RZ, 0x7610, R22 ;  /* 0x00007610ff167816 */ /* 0x000fe20000000016 */
[----:B0-----:R-:W-:Y:S02]  /*33e60*/  @P0 IMAD.MOV.U32 R20, RZ, RZ, R89 ;  /* 0x000000ffff140224 */ /* 0x001fe400078e0059 */
[----:B------:R-:W-:-:S05]  /*33e70*/  @P0 IMAD.MOV.U32 R21, RZ, RZ, R87 ;  /* 0x000000ffff150224 */ /* 0x000fca00078e0057 */
[----:B------:R0:W4:Y:S04]  /*33e80*/  @P0 LDG.E.U8 R63, desc[UR22][R20.64] ;  /* 0x00000016143f0981 */ /* 0x000128000c1e1100 */
[----:B--2---:R1:W-:Y:S04]  /*33e90*/  STL [R1+0xd28], R69 ;  /* 0x000d284501007387 */ /* 0x0043e80000100800 */
[----:B-1----:R-:W2:Y:S04]  /*33ea0*/  LDL.LU R69, [R1+0x495c] ;  /* 0x00495c0001457983 */ /* 0x002ea80000300800 */
[----:B------:R-:W2:Y:S04]  /*33eb0*/  LDL.LU R71, [R1+0x4958] ;  /* 0x0049580001477983 */ /* 0x000ea80000300800 */
[----:B------:R-:W2:Y:S04]  /*33ec0*/  LDL.LU R72, [R1+0x4954] ;  /* 0x0049540001487983 */ /* 0x000ea80000300800 */
[----:B---3--:R1:W-:Y:S04]  /*33ed0*/  STL [R1+0xd24], R92 ;  /* 0x000d245c01007387 */ /* 0x0083e80000100800 */
[----:B-1----:R-:W3:Y:S04]  /*33ee0*/  LDL.LU R92, [R1+0x4950] ;  /* 0x00495000015c7983 */ /* 0x002ee80000300800 */
[----:B------:R1:W-:Y:S04]  /*33ef0*/  STL [R1+0x2108], R19 ;  /* 0x0021081301007387 */ /* 0x0003e80000100800 */
[----:B------:R-:W2:Y:S04]  /*33f00*/  LDL.LU R12, [R1+0x494c] ;  /* 0x00494c00010c7983 */ /* 0x000ea80000300800 */
[----:B----4-:R4:W-:Y:S04]  /*33f10*/  STL [R1+0xd20], R44 ;  /* 0x000d202c01007387 */ /* 0x0109e80000100800 */
[----:B------:R-:W2:Y:S04]  /*33f20*/  LDL.LU R90, [R1+0x4948] ;  /* 0x00494800015a7983 */ /* 0x000ea80000300800 */
[----:B------:R-:W2:Y:S01]  /*33f30*/  LDL.LU R86, [R1+0x4944] ;  /* 0x0049440001567983 */ /* 0x000ea20000300800 */
[----:B-1----:R-:W-:-:S02]  /*33f40*/  SHF.R.S32.HI R19, RZ, 0x1f, R18 ;  /* 0x0000001fff137819 */ /* 0x002fc40000011412 */
[----:B----4-:R-:W-:-:S05]  /*33f50*/  IADD3 R44, P6, PT, R18, R14, RZ ;  /* 0x0000000e122c7210 */ /* 0x010fca0007fde0ff */
[----:B------:R-:W-:Y:S04]  /*33f60*/  STL [R1+0x2114], R44 ;  /* 0x0021142c01007387 */ /* 0x000fe80000100800 */
[----:B------:R1:W-:Y:S01]  /*33f70*/  STL [R1+0xd1c], R60 ;  /* 0x000d1c3c01007387 */ /* 0x0003e20000100800 */
[----:B0-----:R-:W-:-:S03]  /*33f80*/  @P5 IMAD.MOV.U32 R20, RZ, RZ, R44 ;  /* 0x000000ffff145224 */ /* 0x001fc600078e002c */
[----:B------:R-:W4:Y:S04]  /*33f90*/  LDL.LU R87, [R1+0x4940] ;  /* 0x0049400001577983 */ /* 0x000f280000300800 */
[----:B------:R-:W2:Y:S01]  /*33fa0*/  LDL.LU R89, [R1+0x493c] ;  /* 0x00493c0001597983 */ /* 0x000ea20000300800 */
[----:B-1----:R-:W-:Y:S01]  /*33fb0*/  IMAD.X R60, R19, 0x1, R15, P6 ;  /* 0x00000001133c7824 */ /* 0x002fe200030e060f */
[----:B------:R-:W-:-:S03]  /*33fc0*/  IADD3 R18, P6, PT, R18, R16, RZ ;  /* 0x0000001012127210 */ /* 0x000fc60007fde0ff */
[----:B------:R-:W-:Y:S02]  /*33fd0*/  @P5 IMAD.MOV.U32 R21, RZ, RZ, R60 ;  /* 0x000000ffff155224 */ /* 0x000fe400078e003c */
[----:B------:R-:W-:-:S03]  /*33fe0*/  IMAD.X R19, R19, 0x1, R13, P6 ;  /* 0x0000000113137824 */ /* 0x000fc600030e060d */
[----:B------:R0:W2:Y:S02]  /*33ff0*/  @P5 LDG.E.U8 R22, desc[UR22][R20.64] ;  /* 0x0000001614165981 */ /* 0x0000a4000c1e1100 */
[----:B0-----:R-:W-:-:S06]  /*34000*/  PRMT R21, RZ, 0x7610, R21 ;  /* 0x00007610ff157816 */ /* 0x001fcc0000000015 */
[----:B------:R0:W3:Y:S04]  /*34010*/  @P0 LDG.E.U8 R21, desc[UR22][R18.64] ;  /* 0x0000001612150981 */ /* 0x0000e8000c1e1100 */
[----:B------:R-:W-:Y:S04]  /*34020*/  STL [R1+0x2110], R60 ;  /* 0x0021103c01007387 */ /* 0x000fe80000100800 */
[----:B------:R-:W-:Y:S01]  /*34030*/  STL [R1+0x211c], R18 ;  /* 0x00211c1201007387 */ /* 0x000fe20000100800 */
[----:B------:R-:W-:Y:S02]  /*34040*/  PRMT R23, RZ, 0x7610, R23 ;  /* 0x00007610ff177816 */ /* 0x000fe40000000017 */
[----:B----4-:R-:W-:-:S02]  /*34050*/  SEL R20, R17, R87, !P3 ;  /* 0x0000005711147207 */ /* 0x010fc40005800000 */
[----:B------:R-:W4:Y:S04]  /*34060*/  LDL.LU R87, [R1+0x4938] ;  /* 0x0049380001577983 */ /* 0x000f280000300800 */
[----:B------:R-:W-:Y:S04]  /*34070*/  STL [R1+0x2118], R19 ;  /* 0x0021181301007387 */ /* 0x000fe80000100800 */
[----:B------:R1:W-:Y:S04]  /*34080*/  STL [R1+0xd18], R63 ;  /* 0x000d183f01007387 */ /* 0x0003e80000100800 */
[----:B-1----:R-:W4:Y:S04]  /*34090*/  LDL.LU R63, [R1+0xb0] ;  /* 0x0000b000013f7983 */ /* 0x002f280000300800 */
[----:B--2---:R-:W-:Y:S01]  /*340a0*/  STL [R1+0xd14], R22 ;  /* 0x000d141601007387 */ /* 0x004fe20000100800 */
[----:B0-----:R-:W-:-:S02]  /*340b0*/  IMAD R19, R20, UR13, RZ ;  /* 0x0000000d14137c24 */ /* 0x001fc4000f8e02ff */
[----:B------:R-:W-:Y:S01]  /*340c0*/  @P5 IMAD.MOV.U32 R20, RZ, RZ, R93 ;  /* 0x000000ffff145224 */ /* 0x000fe200078e005d */
[----:B---3--:R0:W-:Y:S02]  /*340d0*/  STL [R1+0xd10], R21 ;  /* 0x000d101501007387 */ /* 0x0081e40000100800 */
[----:B0-----:R-:W-:Y:S01]  /*340e0*/  @P5 IMAD.MOV.U32 R21, RZ, RZ, R91 ;  /* 0x000000ffff155224 */ /* 0x001fe200078e005b */
[----:B------:R-:W-:Y:S01]  /*340f0*/  IADD3 R22, P6, PT, R26, R16, RZ ;  /* 0x000000101a167210 */ /* 0x000fe20007fde0ff */
[----:B------:R-:W2:Y:S04]  /*34100*/  LDL.LU R91, [R1+0x4934] ;  /* 0x00493400015b7983 */ /* 0x000ea80000300800 */
[----:B------:R-:W3:Y:S04]  /*34110*/  @P5 LDG.E.U8 R23, desc[UR22][R20.64] ;  /* 0x0000001614175981 */ /* 0x000ee8000c1e1100 */
[----:B------:R-:W2:Y:S04]  /*34120*/  LDL.LU R60, [R1+0xa0] ;  /* 0x0000a000013c7983 */ /* 0x000ea80000300800 */
[----:B------:R-:W-:Y:S01]  /*34130*/  STL [R1+0x1a6c], R22 ;  /* 0x001a6c1601007387 */ /* 0x000fe20000100800 */
[----:B------:R-:W-:-:S03]  /*34140*/  PRMT R18, RZ, 0x7610, R18 ;  /* 0x00007610ff127816 */ /* 0x000fc60000000012 */
[----:B---3--:R0:W-:Y:S02]  /*34150*/  STL [R1+0xd0c], R23 ;  /* 0x000d0c1701007387 */ /* 0x0081e40000100800 */
[----:B0-----:R-:W-:-:S05]  /*34160*/  IMAD.X R23, R27, 0x1, R13, P6 ;  /* 0x000000011b177824 */ /* 0x001fca00030e060d */
[----:B------:R0:W3:Y:S01]  /*34170*/  @P0 LDG.E.U8 R18, desc[UR22][R22.64] ;  /* 0x0000001616120981 */ /* 0x0000e2000c1e1100 */
[----:B------:R-:W-:Y:S02]  /*34180*/  SHF.R.S32.HI R21, RZ, 0x1f, R19 ;  /* 0x0000001fff157819 */ /* 0x000fe40000011413 */
[----:B------:R-:W-:Y:S01]  /*34190*/  IADD3 R93, P6, PT, R19, R14, RZ ;  /* 0x0000000e135d7210 */ /* 0x000fe20007fde0ff */
[----:B------:R1:W-:Y:S01]  /*341a0*/  STL [R1+0x1a68], R23 ;  /* 0x001a681701007387 */ /* 0x0003e20000100800 */
[----:B--2---:R-:W-:Y:S02]  /*341b0*/  PRMT R91, RZ, 0x7610, R91 ;  /* 0x00007610ff5b7816 */ /* 0x004fe4000000005b */
[----:B------:R-:W-:Y:S02]  /*341c0*/  SEL R20, R17, R86, !P3 ;  /* 0x0000005611147207 */ /* 0x000fe40005800000 */
[----:B------:R-:W2:Y:S01]  /*341d0*/  LDL.LU R86, [R1+0x4930] ;  /* 0x0049300001567983 */ /* 0x000ea20000300800 */
[----:B0-----:R-:W-:-:S02]  /*341e0*/  @P5 IMAD.MOV.U32 R22, RZ, RZ, R93 ;  /* 0x000000ffff165224 */ /* 0x001fc400078e005d */
[----:B-1----:R-:W-:Y:S01]  /*341f0*/  IMAD.X R23, R21, 0x1, R15, P6 ;  /* 0x0000000115177824 */ /* 0x002fe200030e060f */
[----:B------:R-:W-:Y:S04]  /*34200*/  STL [R1+0x2124], R93 ;  /* 0x0021245d01007387 */ /* 0x000fe80000100800 */
[----:B------:R0:W2:Y:S04]  /*34210*/  @P5 LDG.E.U8 R91, desc[UR22][R22.64] ;  /* 0x00000016165b5981 */ /* 0x0000a8000c1e1100 */
[----:B---3--:R1:W-:Y:S04]  /*34220*/  STL [R1+0xd08], R18 ;  /* 0x000d081201007387 */ /* 0x0083e80000100800 */
[----:B-1----:R-:W3:Y:S01]  /*34230*/  LDL.LU R18, [R1+0x61c] ;  /* 0x00061c0001127983 */ /* 0x002ee20000300800 */
[----:B------:R-:W-:Y:S01]  /*34240*/  IADD3 R19, P6, PT, R19, R16, RZ ;  /* 0x0000001013137210 */ /* 0x000fe20007fde0ff */
[----:B------:R-:W-:-:S02]  /*34250*/  IMAD R20, R20, UR15, RZ ;  /* 0x0000000f14147c24 */ /* 0x000fc4000f8e02ff */
[----:B------:R1:W-:Y:S04]  /*34260*/  STL [R1+0x2120], R23 ;  /* 0x0021201701007387 */ /* 0x0003e80000100800 */
[----:B------:R-:W4:Y:S01]  /*34270*/  LDL.LU R44, [R1+0xac] ;  /* 0x0000ac00012c7983 */ /* 0x000f220000300800 */
[----:B0-----:R-:W-:-:S03]  /*34280*/  IMAD.MOV.U32 R22, RZ, RZ, R19 ;  /* 0x000000ffff167224 */ /* 0x001fc600078e0013 */
[----:B------:R0:W-:Y:S01]  /*34290*/  STL [R1+0x212c], R19 ;  /* 0x00212c1301007387 */ /* 0x0001e20000100800 */
[----:B------:R-:W-:-:S03]  /*342a0*/  IMAD.X R21, R21, 0x1, R13, P6 ;  /* 0x0000000115157824 */ /* 0x000fc600030e060d */
[----:B--2---:R2:W-:Y:S01]  /*342b0*/  STL [R1+0xd04], R91 ;  /* 0x000d045b01007387 */ /* 0x0045e20000100800 */
[----:B------:R-:W-:Y:S02]  /*342c0*/  PRMT R86, RZ, 0x7610, R86 ;  /* 0x00007610ff567816 */ /* 0x000fe40000000056 */
[----:B------:R-:W-:Y:S02]  /*342d0*/  PRMT R55, RZ, 0x7610, R55 ;  /* 0x00007610ff377816 */ /* 0x000fe40000000037 */
[----:B------:R-:W-:Y:S02]  /*342e0*/  PRMT R51, RZ, 0x7610, R51 ;  /* 0x00007610ff337816 */ /* 0x000fe40000000033 */
[----:B------:R-:W-:Y:S02]  /*342f0*/  PRMT R92, RZ, 0x7610, R92 ;  /* 0x00007610ff5c7816 */ /* 0x000fe4000000005c */
[----:B-1----:R-:W-:Y:S02]  /*34300*/  PRMT R23, RZ, 0x7610, R23 ;  /* 0x00007610ff177816 */ /* 0x002fe40000000017 */
[----:B------:R-:W-:-:S02]  /*34310*/  PRMT R48, RZ, 0x7610, R48 ;  /* 0x00007610ff307816 */ /* 0x000fc40000000030 */
[----:B------:R-:W-:Y:S02]  /*34320*/  PRMT R72, RZ, 0x7610, R72 ;  /* 0x00007610ff487816 */ /* 0x000fe40000000048 */
[----:B0-----:R-:W-:Y:S02]  /*34330*/  SHF.R.S32.HI R19, RZ, 0x1f, R20 ;  /* 0x0000001fff137819 */ /* 0x001fe40000011414 */
[----:B------:R-:W-:Y:S02]  /*34340*/  PRMT R70, RZ, 0x7610, R70 ;  /* 0x00007610ff467816 */ /* 0x000fe40000000046 */
[C---:B--2---:R-:W-:Y:S01]  /*34350*/  IADD3 R91, P6, PT, R20.reuse, R16, RZ ;  /* 0x00000010145b7210 */ /* 0x044fe20007fde0ff */
[----:B---3--:R-:W-:Y:S01]  /*34360*/  @!P1 IMAD.MOV R18, RZ, RZ, -R18 ;  /* 0x000000ffff129224 */ /* 0x008fe200078e0a12 */
[----:B------:R-:W-:Y:S01]  /*34370*/  IADD3 R93, P1, PT, R20, R14, RZ ;  /* 0x0000000e145d7210 */ /* 0x000fe20007f3e0ff */
[----:B------:R-:W-:Y:S01]  /*34380*/  @P0 IMAD.MOV.U32 R20, RZ, RZ, R22 ;  /* 0x000000ffff140224 */ /* 0x000fe200078e0016 */
[----:B------:R-:W-:-:S02]  /*34390*/  PRMT R71, RZ, 0x7610, R71 ;  /* 0x00007610ff477816 */ /* 0x000fc40000000047 */
[----:B------:R-:W-:Y:S02]  /*343a0*/  PRMT R32, RZ, 0x7610, R32 ;  /* 0x00007610ff207816 */ /* 0x000fe40000000020 */
[----:B------:R-:W-:Y:S02]  /*343b0*/  PRMT R29, RZ, 0x7610, R29 ;  /* 0x00007610ff1d7816 */ /* 0x000fe4000000001d */
[----:B------:R-:W-:Y:S01]  /*343c0*/  PRMT R69, RZ, 0x7610, R69 ;  /* 0x00007610ff457816 */ /* 0x000fe20000000045 */
[----:B------:R0:W2:Y:S04]  /*343d0*/  @P0 LDG.E.U8 R23, desc[UR22][R20.64] ;  /* 0x0000001614170981 */ /* 0x0000a8000c1e1100 */
[----:B------:R0:W-:Y:S04]  /*343e0*/  STL [R1+0x2128], R21 ;  /* 0x0021281501007387 */ /* 0x0001e80000100800 */
[----:B------:R-:W-:Y:S04]  /*343f0*/  STL [R1+0x1a64], R91 ;  /* 0x001a645b01007387 */ /* 0x000fe80000100800 */
[----:B------:R-:W-:Y:S01]  /*34400*/  STL [R1+0x2134], R93 ;  /* 0x0021345d01007387 */ /* 0x000fe20000100800 */
[----:B------:R-:W-:-:S02]  /*34410*/  PRMT R28, RZ, 0x7610, R28 ;  /* 0x00007610ff1c7816 */ /* 0x000fc4000000001c */
[----:B------:R-:W-:Y:S02]  /*34420*/  PRMT R58, RZ, 0x7610, R58 ;  /* 0x00007610ff3a7816 */ /* 0x000fe4000000003a */
[----:B------:R-:W-:Y:S02]  /*34430*/  PRMT R36, RZ, 0x7610, R36 ;  /* 0x00007610ff247816 */ /* 0x000fe40000000024 */
[----:B------:R-:W-:Y:S02]  /*34440*/  PRMT R61, RZ, 0x7610, R61 ;  /* 0x00007610ff3d7816 */ /* 0x000fe4000000003d */
[----:B------:R-:W-:Y:S02]  /*34450*/  PRMT R31, RZ, 0x7610, R31 ;  /* 0x00007610ff1f7816 */ /* 0x000fe4000000001f */
[----:B------:R-:W-:Y:S02]  /*34460*/  PRMT R68, RZ, 0x7610, R68 ;  /* 0x00007610ff447816 */ /* 0x000fe40000000044 */
[----:B------:R-:W-:Y:S01]  /*34470*/  PRMT R30, RZ, 0x7610, R30 ;  /* 0x00007610ff1e7816 */ /* 0x000fe2000000001e */
[----:B0-----:R-:W-:-:S02]  /*34480*/  IMAD.X R21, R19, 0x1, R15, P1 ;  /* 0x0000000113157824 */ /* 0x001fc400008e060f */
[----:B------:R-:W-:Y:S01]  /*34490*/  @P5 IMAD.MOV.U32 R20, RZ, RZ, R93 ;  /* 0x000000ffff145224 */ /* 0x000fe200078e005d */
[----:B------:R-:W-:Y:S02]  /*344a0*/  PRMT R62, RZ, 0x7610, R62 ;  /* 0x00007610ff3e7816 */ /* 0x000fe4000000003e */
[----:B------:R-:W-:Y:S02]  /*344b0*/  PRMT R45, RZ, 0x7610, R45 ;  /* 0x00007610ff2d7816 */ /* 0x000fe4000000002d */
[----:B------:R-:W-:Y:S02]  /*344c0*/  PRMT R59, RZ, 0x7610, R59 ;  /* 0x00007610ff3b7816 */ /* 0x000fe4000000003b */
[----:B------:R-:W-:Y:S02]  /*344d0*/  PRMT R41, RZ, 0x7610, R41 ;  /* 0x00007610ff297816 */ /* 0x000fe40000000029 */
[----:B------:R-:W-:Y:S02]  /*344e0*/  PRMT R57, RZ, 0x7610, R57 ;  /* 0x00007610ff397816 */ /* 0x000fe40000000039 */
[----:B------:R-:W-:-:S02]  /*344f0*/  PRMT R39, RZ, 0x7610, R39 ;  /* 0x00007610ff277816 */ /* 0x000fc40000000027 */
        /* <DEDUP_REMOVED lines=29> */
[----:B------:R-:W-:Y:S01]  /*346d0*/  PRMT R81, RZ, 0x7610, R81 ;  /* 0x00007610ff517816 */ /* 0x000fe20000000051 */
[----:B------:R-:W0:Y:S01]  /*346e0*/  LDCU UR15, c[0x0][0x3b0] ;  /* 0x00007600ff0f77ac */ /* 0x000e220008000800 */
[----:B--2---:R1:W-:Y:S02]  /*346f0*/  STL [R1+0xd00], R23 ;  /* 0x000d001701007387 */ /* 0x0043e40000100800 */
[----:B-1----:R-:W-:Y:S01]  /*34700*/  IMAD.X R23, R19, 0x1, R13, P6 ;  /* 0x0000000113177824 */ /* 0x002fe200030e060d */
[----:B------:R-:W-:-:S06]  /*34710*/  PRMT R19, RZ, 0x7610, R19 ;  /* 0x00007610ff137816 */ /* 0x000fcc0000000013 */
[----:B------:R1:W2:Y:S01]  /*34720*/  @P5 LDG.E.U8 R19, desc[UR22][R20.64] ;  /* 0x0000001614135981 */ /* 0x0002a2000c1e1100 */
[----:B------:R-:W-:-:S03]  /*34730*/  SEL R22, R17, R90, !P3 ;  /* 0x0000005a11167207 */ /* 0x000fc60005800000 */
[----:B------:R-:W-:Y:S04]  /*34740*/  STL [R1+0x1a60], R23 ;  /* 0x001a601701007387 */ /* 0x000fe80000100800 */
[----:B------:R-:W-:Y:S04]  /*34750*/  STL [R1+0x2130], R21 ;  /* 0x0021301501007387 */ /* 0x000fe80000100800 */
[----:B------:R-:W3:Y:S04]  /*34760*/  LDL.LU R90, [R1+0x492c] ;  /* 0x00492c00015a7983 */ /* 0x000ee80000300800 */
[----:B------:R-:W3:Y:S01]  /*34770*/  LDL.LU R93, [R1+0x4928] ;  /* 0x00492800015d7983 */ /* 0x000ee20000300800 */
[----:B-1----:R-:W-:-:S02]  /*34780*/  IMAD R20, R22, UR14, RZ ;  /* 0x0000000e16147c24 */ /* 0x002fc4000f8e02ff */
[----:B------:R-:W-:-:S05]  /*34790*/  @P0 IMAD.MOV.U32 R22, RZ, RZ, R91 ;  /* 0x000000ffff160224 */ /* 0x000fca00078e005b */
[----:B------:R-:W3:Y:S01]  /*347a0*/  @P0 LDG.E.U8 R86, desc[UR22][R22.64] ;  /* 0x0000001616560981 */ /* 0x000ee2000c1e1100 */
[----:B----4-:R-:W-:-:S03]  /*347b0*/  ISETP.GT.U32.AND P6, PT, R12, R63, PT ;  /* 0x0000003f0c00720c */ /* 0x010fc60003fc4070 */
[----:B--2---:R1:W-:Y:S04]  /*347c0*/  STL [R1+0xcfc], R19 ;  /* 0x000cfc1301007387 */ /* 0x0043e80000100800 */
[----:B-1----:R-:W2:Y:S04]  /*347d0*/  LDL.LU R19, [R1+0x620] ;  /* 0x0006200001137983 */ /* 0x002ea80000300800 */
[----:B------:R-:W4:Y:S01]  /*347e0*/  LDL R23, [R1+0x3dd4] ;  /* 0x003dd40001177983 */ /* 0x000f220000100800 */
[----:B------:R-:W-:Y:S01]  /*347f0*/  ISETP.GT.U32.AND P1, PT, R12, R60, PT ;  /* 0x0000003c0c00720c */ /* 0x000fe20003f24070 */
[----:B------:R-:W-:Y:S01]  /*34800*/  @!P6 IMAD.IADD R63, R63, 0x1, -R12 ;  /* 0x000000013f3fe824 */ /* 0x000fe200078e0a0c */
[----:B------:R-:W-:-:S02]  /*34810*/  SHF.R.S32.HI R21, RZ, 0x1f, R20 ;  /* 0x0000001fff157819 */ /* 0x000fc40000011414 */
[----:B------:R-:W-:Y:S01]  /*34820*/  IADD3 R91, P6, PT, R20, R14, RZ ;  /* 0x0000000e145b7210 */ /* 0x000fe20007fde0ff */
[----:B---3--:R1:W-:Y:S04]  /*34830*/  STL [R1+0xcf8], R86 ;  /* 0x000cf85601007387 */ /* 0x0083e80000100800 */
[----:B------:R-:W-:Y:S04]  /*34840*/  STL [R1+0xe64], R91 ;  /* 0x000e645b01007387 */ /* 0x000fe80000100800 */
[----:B------:R-:W-:Y:S01]  /*34850*/  @!P1 IMAD.IADD R60, R60, 0x1, -R12 ;  /* 0x000000013c3c9824 */ /* 0x000fe200078e0a0c */
[----:B-1----:R-:W-:Y:S01]  /*34860*/  IADD3 R86, P1, PT, R20, R16, RZ ;  /* 0x0000001014567210 */ /* 0x002fe20007f3e0ff */
[----:B------:R-:W-:-:S04]  /*34870*/  IMAD.X R20, R21, 0x1, R15, P6 ;  /* 0x0000000115147824 */ /* 0x000fc800030e060f */
[----:B------:R-:W-:Y:S04]  /*34880*/  STL [R1+0xe6c], R86 ;  /* 0x000e6c5601007387 */ /* 0x000fe80000100800 */
[----:B------:R1:W-:Y:S01]  /*34890*/  STL [R1+0xe60], R20 ;  /* 0x000e601401007387 */ /* 0x0003e20000100800 */
[----:B----4-:R-:W-:Y:S01]  /*348a0*/  ISETP.GE.AND P6, PT, R23, RZ, PT ;  /* 0x000000ff1700720c */ /* 0x010fe20003fc6270 */
[----:B------:R-:W-:Y:S02]  /*348b0*/  IMAD.X R23, R21, 0x1, R13, P1 ;  /* 0x0000000115177824 */ /* 0x000fe400008e060d */
[----:B------:R-:W-:Y:S02]  /*348c0*/  @P5 IMAD.MOV.U32 R21, RZ, RZ, R20 ;  /* 0x000000ffff155224 */ /* 0x000fe400078e0014 */
[----:B-1----:R-:W-:Y:S01]  /*348d0*/  @P5 IMAD.MOV.U32 R20, RZ, RZ, R91 ;  /* 0x000000ffff145224 */ /* 0x002fe200078e005b */
[----:B------:R-:W-:Y:S01]  /*348e0*/  SEL R22, R17, R18, !P3 ;  /* 0x0000001211167207 */ /* 0x000fe20005800000 */
[----:B------:R-:W3:Y:S04]  /*348f0*/  LDL.LU R91, [R1+0x4924] ;  /* 0x00492400015b7983 */ /* 0x000ee80000300800 */
[----:B------:R1:W4:Y:S04]  /*34900*/  @P5 LDG.E.U8 R55, desc[UR22][R20.64] ;  /* 0x0000001614375981 */ /* 0x000328000c1e1100 */
[----:B------:R-:W-:Y:S01]  /*34910*/  STL [R1+0xe68], R23 ;  /* 0x000e681701007387 */ /* 0x000fe20000100800 */
[----:B-1----:R-:W-:-:S02]  /*34920*/  IMAD R20, R22, UR14, RZ ;  /* 0x0000000e16147c24 */ /* 0x002fc4000f8e02ff */
[----:B------:R-:W-:-:S05]  /*34930*/  @P0 IMAD.MOV.U32 R22, RZ, RZ, R86 ;  /* 0x000000ffff160224 */ /* 0x000fca00078e0056 */
[----:B------:R-:W2:Y:S04]  /*34940*/  @P0 LDG.E.U8 R51, desc[UR22][R22.64] ;  /* 0x0000001616330981 */ /* 0x000ea8000c1e1100 */
[----:B----4-:R1:W-:Y:S04]  /*34950*/  STL [R1+0xcf4], R55 ;  /* 0x000cf43701007387 */ /* 0x0103e80000100800 */
[----:B-1----:R-:W4:Y:S04]  /*34960*/  LDL.LU R55, [R1+0x8] ;  /* 0x0000080001377983 */ /* 0x002f280000300800 */
[----:B------:R-:W3:Y:S04]  /*34970*/  LDL.LU R18, [R1+0x598] ;  /* 0x0005980001127983 */ /* 0x000ee80000300800 */
[----:B------:R-:W4:Y:S01]  /*34980*/  LDL R23, [R1+0x3de0] ;  /* 0x003de00001177983 */ /* 0x000f220000100800 */
[----:B------:R-:W-:-:S02]  /*34990*/  ISETP.GT.U32.AND P1, PT, R12, R60, PT ;  /* 0x0000003c0c00720c */ /* 0x000fc40003f24070 */
[----:B------:R-:W-:Y:S01]  /*349a0*/  SHF.R.S32.HI R21, RZ, 0x1f, R20 ;  /* 0x0000001fff157819 */ /* 0x000fe20000011414 */
[----:B--2---:R1:W-:Y:S01]  /*349b0*/  STL [R1+0xcf0], R51 ;  /* 0x000cf03301007387 */ /* 0x0043e20000100800 */
[----:B------:R-:W-:-:S09]  /*349c0*/  @!P4 IMAD.MOV R19, RZ, RZ, -R19 ;  /* 0x000000ffff13c224 */ /* 0x000fd200078e0a13 */
[----:B------:R-:W-:Y:S01]  /*349d0*/  @!P1 IMAD.IADD R60, R60, 0x1, -R12 ;  /* 0x000000013c3c9824 */ /* 0x000fe200078e0a0c */
[C---:B-1----:R-:W-:Y:S02]  /*349e0*/  IADD3 R51, P1, PT, R20.reuse, R16, RZ ;  /* 0x0000001014337210 */ /* 0x042fe40007f3e0ff */
[----:B------:R-:W-:Y:S01]  /*349f0*/  SEL R22, R17, R19, !P3 ;  /* 0x0000001311167207 */ /* 0x000fe20005800000 */
[----:B---3--:R-:W-:Y:S01]  /*34a00*/  @!P6 IMAD.MOV R18, RZ, RZ, -R18 ;  /* 0x000000ffff12e224 */ /* 0x008fe200078e0a12 */
[----:B------:R-:W-:-:S05]  /*34a10*/  IADD3 R86, P6, PT, R20, R14, RZ ;  /* 0x0000000e14567210 */ /* 0x000fca0007fde0ff */
[----:B------:R-:W-:Y:S01]  /*34a20*/  IMAD.X R20, R21, 0x1, R15, P6 ;  /* 0x0000000115147824 */ /* 0x000fe200030e060f */
[----:B------:R-:W-:Y:S01]  /*34a30*/  STL [R1+0xe74], R86 ;  /* 0x000e745601007387 */ /* 0x000fe20000100800 */
[----:B----4-:R-:W-:-:S03]  /*34a40*/  ISETP.GE.AND P6, PT, R23, RZ, PT ;  /* 0x000000ff1700720c */ /* 0x010fc60003fc6270 */
[----:B------:R-:W-:Y:S01]  /*34a50*/  STL [R1+0xe7c], R51 ;  /* 0x000e7c3301007387 */ /* 0x000fe20000100800 */
[----:B------:R-:W-:-:S03]  /*34a60*/  IMAD.X R23, R21, 0x1, R13, P1 ;  /* 0x0000000115177824 */ /* 0x000fc600008e060d */
[----:B------:R1:W-:Y:S01]  /*34a70*/  STL [R1+0xe70], R20 ;  /* 0x000e701401007387 */ /* 0x0003e20000100800 */
[----:B------:R-:W-:Y:S02]  /*34a80*/  @P5 IMAD.MOV.U32 R21, RZ, RZ, R20 ;  /* 0x000000ffff155224 */ /* 0x000fe400078e0014 */
[----:B-1----:R-:W-:Y:S02]  /*34a90*/  @P5 IMAD.MOV.U32 R20, RZ, RZ, R86 ;  /* 0x000000ffff145224 */ /* 0x002fe400078e0056 */
[----:B------:R-:W2:Y:S04]  /*34aa0*/  LDL.LU R86, [R1+0x4920] ;  /* 0x0049200001567983 */ /* 0x000ea80000300800 */
[----:B------:R1:W3:Y:S04]  /*34ab0*/  @P5 LDG.E.U8 R92, desc[UR22][R20.64] ;  /* 0x00000016145c5981 */ /* 0x0002e8000c1e1100 */
[----:B------:R4:W-:Y:S04]  /*34ac0*/  STL [R1+0xe78], R23 ;  /* 0x000e781701007387 */ /* 0x0009e80000100800 */
[----:B------:R-:W2:Y:S01]  /*34ad0*/  LDL.LU R19, [R1+0x5a4] ;  /* 0x0005a40001137983 */ /* 0x000ea20000300800 */
[----:B-1----:R-:W-:-:S02]  /*34ae0*/  IMAD R20, R22, UR14, RZ ;  /* 0x0000000e16147c24 */ /* 0x002fc4000f8e02ff */
[----:B------:R-:W-:-:S05]  /*34af0*/  @P0 IMAD.MOV.U32 R22, RZ, RZ, R51 ;  /* 0x000000ffff160224 */ /* 0x000fca00078e0033 */
[----:B------:R1:W3:Y:S04]  /*34b00*/  @P0 LDG.E.U8 R48, desc[UR22][R22.64] ;  /* 0x0000001616300981 */ /* 0x0002e8000c1e1100 */
[----:B----4-:R-:W4:Y:S01]  /*34b10*/  LDL R23, [R1+0x3df4] ;  /* 0x003df40001177983 */ /* 0x010f220000100800 */
[----:B------:R-:W-:Y:S02]  /*34b20*/  ISETP.GT.U32.AND P1, PT, R12, R91, PT ;  /* 0x0000005b0c00720c */ /* 0x000fe40003f24070 */
[----:B------:R-:W-:Y:S02]  /*34b30*/  SHF.R.S32.HI R21, RZ, 0x1f, R20 ;  /* 0x0000001fff157819 */ /* 0x000fe40000011414 */
[----:B-1----:R-:W-:-:S09]  /*34b40*/  SEL R22, R17, R18, !P3 ;  /* 0x0000001211167207 */ /* 0x002fd20005800000 */
[----:B------:R-:W-:Y:S01]  /*34b50*/  @!P1 IMAD.IADD R91, R91, 0x1, -R12 ;  /* 0x000000015b5b9824 */ /* 0x000fe200078e0a0c */
[C---:B------:R-:W-:Y:S01]  /*34b60*/  IADD3 R51, P1, PT, R20.reuse, R16, RZ ;  /* 0x0000001014337210 */ /* 0x040fe20007f3e0ff */
[----:B--2---:R-:W-:Y:S01]  /*34b70*/  @!P6 IMAD.MOV R19, RZ, RZ, -R19 ;  /* 0x000000ffff13e224 */ /* 0x004fe200078e0a13 */
[----:B---3--:R1:W-:Y:S04]  /*34b80*/  STL [R1+0xce8], R48 ;  /* 0x000ce83001007387 */ /* 0x0083e80000100800 */
[----:B-1----:R-:W2:Y:S04]  /*34b90*/  LDL.LU R48, [R1+0x10] ;  /* 0x0000100001307983 */ /* 0x002ea80000300800 */
[----:B------:R1:W-:Y:S02]  /*34ba0*/  STL [R1+0xcec], R92 ;  /* 0x000cec5c01007387 */ /* 0x0003e40000100800 */
[----:B-1----:R-:W-:-:S05]  /*34bb0*/  IADD3 R92, P6, PT, R20, R14, RZ ;  /* 0x0000000e145c7210 */ /* 0x002fca0007fde0ff */
[----:B------:R-:W-:Y:S01]  /*34bc0*/  IMAD.X R20, R21, 0x1, R15, P6 ;  /* 0x0000000115147824 */ /* 0x000fe200030e060f */
[----:B------:R-:W-:Y:S01]  /*34bd0*/  STL [R1+0xe84], R92 ;  /* 0x000e845c01007387 */ /* 0x000fe20000100800 */
[----:B----4-:R-:W-:-:S03]  /*34be0*/  ISETP.GE.AND P6, PT, R23, RZ, PT ;  /* 0x000000ff1700720c */ /* 0x010fc60003fc6270 */
[----:B------:R-:W-:Y:S01]  /*34bf0*/  STL [R1+0xe8c], R51 ;  /* 0x000e8c3301007387 */ /* 0x000fe20000100800 */
[----:B------:R-:W-:-:S03]  /*34c00*/  IMAD.X R23, R21, 0x1, R13, P1 ;  /* 0x0000000115177824 */ /* 0x000fc600008e060d */
[----:B------:R1:W-:Y:S01]  /*34c10*/  STL [R1+0xe80], R20 ;  /* 0x000e801401007387 */ /* 0x0003e20000100800 */
[----:B------:R-:W-:-:S03]  /*34c20*/  @P5 IMAD.MOV.U32 R21, RZ, RZ, R20 ;  /* 0x000000ffff155224 */ /* 0x000fc600078e0014 */
[----:B------:R3:W-:Y:S04]  /*34c30*/  STL [R1+0xe88], R23 ;  /* 0x000e881701007387 */ /* 0x0007e80000100800 */
[----:B------:R-:W4:Y:S01]  /*34c40*/  LDL.LU R18, [R1+0x5ac] ;  /* 0x0005ac0001127983 */ /* 0x000f220000300800 */
[----:B-1----:R-:W-:-:S05]  /*34c50*/  @P5 IMAD.MOV.U32 R20, RZ, RZ, R92 ;  /* 0x000000ffff145224 */ /* 0x002fca00078e005c */
[----:B------:R1:W2:Y:S02]  /*34c60*/  @P5 LDG.E.U8 R72, desc[UR22][R20.64] ;  /* 0x0000001614485981 */ /* 0x0002a4000c1e1100 */
[----:B-1----:R-:W-:Y:S02]  /*34c70*/  IMAD R20, R22, UR14, RZ ;  /* 0x0000000e16147c24 */ /* 0x002fe4000f8e02ff */
[----:B------:R-:W-:-:S05]  /*34c80*/  @P0 IMAD.MOV.U32 R22, RZ, RZ, R51 ;  /* 0x000000ffff160224 */ /* 0x000fca00078e0033 */
[----:B------:R3:W2:Y:S01]  /*34c90*/  @P0 LDG.E.U8 R70, desc[UR22][R22.64] ;  /* 0x0000001616460981 */ /* 0x0006a2000c1e1100 */
[----:B------:R-:W-:Y:S01]  /*34ca0*/  ISETP.GT.U32.AND P1, PT, R12, R91, PT ;  /* 0x0000005b0c00720c */ /* 0x000fe20003f24070 */
[----:B------:R-:W-:Y:S02]  /*34cb0*/  IMAD.MOV.U32 R92, RZ, RZ, R5 ;  /* 0x000000ffff5c7224 */ /* 0x000fe400078e0005 */
[----:B------:R-:W-:Y:S01]  /*34cc0*/  IMAD.MOV.U32 R5, RZ, RZ, R89 ;  /* 0x000000ffff057224 */ /* 0x000fe200078e0059 */
[----:B------:R-:W-:Y:S02]  /*34cd0*/  SHF.R.S32.HI R21, RZ, 0x1f, R20 ;  /* 0x0000001fff157819 */ /* 0x000fe40000011414 */
[----:B------:R-:W-:-:S07]  /*34ce0*/  PRMT R86, RZ, 0x7610, R86 ;  /* 0x00007610ff567816 */ /* 0x000fce0000000056 */
[----:B------:R-:W-:Y:S01]  /*34cf0*/  @!P1 IMAD.IADD R91, R91, 0x1, -R12 ;  /* 0x000000015b5b9824 */ /* 0x000fe200078e0a0c */
[----:B---3--:R-:W-:-:S05]  /*34d00*/  IADD3 R23, P1, PT, R20, R16, RZ ;  /* 0x0000001014177210 */ /* 0x008fca0007f3e0ff */
[----:B------:R-:W-:Y:S02]  /*34d10*/  IMAD.X R22, R21, 0x1, R13, P1 ;  /* 0x0000000115167824 */ /* 0x000fe400008e060d */
[----:B----4-:R-:W-:Y:S01]  /*34d20*/  @!P6 IMAD.MOV R18, RZ, RZ, -R18 ;  /* 0x000000ffff12e224 */ /* 0x010fe200078e0a12 */
[----:B------:R-:W-:-:S05]  /*34d30*/  IADD3 R89, P6, PT, R20, R14, RZ ;  /* 0x0000000e14597210 */ /* 0x000fca0007fde0ff */
[----:B------:R-:W-:Y:S01]  /*34d40*/  IMAD.X R20, R21, 0x1, R15, P6 ;  /* 0x0000000115147824 */ /* 0x000fe200030e060f */
[----:B--2---:R1:W-:Y:S03]  /*34d50*/  STL [R1+0xce4], R72 ;  /* 0x000ce44801007387 */ /* 0x0043e60000100800 */
[----:B------:R-:W-:Y:S01]  /*34d60*/  @P5 IMAD.MOV.U32 R21, RZ, RZ, R20 ;  /* 0x000000ffff155224 */ /* 0x000fe200078e0014 */
[----:B-1----:R-:W2:Y:S04]  /*34d70*/  LDL R72, [R1+0x3e08] ;  /* 0x003e080001487983 */ /* 0x002ea80000100800 */
[----:B------:R-:W3:Y:S04]  /*34d80*/  LDL.LU R51, [R1+0x4] ;  /* 0x0000040001337983 */ /* 0x000ee80000300800 */
[----:B------:R1:W-:Y:S04]  /*34d90*/  STL [R1+0xce0], R70 ;  /* 0x000ce04601007387 */ /* 0x0003e80000100800 */
[----:B-1----:R-:W4:Y:S04]  /*34da0*/  LDL R70, [R1+0x3dd0] ;  /* 0x003dd00001467983 */ /* 0x002f280000100800 */
[----:B------:R-:W-:Y:S04]  /*34db0*/  STL [R1+0xe94], R89 ;  /* 0x000e945901007387 */ /* 0x000fe80000100800 */
[----:B------:R-:W-:Y:S04]  /*34dc0*/  STL [R1+0xe9c], R23 ;  /* 0x000e9c1701007387 */ /* 0x000fe80000100800 */
[----:B------:R1:W-:Y:S02]  /*34dd0*/  STL [R1+0xe90], R20 ;  /* 0x000e901401007387 */ /* 0x0003e40000100800 */
[----:B-1----:R-:W-:Y:S01]  /*34de0*/  @P5 IMAD.MOV.U32 R20, RZ, RZ, R89 ;  /* 0x000000ffff145224 */ /* 0x002fe200078e0059 */
[-C--:B------:R-:W-:Y:S01]  /*34df0*/  @P0 LOP3.LUT R23, R23, R22.reuse, RZ, 0x3c, !PT ;  /* 0x0000001617170212 */ /* 0x080fe200078e3cff */
[----:B------:R-:W2:Y:S04]  /*34e00*/  LDL.LU R89, [R1+0x491c] ;  /* 0x00491c0001597983 */ /* 0x000ea80000300800 */
[----:B------:R-:W2:Y:S04]  /*34e10*/  @P5 LDG.E.U8 R86, desc[UR22][R20.64] ;  /* 0x0000001614565981 */ /* 0x000ea8000c1e1100 */
[----:B--2---:R1:W-:Y:S04]  /*34e20*/  STL [R1+0xcdc], R86 ;  /* 0x000cdc5601007387 */ /* 0x0043e80000100800 */
[----:B-1----:R-:W2:Y:S04]  /*34e30*/  LDL.LU R86, [R1+0x4918] ;  /* 0x0049180001567983 */ /* 0x002ea80000300800 */
[----:B------:R1:W-:Y:S02]  /*34e40*/  STL [R1+0xe98], R22 ;  /* 0x000e981601007387 */ /* 0x0003e40000100800 */
[----:B-1----:R-:W-:-:S04]  /*34e50*/  @P0 LOP3.LUT R22, R23, R22, RZ, 0x3c, !PT ;  /* 0x0000001617160212 */ /* 0x002fc800078e3cff */
[----:B------:R-:W-:-:S05]  /*34e60*/  @P0 LOP3.LUT R23, R23, R22, RZ, 0x3c, !PT ;  /* 0x0000001617170212 */ /* 0x000fca00078e3cff */
[----:B------:R-:W2:Y:S01]  /*34e70*/  @P0 LDG.E.U8 R71, desc[UR22][R22.64] ;  /* 0x0000001616470981 */ /* 0x000ea2000c1e1100 */
[----:B------:R-:W-:Y:S02]  /*34e80*/  SEL R19, R17, R19, !P3 ;  /* 0x0000001311137207 */ /* 0x000fe40005800000 */
[----:B------:R-:W-:Y:S02]  /*34e90*/  ISETP.GE.AND P1, PT, R72, RZ, PT ;  /* 0x000000ff4800720c */ /* 0x000fe40003f26270 */
[----:B------:R-:W3:Y:S01]  /*34ea0*/  LDL R72, [R1+0x3ddc] ;  /* 0x003ddc0001487983 */ /* 0x000ee20000100800 */
[----:B------:R-:W-:Y:S01]  /*34eb0*/  IMAD R20, R19, UR14, RZ ;  /* 0x0000000e13147c24 */ /* 0x000fe2000f8e02ff */
[----:B------:R-:W-:-:S13]  /*34ec0*/  ISETP.GT.U32.AND P4, PT, R12, R44, PT ;  /* 0x0000002c0c00720c */ /* 0x000fda0003f84070 */
[----:B------:R-:W-:-:S05]  /*34ed0*/  @!P4 IMAD.IADD R44, R44, 0x1, -R12 ;  /* 0x000000012c2cc824 */ /* 0x000fca00078e0a0c */
[----:B------:R-:W-:-:S13]  /*34ee0*/  ISETP.GT.U32.AND P4, PT, R12, R44, PT ;  /* 0x0000002c0c00720c */ /* 0x000fda0003f84070 */
[----:B------:R-:W-:Y:S01]  /*34ef0*/  @!P4 IMAD.IADD R44, R44, 0x1, -R12 ;  /* 0x000000012c2cc824 */ /* 0x000fe200078e0a0c */
[----:B--2---:R1:W-:Y:S04]  /*34f00*/  STL [R1+0xcd8], R71 ;  /* 0x000cd84701007387 */ /* 0x0043e80000100800 */
[----:B------:R-:W2:Y:S01]  /*34f10*/  LDL.LU R19, [R1+0x5b4] ;  /* 0x0005b40001137983 */ /* 0x000ea20000300800 */
[C---:B------:R-:W-:Y:S02]  /*34f20*/  ISETP.GT.U32.AND P4, PT, R12.reuse, R55, PT ;  /* 0x000000370c00720c */ /* 0x040fe40003f84070 */
[----:B------:R-:W-:-:S11]  /*34f30*/  ISETP.GT.U32.AND P6, PT, R12, R48, PT ;  /* 0x000000300c00720c */ /* 0x000fd60003fc4070 */
[----:B------:R-:W-:-:S05]  /*34f40*/  @!P4 IMAD.IADD R55, R55, 0x1, -R12 ;  /* 0x000000013737c824 */ /* 0x000fca00078e0a0c */
[----:B------:R-:W-:Y:S02]  /*34f50*/  ISETP.GT.U32.AND P4, PT, R12, R55, PT ;  /* 0x000000370c00720c */ /* 0x000fe40003f84070 */
[----:B------:R-:W-:Y:S01]  /*34f60*/  SHF.R.S32.HI R21, RZ, 0x1f, R20 ;  /* 0x0000001fff157819 */ /* 0x000fe20000011414 */
[----:B------:R-:W-:Y:S01]  /*34f70*/  @!P6 IMAD.IADD R48, R48, 0x1, -R12 ;  /* 0x000000013030e824 */ /* 0x000fe200078e0a0c */
[----:B------:R-:W-:-:S09]  /*34f80*/  IADD3 R23, P6, PT, R20, R16, RZ ;  /* 0x0000001014177210 */ /* 0x000fd20007fde0ff */
[----:B------:R-:W-:Y:S01]  /*34f90*/  @!P4 IMAD.IADD R55, R55, 0x1, -R12 ;  /* 0x000000013737c824 */ /* 0x000fe200078e0a0c */
[----:B-1----:R-:W-:-:S05]  /*34fa0*/  IADD3 R71, P4, PT, R20, R14, RZ ;  /* 0x0000000e14477210 */ /* 0x002fca0007f9e0ff */
[----:B------:R-:W-:Y:S01]  /*34fb0*/  IMAD.X R20, R21, 0x1, R15, P4 ;  /* 0x0000000115147824 */ /* 0x000fe200020e060f */
[----:B------:R-:W-:Y:S04]  /*34fc0*/  STL [R1+0xea4], R71 ;  /* 0x000ea44701007387 */ /* 0x000fe80000100800 */
[----:B------:R-:W-:Y:S01]  /*34fd0*/  STL [R1+0xeac], R23 ;  /* 0x000eac1701007387 */ /* 0x000fe20000100800 */
[----:B------:R-:W-:-:S03]  /*34fe0*/  PRMT R22, RZ, 0x7610, R22 ;  /* 0x00007610ff167816 */ /* 0x000fc60000000016 */
[----:B------:R1:W-:Y:S01]  /*34ff0*/  STL [R1+0xea0], R20 ;  /* 0x000ea01401007387 */ /* 0x0003e20000100800 */
[----:B--2---:R-:W-:Y:S01]  /*35000*/  @!P1 IMAD.MOV R19, RZ, RZ, -R19 ;  /* 0x000000ffff139224 */ /* 0x004fe200078e0a13 */
[----:B----4-:R-:W-:Y:S01]  /*35010*/  ISETP.GE.AND P1, PT, R70, RZ, PT ;  /* 0x000000ff4600720c */ /* 0x010fe20003f26270 */
[----:B------:R-:W-:Y:S02]  /*35020*/  IMAD.X R70, R21, 0x1, R13, P6 ;  /* 0x0000000115467824 */ /* 0x000fe400030e060d */
[----:B------:R-:W-:Y:S02]  /*35030*/  @P5 IMAD.MOV.U32 R21, RZ, RZ, R20 ;  /* 0x000000ffff155224 */ /* 0x000fe400078e0014 */
[----:B-1----:R-:W-:Y:S02]  /*35040*/  @P5 IMAD.MOV.U32 R20, RZ, RZ, R71 ;  /* 0x000000ffff145224 */ /* 0x002fe400078e0047 */
[----:B------:R-:W2:Y:S04]  /*35050*/  LDL R71, [R1+0x3df0] ;  /* 0x003df00001477983 */ /* 0x000ea80000100800 */
[----:B------:R1:W4:Y:S02]  /*35060*/  @P5 LDG.E.U8 R22, desc[UR22][R20.64] ;  /* 0x0000001614165981 */ /* 0x000324000c1e1100 */
[----:B-1----:R-:W-:-:S02]  /*35070*/  @P0 IMAD.MOV.U32 R20, RZ, RZ, R23 ;  /* 0x000000ffff140224 */ /* 0x002fc400078e0017 */
[----:B------:R-:W-:-:S05]  /*35080*/  @P0 IMAD.MOV.U32 R21, RZ, RZ, R70 ;  /* 0x000000ffff150224 */ /* 0x000fca00078e0046 */
[----:B------:R-:W2:Y:S04]  /*35090*/  @P0 LDG.E.U8 R32, desc[UR22][R20.64] ;  /* 0x0000001614200981 */ /* 0x000ea8000c1e1100 */
[----:B------:R-:W-:Y:S04]  /*350a0*/  STL [R1+0xea8], R70 ;  /* 0x000ea84601007387 */ /* 0x000fe80000100800 */
[----:B----4-:R1:W-:Y:S02]  /*350b0*/  STL [R1+0xcd4], R22 ;  /* 0x000cd41601007387 */ /* 0x0103e40000100800 */
[----:B-1----:R-:W-:-:S02]  /*350c0*/  SEL R22, R17, R18, !P3 ;  /* 0x0000001211167207 */ /* 0x002fc40005800000 */
[----:B--2---:R1:W-:Y:S04]  /*350d0*/  STL [R1+0xcd0], R32 ;  /* 0x000cd02001007387 */ /* 0x0043e80000100800 */
[----:B-1----:R-:W2:Y:S04]  /*350e0*/  LDL.LU R32, [R1+0xc] ;  /* 0x00000c0001207983 */ /* 0x002ea80000300800 */
[----:B------:R-:W4:Y:S04]  /*350f0*/  LDL.LU R18, [R1+0x5a0] ;  /* 0x0005a00001127983 */ /* 0x000f280000300800 */
[----:B------:R-:W2:Y:S01]  /*35100*/  LDL.LU R20, [R1+0x59c] ;  /* 0x00059c0001147983 */ /* 0x000ea20000300800 */
[----:B---3--:R-:W-:Y:S01]  /*35110*/  ISETP.GE.AND P6, PT, R72, RZ, PT ;  /* 0x000000ff4800720c */ /* 0x008fe20003fc6270 */
[----:B------:R-:W-:-:S02]  /*35120*/  IMAD R21, R22, UR14, RZ ;  /* 0x0000000e16157c24 */ /* 0x000fc4000f8e02ff */
[----:B------:R-:W-:-:S03]  /*35130*/  IMAD.MOV.U32 R72, RZ, RZ, R92 ;  /* 0x000000ffff487224 */ /* 0x000fc600078e005c */
[----:B------:R-:W-:Y:S01]  /*35140*/  SHF.R.S32.HI R22, RZ, 0x1f, R21 ;  /* 0x0000001fff167819 */ /* 0x000fe20000011415 */
[----:B------:R-:W-:Y:S01]  /*35150*/  IMAD.MOV.U32 R92, RZ, RZ, R90 ;  /* 0x000000ffff5c7224 */ /* 0x000fe200078e005a */
[----:B------:R-:W-:Y:S02]  /*35160*/  PRMT R86, RZ, 0x7610, R86 ;  /* 0x00007610ff567816 */ /* 0x000fe40000000056 */
[----:B------:R-:W-:Y:S01]  /*35170*/  ISETP.GT.U32.AND P4, PT, R12, R51, PT ;  /* 0x000000330c00720c */ /* 0x000fe20003f84070 */
[----:B----4-:R-:W-:Y:S01]  /*35180*/  @!P1 IMAD.MOV R18, RZ, RZ, -R18 ;  /* 0x000000ffff129224 */ /* 0x010fe200078e0a12 */
[C---:B------:R-:W-:Y:S01]  /*35190*/  IADD3 R23, P1, PT, R21.reuse, R14, RZ ;  /* 0x0000000e15177210 */ /* 0x040fe20007f3e0ff */
[----:B--2---:R-:W-:Y:S01]  /*351a0*/  @!P6 IMAD.MOV R20, RZ, RZ, -R20 ;  /* 0x000000ffff14e224 */ /* 0x004fe200078e0a14 */
[----:B------:R-:W-:-:S03]  /*351b0*/  IADD3 R70, P6, PT, R21, R16, RZ ;  /* 0x0000001015467210 */ /* 0x000fc60007fde0ff */
[C---:B------:R-:W-:Y:S01]  /*351c0*/  IMAD.X R90, R22.reuse, 0x1, R15, P1 ;  /* 0x00000001165a7824 */ /* 0x040fe200008e060f */
[----:B------:R-:W-:Y:S01]  /*351d0*/  ISETP.GE.AND P1, PT, R71, RZ, PT ;  /* 0x000000ff4700720c */ /* 0x000fe20003f26270 */
[----:B------:R-:W-:Y:S01]  /*351e0*/  IMAD.X R71, R22, 0x1, R13, P6 ;  /* 0x0000000116477824 */ /* 0x000fe200030e060d */
[----:B------:R1:W-:Y:S01]  /*351f0*/  STL [R1+0xeb4], R23 ;  /* 0x000eb41701007387 */ /* 0x0003e20000100800 */
[----:B------:R-:W-:Y:S02]  /*35200*/  @P5 IMAD.MOV.U32 R22, RZ, RZ, R23 ;  /* 0x000000ffff165224 */ /* 0x000fe400078e0017 */
[----:B-1----:R-:W-:-:S05]  /*35210*/  @P5 IMAD.MOV.U32 R23, RZ, RZ, R90 ;  /* 0x000000ffff175224 */ /* 0x002fca00078e005a */
[----:B------:R1:W2:Y:S02]  /*35220*/  @P5 LDG.E.U8 R86, desc[UR22][R22.64] ;  /* 0x0000001616565981 */ /* 0x0002a4000c1e1100 */
[----:B-1----:R-:W-:Y:S02]  /*35230*/  @P0 IMAD.MOV.U32 R22, RZ, RZ, R70 ;  /* 0x000000ffff160224 */ /* 0x002fe400078e0046 */
[----:B------:R-:W-:-:S05]  /*35240*/  @P0 IMAD.MOV.U32 R23, RZ, RZ, R71 ;  /* 0x000000ffff170224 */ /* 0x000fca00078e0047 */
[----:B------:R1:W3:Y:S01]  /*35250*/  @P0 LDG.E.U8 R29, desc[UR22][R22.64] ;  /* 0x00000016161d0981 */ /* 0x0002e2000c1e1100 */
[----:B------:R-:W-:Y:S01]  /*35260*/  @!P4 IMAD.IADD R51, R51, 0x1, -R12 ;  /* 0x000000013333c824 */ /* 0x000fe200078e0a0c */
[C---:B------:R-:W-:Y:S02]  /*35270*/  ISETP.GT.U32.AND P4, PT, R12.reuse, R48, PT ;  /* 0x000000300c00720c */ /* 0x040fe40003f84070 */
[----:B------:R-:W-:Y:S02]  /*35280*/  SEL R21, R17, R19, !P3 ;  /* 0x0000001311157207 */ /* 0x000fe40005800000 */
[----:B------:R-:W-:-:S03]  /*35290*/  ISETP.GT.U32.AND P6, PT, R12, R51, PT ;  /* 0x000000330c00720c */ /* 0x000fc60003fc4070 */
[----:B------:R-:W-:Y:S01]  /*352a0*/  IMAD R21, R21, UR14, RZ ;  /* 0x0000000e15157c24 */ /* 0x000fe2000f8e02ff */
[----:B------:R-:W-:Y:S04]  /*352b0*/  STL [R1+0xebc], R70 ;  /* 0x000ebc4601007387 */ /* 0x000fe80000100800 */
[----:B------:R4:W-:Y:S01]  /*352c0*/  STL [R1+0xeb0], R90 ;  /* 0x000eb05a01007387 */ /* 0x0009e20000100800 */
[----:B-1----:R-:W-:Y:S01]  /*352d0*/  SHF.R.S32.HI R22, RZ, 0x1f, R21 ;  /* 0x0000001fff167819 */ /* 0x002fe20000011415 */
[--C-:B------:R-:W-:Y:S01]  /*352e0*/  @!P4 IMAD.IADD R48, R48, 0x1, -R12.reuse ;  /* 0x000000013030c824 */ /* 0x100fe200078e0a0c */
[----:B------:R-:W-:Y:S02]  /*352f0*/  IADD3 R23, P4, PT, R21, R14, RZ ;  /* 0x0000000e15177210 */ /* 0x000fe40007f9e0ff */
[----:B------:R-:W-:Y:S01]  /*35300*/  @!P6 IMAD.IADD R51, R51, 0x1, -R12 ;  /* 0x000000013333e824 */ /* 0x000fe200078e0a0c */
[----:B----4-:R-:W4:Y:S04]  /*35310*/  LDL.LU R90, [R1+0x4914] ;  /* 0x00491400015a7983 */ /* 0x010f280000300800 */
[----:B------:R1:W-:Y:S01]  /*35320*/  STL [R1+0xeb8], R71 ;  /* 0x000eb84701007387 */ /* 0x0003e20000100800 */
[----:B------:R-:W-:-:S02]  /*35330*/  IADD3 R70, P6, PT, R21, R16, RZ ;  /* 0x0000001015467210 */ /* 0x000fc40007fde0ff */
[----:B------:R-:W-:-:S03]  /*35340*/  PRMT R89, RZ, 0x7610, R89 ;  /* 0x00007610ff597816 */ /* 0x000fc60000000059 */
[C---:B------:R-:W-:Y:S02]  /*35350*/  IMAD.X R21, R22.reuse, 0x1, R13, P6 ;  /* 0x0000000116157824 */ /* 0x040fe400030e060d */
[----:B-1----:R-:W-:Y:S02]  /*35360*/  IMAD.MOV.U32 R71, RZ, RZ, R72 ;  /* 0x000000ffff477224 */ /* 0x002fe400078e0048 */
[----:B------:R-:W-:Y:S02]  /*35370*/  IMAD.MOV.U32 R72, RZ, RZ, R87 ;  /* 0x000000ffff487224 */ /* 0x000fe400078e0057 */
[----:B------:R-:W-:Y:S02]  /*35380*/  IMAD.X R87, R22, 0x1, R15, P4 ;  /* 0x0000000116577824 */ /* 0x000fe400020e060f */
[----:B------:R-:W-:Y:S01]  /*35390*/  @P5 IMAD.MOV.U32 R22, RZ, RZ, R23 ;  /* 0x000000ffff165224 */ /* 0x000fe200078e0017 */
[----:B--2---:R1:W-:Y:S04]  /*353a0*/  STL [R1+0xccc], R86 ;  /* 0x000ccc5601007387 */ /* 0x0043e80000100800 */
[----:B-1----:R-:W2:Y:S04]  /*353b0*/  LDL.LU R86, [R1+0x4910] ;  /* 0x0049100001567983 */ /* 0x002ea80000300800 */
[----:B---3--:R1:W-:Y:S04]  /*353c0*/  STL [R1+0xcc8], R29 ;  /* 0x000cc81d01007387 */ /* 0x0083e80000100800 */
[----:B-1----:R-:W3:Y:S04]  /*353d0*/  LDL.LU R29, [R1] ;  /* 0x00000000011d7983 */ /* 0x002ee80000300800 */
[----:B------:R-:W2:Y:S04]  /*353e0*/  LDL.LU R19, [R1+0x5a8] ;  /* 0x0005a80001137983 */ /* 0x000ea80000300800 */
[----:B------:R1:W-:Y:S02]  /*353f0*/  STL [R1+0xec4], R23 ;  /* 0x000ec41701007387 */ /* 0x0003e40000100800 */
[----:B-1----:R-:W-:-:S05]  /*35400*/  @P5 IMAD.MOV.U32 R23, RZ, RZ, R87 ;  /* 0x000000ffff175224 */ /* 0x002fca00078e0057 */
[----:B------:R1:W2:Y:S02]  /*35410*/  @P5 LDG.E.U8 R89, desc[UR22][R22.64] ;  /* 0x0000001616595981 */ /* 0x0002a4000c1e1100 */
[----:B-1----:R-:W-:Y:S02]  /*35420*/  @P0 IMAD.MOV.U32 R22, RZ, RZ, R70 ;  /* 0x000000ffff160224 */ /* 0x002fe400078e0046 */
[----:B------:R-:W-:-:S05]  /*35430*/  @P0 IMAD.MOV.U32 R23, RZ, RZ, R21 ;  /* 0x000000ffff170224 */ /* 0x000fca00078e0015 */
[----:B------:R1:W3:Y:S04]  /*35440*/  @P0 LDG.E.U8 R69, desc[UR22][R22.64] ;  /* 0x0000001616450981 */ /* 0x0002e8000c1e1100 */
[----:B------:R-:W-:Y:S04]  /*35450*/  STL [R1+0xecc], R70 ;  /* 0x000ecc4601007387 */ /* 0x000fe80000100800 */
[----:B------:R0:W-:Y:S04]  /*35460*/  STL [R1+0xec0], R87 ;  /* 0x000ec05701007387 */ /* 0x0001e80000100800 */
[----:B0-----:R-:W4:Y:S04]  /*35470*/  LDL.LU R87, [R1+0x490c] ;  /* 0x00490c0001577983 */ /* 0x001f280000300800 */
[----:B--2---:R0:W-:Y:S04]  /*35480*/  STL [R1+0xcc4], R89 ;  /* 0x000cc45901007387 */ /* 0x0041e80000100800 */
[----:B0-----:R-:W2:Y:S01]  /*35490*/  LDL.LU R89, [R1+0x4908] ;  /* 0x0049080001597983 */ /* 0x001ea20000300800 */
[----:B------:R-:W-:Y:S01]  /*354a0*/  @!P1 IMAD.MOV R19, RZ, RZ, -R19 ;  /* 0x000000ffff139224 */ /* 0x000fe200078e0a13 */
[----:B------:R-:W-:-:S02]  /*354b0*/  ISETP.GT.U32.AND P1, PT, R12, R32, PT ;  /* 0x000000200c00720c */ /* 0x000fc40003f24070 */
[----:B------:R-:W-:Y:S02]  /*354c0*/  SEL R18, R17, R18, !P3 ;  /* 0x0000001211127207 */ /* 0x000fe40005800000 */
[----:B------:R-:W-:-:S03]  /*354d0*/  ISETP.GT.U32.AND P4, PT, R12, R86, PT ;  /* 0x000000560c00720c */ /* 0x000fc60003f84070 */
[----:B------:R-:W-:Y:S01]  /*354e0*/  IMAD R18, R18, UR14, RZ ;  /* 0x0000000e12127c24 */ /* 0x000fe2000f8e02ff */
[----:B------:R0:W-:Y:S05]  /*354f0*/  STL [R1+0xec8], R21 ;  /* 0x000ec81501007387 */ /* 0x0001ea0000100800 */
[----:B------:R-:W-:Y:S01]  /*35500*/  @!P1 IMAD.IADD R32, R32, 0x1, -R12 ;  /* 0x0000000120209824 */ /* 0x000fe200078e0a0c */
[----:B-1----:R-:W-:Y:S02]  /*35510*/  IADD3 R23, P1, PT, R18, R14, RZ ;  /* 0x0000000e12177210 */ /* 0x002fe40007f3e0ff */
[----:B0-----:R-:W-:Y:S01]  /*35520*/  SHF.R.S32.HI R21, RZ, 0x1f, R18 ;  /* 0x0000001fff157819 */ /* 0x001fe20000011412 */
[----:B------:R-:W-:Y:S01]  /*35530*/  @!P4 IMAD.IADD R86, R86, 0x1, -R12 ;  /* 0x000000015656c824 */ /* 0x000fe200078e0a0c */
[----:B---3--:R0:W-:Y:S03]  /*35540*/  STL [R1+0xcc0], R69 ;  /* 0x000cc04501007387 */ /* 0x0081e60000100800 */
[----:B------:R-:W-:Y:S01]  /*35550*/  IMAD.X R22, R21, 0x1, R15, P1 ;  /* 0x0000000115167824 */ /* 0x000fe200008e060f */
[----:B------:R1:W-:Y:S01]  /*35560*/  STL [R1+0xed4], R23 ;  /* 0x000ed41701007387 */ /* 0x0003e20000100800 */
[----:B0-----:R-:W-:-:S03]  /*35570*/  IADD3 R69, P4, PT, R18, R16, RZ ;  /* 0x0000001012457210 */ /* 0x001fc60007f9e0ff */
[-C--:B-1----:R-:W-:Y:S02]  /*35580*/  @P5 LOP3.LUT R23, R23, R22.reuse, RZ, 0x3c, !PT ;  /* 0x0000001617175212 */ /* 0x082fe400078e3cff */
[----:B------:R-:W-:Y:S04]  /*35590*/  STL [R1+0xedc], R69 ;  /* 0x000edc4501007387 */ /* 0x000fe80000100800 */
[----:B------:R0:W-:Y:S01]  /*355a0*/  STL [R1+0xed0], R22 ;  /* 0x000ed01601007387 */ /* 0x0001e20000100800 */
[----:B------:R-:W-:Y:S01]  /*355b0*/  IMAD.X R70, R21, 0x1, R13, P4 ;  /* 0x0000000115467824 */ /* 0x000fe200020e060d */
[----:B0-----:R-:W-:-:S04]  /*355c0*/  @P5 LOP3.LUT R22, R23, R22, RZ, 0x3c, !PT ;  /* 0x0000001617165212 */ /* 0x001fc800078e3cff */
[----:B------:R-:W-:Y:S02]  /*355d0*/  @P5 LOP3.LUT R23, R23, R22, RZ, 0x3c, !PT ;  /* 0x0000001617175212 */ /* 0x000fe400078e3cff */
[----:B--2---:R-:W-:-:S06]  /*355e0*/  PRMT R89, RZ, 0x7610, R89 ;  /* 0x00007610ff597816 */ /* 0x004fcc0000000059 */
[----:B------:R0:W2:Y:S02]  /*355f0*/  @P5 LDG.E.U8 R89, desc[UR22][R22.64] ;  /* 0x0000001616595981 */ /* 0x0000a4000c1e1100 */
[----:B0-----:R-:W-:Y:S02]  /*35600*/  @P0 IMAD.MOV.U32 R22, RZ, RZ, R69 ;  /* 0x000000ffff160224 */ /* 0x001fe400078e0045 */
[----:B------:R-:W-:-:S05]  /*35610*/  @P0 IMAD.MOV.U32 R23, RZ, RZ, R70 ;  /* 0x000000ffff170224 */ /* 0x000fca00078e0046 */
[----:B------:R0:W3:Y:S01]  /*35620*/  @P0 LDG.E.U8 R28, desc[UR22][R22.64] ;  /* 0x00000016161c0981 */ /* 0x0000e2000c1e1100 */
[C---:B----4-:R-:W-:Y:S02]  /*35630*/  ISETP.GT.U32.AND P6, PT, R12.reuse, R90, PT ;  /* 0x0000005a0c00720c */ /* 0x050fe40003fc4070 */
[----:B------:R-:W-:Y:S02]  /*35640*/  ISETP.GT.U32.AND P4, PT, R12, R32, PT ;  /* 0x000000200c00720c */ /* 0x000fe40003f84070 */
[----:B------:R-:W-:-:S09]  /*35650*/  SEL R18, R17, R20, !P3 ;  /* 0x0000001411127207 */ /* 0x000fd20005800000 */
[--C-:B------:R-:W-:Y:S01]  /*35660*/  @!P6 IMAD.IADD R90, R90, 0x1, -R12.reuse ;  /* 0x000000015a5ae824 */ /* 0x100fe200078e0a0c */
[----:B------:R-:W-:Y:S01]  /*35670*/  ISETP.GT.U32.AND P6, PT, R12, R86, PT ;  /* 0x000000560c00720c */ /* 0x000fe20003fc4070 */
[----:B------:R-:W-:Y:S02]  /*35680*/  IMAD R18, R18, UR14, RZ ;  /* 0x0000000e12127c24 */ /* 0x000fe4000f8e02ff */
[----:B------:R-:W-:Y:S02]  /*35690*/  @!P4 IMAD.IADD R32, R32, 0x1, -R12 ;  /* 0x000000012020c824 */ /* 0x000fe400078e0a0c */
[----:B------:R-:W-:Y:S02]  /*356a0*/  IMAD.MOV.U32 R69, RZ, RZ, R72 ;  /* 0x000000ffff457224 */ /* 0x000fe400078e0048 */
[----:B------:R-:W-:Y:S01]  /*356b0*/  IMAD.MOV.U32 R72, RZ, RZ, R92 ;  /* 0x000000ffff487224 */ /* 0x000fe200078e005c */
[----:B------:R-:W-:Y:S02]  /*356c0*/  SHF.R.S32.HI R20, RZ, 0x1f, R18 ;  /* 0x0000001fff147819 */ /* 0x000fe40000011412 */
[----:B0-----:R-:W-:Y:S01]  /*356d0*/  IADD3 R22, P4, PT, R18, R14, RZ ;  /* 0x0000000e12167210 */ /* 0x001fe20007f9e0ff */
[----:B------:R-:W-:Y:S02]  /*356e0*/  STL [R1+0xed8], R70 ;  /* 0x000ed84601007387 */ /* 0x000fe40000100800 */
[----:B------:R-:W-:Y:S01]  /*356f0*/  @!P6 IMAD.IADD R86, R86, 0x1, -R12 ;  /* 0x000000015656e824 */ /* 0x000fe200078e0a0c */
[----:B------:R-:W-:Y:S01]  /*35700*/  IADD3 R92, P6, PT, R18, R16, RZ ;  /* 0x00000010125c7210 */ /* 0x000fe20007fde0ff */
[----:B------:R-:W-:Y:S01]  /*35710*/  IMAD.X R23, R20, 0x1, R15, P4 ;  /* 0x0000000114177824 */ /* 0x000fe200020e060f */
[----:B------:R-:W-:-:S03]  /*35720*/  PRMT R87, RZ, 0x7610, R87 ;  /* 0x00007610ff577816 */ /* 0x000fc60000000057 */
[----:B------:R-:W-:Y:S01]  /*35730*/  IMAD.X R20, R20, 0x1, R13, P6 ;  /* 0x0000000114147824 */ /* 0x000fe200030e060d */
[----:B------:R0:W4:Y:S04]  /*35740*/  @P5 LDG.E.U8 R58, desc[UR22][R22.64] ;  /* 0x00000016163a5981 */ /* 0x000128000c1e1100 */
[----:B--2---:R1:W-:Y:S04]  /*35750*/  STL [R1+0xcbc], R89 ;  /* 0x000cbc5901007387 */ /* 0x0043e80000100800 */
[----:B-1----:R-:W2:Y:S04]  /*35760*/  LDL.LU R89, [R1+0x4904] ;  /* 0x0049040001597983 */ /* 0x002ea80000300800 */
[----:B---3--:R1:W-:Y:S04]  /*35770*/  STL [R1+0xcb8], R28 ;  /* 0x000cb81c01007387 */ /* 0x0083e80000100800 */
[----:B-1----:R-:W3:Y:S04]  /*35780*/  LDL R28, [R1+0x3e20] ;  /* 0x003e2000011c7983 */ /* 0x002ee80000100800 */
[----:B------:R0:W-:Y:S04]  /*35790*/  STL [R1+0xee4], R22 ;  /* 0x000ee41601007387 */ /* 0x0001e80000100800 */
[----:B------:R-:W-:Y:S04]  /*357a0*/  STL [R1+0xeec], R92 ;  /* 0x000eec5c01007387 */ /* 0x000fe80000100800 */
[----:B------:R1:W-:Y:S01]  /*357b0*/  STL [R1+0xee0], R23 ;  /* 0x000ee01701007387 */ /* 0x0003e20000100800 */
[----:B0-----:R-:W-:-:S02]  /*357c0*/  @P0 IMAD.MOV.U32 R22, RZ, RZ, R92 ;  /* 0x000000ffff160224 */ /* 0x001fc400078e005c */
[----:B-1----:R-:W-:-:S05]  /*357d0*/  @P0 IMAD.MOV.U32 R23, RZ, RZ, R20 ;  /* 0x000000ffff170224 */ /* 0x002fca00078e0014 */
[----:B------:R0:W2:Y:S01]  /*357e0*/  @P0 LDG.E.U8 R87, desc[UR22][R22.64] ;  /* 0x0000001616570981 */ /* 0x0000a2000c1e1100 */
[----:B------:R-:W-:Y:S02]  /*357f0*/  ISETP.GT.U32.AND P1, PT, R12, R29, PT ;  /* 0x0000001d0c00720c */ /* 0x000fe40003f24070 */
[----:B------:R-:W-:-:S05]  /*35800*/  SEL R19, R17, R19, !P3 ;  /* 0x0000001311137207 */ /* 0x000fca0005800000 */
[----:B------:R-:W-:Y:S02]  /*35810*/  IMAD R19, R19, UR14, RZ ;  /* 0x0000000e13137c24 */ /* 0x000fe4000f8e02ff */
[----:B------:R-:W-:-:S03]  /*35820*/  IMAD.MOV.U32 R70, RZ, RZ, R93 ;  /* 0x000000ffff467224 */ /* 0x000fc600078e005d */
[----:B------:R-:W-:Y:S01]  /*35830*/  SHF.R.S32.HI R21, RZ, 0x1f, R19 ;  /* 0x0000001fff157819 */ /* 0x000fe20000011413 */
[----:B------:R-:W-:Y:S01]  /*35840*/  @!P1 IMAD.IADD R29, R29, 0x1, -R12 ;  /* 0x000000011d1d9824 */ /* 0x000fe200078e0a0c */
[----:B------:R-:W-:-:S05]  /*35850*/  IADD3 R18, P1, PT, R19, R14, RZ ;  /* 0x0000000e13127210 */ /* 0x000fca0007f3e0ff */
[----:B------:R-:W-:Y:S01]  /*35860*/  IMAD.X R93, R21, 0x1, R15, P1 ;  /* 0x00000001155d7824 */ /* 0x000fe200008e060f */
[----:B------:R-:W-:Y:S04]  /*35870*/  STL [R1+0xef4], R18 ;  /* 0x000ef41201007387 */ /* 0x000fe80000100800 */
[----:B------:R-:W-:Y:S01]  /*35880*/  STL [R1+0xee8], R20 ;  /* 0x000ee81401007387 */ /* 0x000fe20000100800 */
[----:B0-----:R-:W-:Y:S02]  /*35890*/  @P5 IMAD.MOV.U32 R22, RZ, RZ, R18 ;  /* 0x000000ffff165224 */ /* 0x001fe400078e0012 */
[----:B------:R-:W-:-:S05]  /*358a0*/  @P5 IMAD.MOV.U32 R23, RZ, RZ, R93 ;  /* 0x000000ffff175224 */ /* 0x000fca00078e005d */
[----:B------:R-:W2:Y:S01]  /*358b0*/  @P5 LDG.E.U8 R36, desc[UR22][R22.64] ;  /* 0x0000001616245981 */ /* 0x000ea2000c1e1100 */
[----:B---3--:R-:W-:-:S03]  /*358c0*/  ISETP.GE.AND P1, PT, R28, RZ, PT ;  /* 0x000000ff1c00720c */ /* 0x008fc60003f26270 */
[----:B------:R-:W3:Y:S04]  /*358d0*/  LDL.LU R28, [R1+0x4900] ;  /* 0x00490000011c7983 */ /* 0x000ee80000300800 */
[----:B------:R-:W-:Y:S04]  /*358e0*/  STL [R1+0xef0], R93 ;  /* 0x000ef05d01007387 */ /* 0x000fe80000100800 */
[----:B----4-:R0:W-:Y:S04]  /*358f0*/  STL [R1+0xcb4], R58 ;  /* 0x000cb43a01007387 */ /* 0x0101e80000100800 */
[----:B0-----:R-:W4:Y:S04]  /*35900*/  LDL.LU R58, [R1+0x18] ;  /* 0x00001800013a7983 */ /* 0x001f280000300800 */
[----:B------:R-:W4:Y:S04]  /*35910*/  LDL.LU R92, [R1+0x48fc] ;  /* 0x0048fc00015c7983 */ /* 0x000f280000300800 */
[----:B------:R-:W4:Y:S04]  /*35920*/  LDL R20, [R1+0x3dd8] ;  /* 0x003dd80001147983 */ /* 0x000f280000100800 */
[----:B--2---:R0:W-:Y:S04]  /*35930*/  STL [R1+0xcb0], R87 ;  /* 0x000cb05701007387 */ /* 0x0041e80000100800 */
[----:B0-----:R-:W2:Y:S04]  /*35940*/  LDL.LU R87, [R1+0x48f8] ;  /* 0x0048f80001577983 */ /* 0x001ea80000300800 */
[----:B------:R-:W2:Y:S04]  /*35950*/  LDL.LU R93, [R1+0x48f4] ;  /* 0x0048f400015d7983 */ /* 0x000ea80000300800 */
[----:B------:R-:W2:Y:S01]  /*35960*/  LDL.LU R18, [R1+0x5dc] ;  /* 0x0005dc0001127983 */ /* 0x000ea20000300800 */
[----:B------:R-:W-:-:S13]  /*35970*/  ISETP.GT.U32.AND P6, PT, R12, R90, PT ;  /* 0x0000005a0c00720c */ /* 0x000fda0003fc4070 */
[----:B------:R-:W-:Y:S01]  /*35980*/  @!P6 IMAD.IADD R90, R90, 0x1, -R12 ;  /* 0x000000015a5ae824 */ /* 0x000fe200078e0a0c */
[-C--:B------:R-:W-:Y:S01]  /*35990*/  IADD3 R19, P6, PT, R19, R16.reuse, RZ ;  /* 0x0000001013137210 */ /* 0x080fe20007fde0ff */
[----:B------:R4:W-:Y:S04]  /*359a0*/  STL [R1+0xcac], R36 ;  /* 0x000cac2401007387 */ /* 0x0009e80000100800 */
[----:B------:R0:W-:Y:S01]  /*359b0*/  STL [R1+0xefc], R19 ;  /* 0x000efc1301007387 */ /* 0x0001e20000100800 */
[----:B---3--:R-:W-:Y:S01]  /*359c0*/  PRMT R28, RZ, 0x7610, R28 ;  /* 0x00007610ff1c7816 */ /* 0x008fe2000000001c */
[----:B--2---:R-:W-:Y:S01]  /*359d0*/  @!P1 IMAD.MOV R18, RZ, RZ, -R18 ;  /* 0x000000ffff129224 */ /* 0x004fe200078e0a12 */
[----:B----4-:R-:W-:Y:S01]  /*359e0*/  IADD3 R36, P1, PT, R92, R16, RZ ;  /* 0x000000105c247210 */ /* 0x010fe20007f3e0ff */
[----:B------:R-:W-:Y:S01]  /*359f0*/  IMAD.X R92, R21, 0x1, R13, P6 ;  /* 0x00000001155c7824 */ /* 0x000fe200030e060d */
[----:B------:R-:W-:-:S03]  /*35a00*/  PRMT R87, RZ, 0x7610, R87 ;  /* 0x00007610ff577816 */ /* 0x000fc60000000057 */
[----:B------:R-:W-:Y:S01]  /*35a10*/  IMAD.X R58, R58, 0x1, R13, P1 ;  /* 0x000000013a3a7824 */ /* 0x000fe200008e060d */
[----:B------:R-:W-:Y:S02]  /*35a20*/  ISETP.GE.AND P1, PT, R20, RZ, PT ;  /* 0x000000ff1400720c */ /* 0x000fe40003f26270 */
[----:B------:R-:W-:Y:S01]  /*35a30*/  SEL R20, R17, R18, !P3 ;  /* 0x0000001211147207 */ /* 0x000fe20005800000 */
[----:B------:R-:W-:Y:S02]  /*35a40*/  @P0 IMAD.MOV.U32 R18, RZ, RZ, R19 ;  /* 0x000000ffff120224 */ /* 0x000fe400078e0013 */
[----:B0-----:R-:W-:-:S05]  /*35a50*/  @P0 IMAD.MOV.U32 R19, RZ, RZ, R92 ;  /* 0x000000ffff130224 */ /* 0x001fca00078e005c */
[----:B------:R0:W2:Y:S02]  /*35a60*/  @P0 LDG.E.U8 R87, desc[UR22][R18.64] ;  /* 0x0000001612570981 */ /* 0x0000a4000c1e1100 */
[----:B0-----:R-:W-:Y:S02]  /*35a70*/  @P0 IMAD.MOV.U32 R18, RZ, RZ, R36 ;  /* 0x000000ffff120224 */ /* 0x001fe400078e0024 */
[----:B------:R-:W-:-:S05]  /*35a80*/  @P0 IMAD.MOV.U32 R19, RZ, RZ, R58 ;  /* 0x000000ffff130224 */ /* 0x000fca00078e003a */
[----:B------:R-:W3:Y:S04]  /*35a90*/  @P0 LDG.E.U8 R28, desc[UR22][R18.64] ;  /* 0x00000016121c0981 */ /* 0x000ee8000c1e1100 */
[----:B------:R-:W-:Y:S04]  /*35aa0*/  STL [R1+0xf0c], R36 ;  /* 0x000f0c2401007387 */ /* 0x000fe80000100800 */
[----:B------:R0:W-:Y:S04]  /*35ab0*/  STL [R1+0xef8], R92 ;  /* 0x000ef85c01007387 */ /* 0x0001e80000100800 */
[----:B0-----:R-:W4:Y:S04]  /*35ac0*/  LDL.LU R92, [R1+0x48f0] ;  /* 0x0048f000015c7983 */ /* 0x001f280000300800 */
[----:B------:R-:W-:Y:S04]  /*35ad0*/  STL [R1+0xf08], R58 ;  /* 0x000f083a01007387 */ /* 0x000fe80000100800 */
[----:B--2---:R0:W-:Y:S04]  /*35ae0*/  STL [R1+0xca8], R87 ;  /* 0x000ca85701007387 */ /* 0x0041e80000100800 */
[----:B0-----:R-:W2:Y:S04]  /*35af0*/  LDL.LU R87, [R1+0x48ec] ;  /* 0x0048ec0001577983 */ /* 0x001ea80000300800 */
[----:B---3--:R0:W-:Y:S04]  /*35b00*/  STL [R1+0xca4], R28 ;  /* 0x000ca41c01007387 */ /* 0x0081e80000100800 */
[----:B------:R-:W3:Y:S01]  /*35b10*/  LDL.LU R18, [R1+0x5b0] ;  /* 0x0005b00001127983 */ /* 0x000ee20000300800 */
[----:B------:R-:W-:Y:S01]  /*35b20*/  ISETP.GT.U32.AND P6, PT, R12, R29, PT ;  /* 0x0000001d0c00720c */ /* 0x000fe20003fc4070 */
[----:B------:R-:W-:-:S02]  /*35b30*/  IMAD R19, R20, UR14, RZ ;  /* 0x0000000e14137c24 */ /* 0x000fc4000f8e02ff */
[----:B0-----:R-:W-:Y:S02]  /*35b40*/  IMAD.MOV.U32 R28, RZ, RZ, R69 ;  /* 0x000000ffff1c7224 */ /* 0x001fe400078e0045 */
[----:B------:R-:W-:Y:S02]  /*35b50*/  IMAD.MOV.U32 R69, RZ, RZ, R71 ;  /* 0x000000ffff457224 */ /* 0x000fe400078e0047 */
[----:B------:R-:W-:Y:S02]  /*35b60*/  IMAD.MOV.U32 R71, RZ, RZ, R11 ;  /* 0x000000ffff477224 */ /* 0x000fe400078e000b */
[----:B----4-:R-:W-:-:S04]  /*35b70*/  IMAD.MOV.U32 R11, RZ, RZ, R92 ;  /* 0x000000ffff0b7224 */ /* 0x010fc800078e005c */
[----:B------:R-:W-:Y:S01]  /*35b80*/  @!P6 IMAD.IADD R29, R29, 0x1, -R12 ;  /* 0x000000011d1de824 */ /* 0x000fe200078e0a0c */
[----:B------:R-:W-:Y:S02]  /*35b90*/  IADD3 R92, P6, PT, R19, R14, RZ ;  /* 0x0000000e135c7210 */ /* 0x000fe40007fde0ff */
[----:B------:R-:W-:-:S03]  /*35ba0*/  SHF.R.S32.HI R20, RZ, 0x1f, R19 ;  /* 0x0000001fff147819 */ /* 0x000fc60000011413 */
[----:B------:R0:W-:Y:S01]  /*35bb0*/  STL [R1+0xf14], R92 ;  /* 0x000f145c01007387 */ /* 0x0001e20000100800 */
[----:B---3--:R-:W-:Y:S01]  /*35bc0*/  @!P1 IMAD.MOV R18, RZ, RZ, -R18 ;  /* 0x000000ffff129224 */ /* 0x008fe200078e0a12 */
[----:B------:R-:W-:Y:S01]  /*35bd0*/  IADD3 R36, P1, PT, R19, R16, RZ ;  /* 0x0000001013247210 */ /* 0x000fe20007f3e0ff */
[----:B------:R-:W-:-:S04]  /*35be0*/  IMAD.X R19, R20, 0x1, R15, P6 ;  /* 0x0000000114137824 */ /* 0x000fc800030e060f */
[----:B------:R-:W-:Y:S01]  /*35bf0*/  STL [R1+0xf1c], R36 ;  /* 0x000f1c2401007387 */ /* 0x000fe20000100800 */
[----:B------:R-:W-:-:S03]  /*35c00*/  IMAD.X R58, R20, 0x1, R13, P1 ;  /* 0x00000001143a7824 */ /* 0x000fc600008e060d */
[----:B------:R-:W3:Y:S02]  /*35c10*/  LDL R20, [R1+0x3dec] ;  /* 0x003dec0001147983 */ /* 0x000ee40000100800 */
[----:B---3--:R-:W-:Y:S02]  /*35c20*/  ISETP.GE.AND P1, PT, R20, RZ, PT ;  /* 0x000000ff1400720c */ /* 0x008fe40003f26270 */
[----:B------:R-:W-:Y:S01]  /*35c30*/  SEL R20, R17, R18, !P3 ;  /* 0x0000001211147207 */ /* 0x000fe20005800000 */
[----:B------:R-:W-:-:S05]  /*35c40*/  @P5 IMAD.MOV.U32 R18, RZ, RZ, R92 ;  /* 0x000000ffff125224 */ /* 0x000fca00078e005c */
[----:B------:R1:W3:Y:S04]  /*35c50*/  @P5 LDG.E.U8 R61, desc[UR22][R18.64] ;  /* 0x00000016123d5981 */ /* 0x0002e8000c1e1100 */
[----:B------:R4:W-:Y:S04]  /*35c60*/  STL [R1+0xf10], R19 ;  /* 0x000f101301007387 */ /* 0x0009e80000100800 */
[----:B0-----:R-:W2:Y:S04]  /*35c70*/  LDL.LU R92, [R1+0x48e8] ;  /* 0x0048e800015c7983 */ /* 0x001ea80000300800 */
[----:B------:R-:W-:Y:S01]  /*35c80*/  STL [R1+0xf18], R58 ;  /* 0x000f183a01007387 */ /* 0x000fe20000100800 */
[----:B-1----:R-:W-:-:S02]  /*35c90*/  @P0 IMAD.MOV.U32 R18, RZ, RZ, R36 ;  /* 0x000000ffff120224 */ /* 0x002fc400078e0024 */
[----:B----4-:R-:W-:-:S05]  /*35ca0*/  @P0 IMAD.MOV.U32 R19, RZ, RZ, R58 ;  /* 0x000000ffff130224 */ /* 0x010fca00078e003a */
[----:B------:R0:W4:Y:S01]  /*35cb0*/  @P0 LDG.E.U8 R31, desc[UR22][R18.64] ;  /* 0x00000016121f0981 */ /* 0x000122000c1e1100 */
[----:B------:R-:W-:-:S03]  /*35cc0*/  ISETP.GT.U32.AND P4, PT, R12, R89, PT ;  /* 0x000000590c00720c */ /* 0x000fc60003f84070 */
[----:B---3--:R1:W-:Y:S04]  /*35cd0*/  STL [R1+0xca0], R61 ;  /* 0x000ca03d01007387 */ /* 0x0083e80000100800 */
[----:B-1----:R-:W3:Y:S04]  /*35ce0*/  LDL.LU R61, [R1+0xa4] ;  /* 0x0000a400013d7983 */ /* 0x002ee80000300800 */
[----:B------:R-:W2:Y:S02]  /*35cf0*/  LDL.LU R18, [R1+0x5c0] ;  /* 0x0005c00001127983 */ /* 0x000ea40000300800 */
[----:B------:R-:W-:-:S05]  /*35d00*/  @!P4 IMAD.IADD R89, R89, 0x1, -R12 ;  /* 0x000000015959c824 */ /* 0x000fca00078e0a0c */
[----:B------:R-:W-:Y:S01]  /*35d10*/  ISETP.GT.U32.AND P6, PT, R12, R89, PT ;  /* 0x000000590c00720c */ /* 0x000fe20003fc4070 */
[----:B0-----:R-:W-:Y:S01]  /*35d20*/  IMAD R19, R20, UR14, RZ ;  /* 0x0000000e14137c24 */ /* 0x001fe2000f8e02ff */
[----:B----4-:R0:W-:Y:S04]  /*35d30*/  STL [R1+0xc9c], R31 ;  /* 0x000c9c1f01007387 */ /* 0x0101e80000100800 */
[----:B------:R-:W-:-:S07]  /*35d40*/  SHF.R.S32.HI R20, RZ, 0x1f, R19 ;  /* 0x0000001fff147819 */ /* 0x000fce0000011413 */
[----:B------:R-:W-:Y:S01]  /*35d50*/  @!P6 IMAD.IADD R89, R89, 0x1, -R12 ;  /* 0x000000015959e824 */ /* 0x000fe200078e0a0c */
[----:B0-----:R-:W-:-:S05]  /*35d60*/  IADD3 R31, P6, PT, R19, R14, RZ ;  /* 0x0000000e131f7210 */ /* 0x001fca0007fde0ff */
[----:B------:R0:W-:Y:S01]  /*35d70*/  STL [R1+0xf24], R31 ;  /* 0x000f241f01007387 */ /* 0x0001e20000100800 */
[----:B--2---:R-:W-:Y:S01]  /*35d80*/  @!P1 IMAD.MOV R18, RZ, RZ, -R18 ;  /* 0x000000ffff129224 */ /* 0x004fe200078e0a12 */
[----:B------:R-:W-:Y:S01]  /*35d90*/  IADD3 R36, P1, PT, R19, R16, RZ ;  /* 0x0000001013247210 */ /* 0x000fe20007f3e0ff */
[----:B------:R-:W-:-:S04]  /*35da0*/  IMAD.X R19, R20, 0x1, R15, P6 ;  /* 0x0000000114137824 */ /* 0x000fc800030e060f */
[----:B------:R-:W-:Y:S01]  /*35db0*/  STL [R1+0xf2c], R36 ;  /* 0x000f2c2401007387 */ /* 0x000fe20000100800 */
[----:B------:R-:W-:-:S03]  /*35dc0*/  IMAD.X R58, R20, 0x1, R13, P1 ;  /* 0x00000001143a7824 */ /* 0x000fc600008e060d */
[----:B------:R-:W2:Y:S04]  /*35dd0*/  LDL R20, [R1+0x3e00] ;  /* 0x003e000001147983 */ /* 0x000ea80000100800 */
[----:B------:R1:W-:Y:S01]  /*35de0*/  STL [R1+0xf20], R19 ;  /* 0x000f201301007387 */ /* 0x0003e20000100800 */
[----:B--2---:R-:W-:Y:S02]  /*35df0*/  ISETP.GE.AND P1, PT, R20, RZ, PT ;  /* 0x000000ff1400720c */ /* 0x004fe40003f26270 */
[----:B------:R-:W-:Y:S01]  /*35e00*/  SEL R20, R17, R18, !P3 ;  /* 0x0000001211147207 */ /* 0x000fe20005800000 */
[----:B------:R-:W-:Y:S02]  /*35e10*/  @P5 IMAD.MOV.U32 R18, RZ, RZ, R31 ;  /* 0x000000ffff125224 */ /* 0x000fe400078e001f */
[----:B0-----:R-:W2:Y:S04]  /*35e20*/  LDL.LU R31, [R1+0x48e4] ;  /* 0x0048e400011f7983 */ /* 0x001ea80000300800 */
[----:B------:R0:W4:Y:S02]  /*35e30*/  @P5 LDG.E.U8 R68, desc[UR22][R18.64] ;  /* 0x0000001612445981 */ /* 0x000124000c1e1100 */
[----:B0-----:R-:W-:-:S02]  /*35e40*/  @P0 IMAD.MOV.U32 R18, RZ, RZ, R36 ;  /* 0x000000ffff120224 */ /* 0x001fc400078e0024 */
[----:B-1----:R-:W-:-:S05]  /*35e50*/  @P0 IMAD.MOV.U32 R19, RZ, RZ, R58 ;  /* 0x000000ffff130224 */ /* 0x002fca00078e003a */
[----:B------:R-:W2:Y:S04]  /*35e60*/  @P0 LDG.E.U8 R30, desc[UR22][R18.64] ;  /* 0x00000016121e0981 */ /* 0x000ea8000c1e1100 */
[----:B------:R-:W-:Y:S01]  /*35e70*/  STL [R1+0xf28], R58 ;  /* 0x000f283a01007387 */ /* 0x000fe20000100800 */
[----:B------:R-:W-:-:S13]  /*35e80*/  ISETP.GT.U32.AND P4, PT, R12, R93, PT ;  /* 0x0000005d0c00720c */ /* 0x000fda0003f84070 */
[----:B------:R-:W-:Y:S01]  /*35e90*/  @!P4 IMAD.IADD R93, R93, 0x1, -R12 ;  /* 0x000000015d5dc824 */ /* 0x000fe200078e0a0c */
[----:B--2---:R0:W-:Y:S04]  /*35ea0*/  STL [R1+0xc94], R30 ;  /* 0x000c941e01007387 */ /* 0x0041e80000100800 */
[----:B0-----:R-:W2:Y:S04]  /*35eb0*/  LDL.LU R30, [R1+0xa8] ;  /* 0x0000a800011e7983 */ /* 0x001ea80000300800 */
[----:B------:R-:W2:Y:S01]  /*35ec0*/  LDL.LU R18, [R1+0x5d8] ;  /* 0x0005d80001127983 */ /* 0x000ea20000300800 */
[----:B------:R-:W-:Y:S01]  /*35ed0*/  ISETP.GT.U32.AND P6, PT, R12, R93, PT ;  /* 0x0000005d0c00720c */ /* 0x000fe20003fc4070 */
[----:B------:R-:W-:-:S02]  /*35ee0*/  IMAD R19, R20, UR14, RZ ;  /* 0x0000000e14137c24 */ /* 0x000fc4000f8e02ff */
[----:B----4-:R0:W-:Y:S03]  /*35ef0*/  STL [R1+0xc98], R68 ;  /* 0x000c984401007387 */ /* 0x0101e60000100800 */
        /* <DEDUP_REMOVED lines=9> */
[----:B------:R-:W2:Y:S01]  /*35f90*/  LDL R20, [R1+0x3e1c] ;  /* 0x003e1c0001147983 */ /* 0x000ea20000100800 */
[----:B------:R-:W-:-:S03]  /*35fa0*/  PRMT R31, RZ, 0x7610, R31 ;  /* 0x00007610ff1f7816 */ /* 0x000fc6000000001f */
[----:B------:R1:W-:Y:S01]  /*35fb0*/  STL [R1+0xf30], R19 ;  /* 0x000f301301007387 */ /* 0x0003e20000100800 */
[----:B------:R-:W-:Y:S02]  /*35fc0*/  ISETP.GT.U32.AND P4, PT, R12, R87, PT ;  /* 0x000000570c00720c */ /* 0x000fe40003f84070 */
[----:B--2---:R-:W-:Y:S02]  /*35fd0*/  ISETP.GE.AND P1, PT, R20, RZ, PT ;  /* 0x000000ff1400720c */ /* 0x004fe40003f26270 */
[----:B------:R-:W-:Y:S01]  /*35fe0*/  SEL R20, R17, R18, !P3 ;  /* 0x0000001211147207 */ /* 0x000fe20005800000 */
[----:B------:R-:W-:Y:S02]  /*35ff0*/  @P5 IMAD.MOV.U32 R18, RZ, RZ, R68 ;  /* 0x000000ffff125224 */ /* 0x000fe400078e0044 */
[----:B0-----:R-:W2:Y:S04]  /*36000*/  LDL.LU R68, [R1+0x48e0] ;  /* 0x0048e00001447983 */ /* 0x001ea80000300800 */
[----:B------:R0:W4:Y:S04]  /*36010*/  @P5 LDG.E.U8 R62, desc[UR22][R18.64] ;  /* 0x00000016123e5981 */ /* 0x000128000c1e1100 */
[----:B------:R-:W-:Y:S01]  /*36020*/  STL [R1+0xf38], R58 ;  /* 0x000f383a01007387 */ /* 0x000fe20000100800 */
[----:B0-----:R-:W-:-:S02]  /*36030*/  @P0 IMAD.MOV.U32 R18, RZ, RZ, R36 ;  /* 0x000000ffff120224 */ /* 0x001fc400078e0024 */
[----:B-1----:R-:W-:Y:S01]  /*36040*/  @P0 IMAD.MOV.U32 R19, RZ, RZ, R58 ;  /* 0x000000ffff130224 */ /* 0x002fe200078e003a */
[----:B------:R-:W2:Y:S04]  /*36050*/  LDL.LU R36, [R1+0xb4] ;  /* 0x0000b40001247983 */ /* 0x000ea80000300800 */
[----:B------:R0:W2:Y:S04]  /*36060*/  @P0 LDG.E.U8 R31, desc[UR22][R18.64] ;  /* 0x00000016121f0981 */ /* 0x0000a8000c1e1100 */
[----:B------:R-:W3:Y:S01]  /*36070*/  LDL.LU R18, [R1+0x5f0] ;  /* 0x0005f00001127983 */ /* 0x000ee20000300800 */
[----:B------:R-:W-:-:S05]  /*36080*/  @!P4 IMAD.IADD R87, R87, 0x1, -R12 ;  /* 0x000000015757c824 */ /* 0x000fca00078e0a0c */
[----:B------:R-:W-:Y:S01]  /*36090*/  ISETP.GT.U32.AND P6, PT, R12, R87, PT ;  /* 0x000000570c00720c */ /* 0x000fe20003fc4070 */
[----:B0-----:R-:W-:-:S05]  /*360a0*/  IMAD R19, R20, UR14, RZ ;  /* 0x0000000e14137c24 */ /* 0x001fca000f8e02ff */
[----:B------:R-:W-:-:S07]  /*360b0*/  SHF.R.S32.HI R20, RZ, 0x1f, R19 ;  /* 0x0000001fff147819 */ /* 0x000fce0000011413 */
[----:B------:R-:W-:Y:S01]  /*360c0*/  @!P6 IMAD.IADD R87, R87, 0x1, -R12 ;  /* 0x000000015757e824 */ /* 0x000fe200078e0a0c */
[----:B--2---:R0:W-:Y:S02]  /*360d0*/  STL [R1+0xc8c], R31 ;  /* 0x000c8c1f01007387 */ /* 0x0041e40000100800 */
[C---:B0-----:R-:W-:Y:S01]  /*360e0*/  IADD3 R31, P6, PT, R19.reuse, R14, RZ ;  /* 0x0000000e131f7210 */ /* 0x041fe20007fde0ff */
[----:B---3--:R-:W-:Y:S01]  /*360f0*/  @!P1 IMAD.MOV R18, RZ, RZ, -R18 ;  /* 0x000000ffff129224 */ /* 0x008fe200078e0a12 */
[----:B------:R-:W-:-:S03]  /*36100*/  IADD3 R58, P1, PT, R19, R16, RZ ;  /* 0x00000010133a7210 */ /* 0x000fc60007f3e0ff */
[----:B------:R-:W-:Y:S04]  /*36110*/  STL [R1+0xf44], R31 ;  /* 0x000f441f01007387 */ /* 0x000fe80000100800 */
[----:B----4-:R0:W-:Y:S01]  /*36120*/  STL [R1+0xc90], R62 ;  /* 0x000c903e01007387 */ /* 0x0101e20000100800 */
[----:B------:R-:W-:-:S03]  /*36130*/  IMAD.X R19, R20, 0x1, R15, P6 ;  /* 0x0000000114137824 */ /* 0x000fc600030e060f */
[----:B------:R-:W-:Y:S01]  /*36140*/  STL [R1+0xf4c], R58 ;  /* 0x000f4c3a01007387 */ /* 0x000fe20000100800 */
[----:B0-----:R-:W-:-:S03]  /*36150*/  IMAD.X R62, R20, 0x1, R13, P1 ;  /* 0x00000001143e7824 */ /* 0x001fc600008e060d */
[----:B------:R-:W2:Y:S01]  /*36160*/  LDL R20, [R1+0x3e38] ;  /* 0x003e380001147983 */ /* 0x000ea20000100800 */
[----:B------:R-:W-:-:S03]  /*36170*/  PRMT R68, RZ, 0x7610, R68 ;  /* 0x00007610ff447816 */ /* 0x000fc60000000044 */
[----:B------:R0:W-:Y:S01]  /*36180*/  STL [R1+0xf40], R19 ;  /* 0x000f401301007387 */ /* 0x0001e20000100800 */
[----:B------:R-:W-:Y:S02]  /*36190*/  ISETP.GT.U32.AND P4, PT, R12, R92, PT ;  /* 0x0000005c0c00720c */ /* 0x000fe40003f84070 */
[----:B--2---:R-:W-:Y:S02]  /*361a0*/  ISETP.GE.AND P1, PT, R20, RZ, PT ;  /* 0x000000ff1400720c */ /* 0x004fe40003f26270 */
[----:B------:R-:W-:Y:S01]  /*361b0*/  SEL R20, R17, R18, !P3 ;  /* 0x0000001211147207 */ /* 0x000fe20005800000 */
[----:B------:R-:W-:Y:S02]  /*361c0*/  @P5 IMAD.MOV.U32 R18, RZ, RZ, R31 ;  /* 0x000000ffff125224 */ /* 0x000fe400078e001f */
[----:B------:R-:W2:Y:S04]  /*361d0*/  LDL.LU R31, [R1+0x48dc] ;  /* 0x0048dc00011f7983 */ /* 0x000ea80000300800 */
[----:B------:R1:W3:Y:S04]  /*361e0*/  @P5 LDG.E.U8 R68, desc[UR22][R18.64] ;  /* 0x0000001612445981 */ /* 0x0002e8000c1e1100 */
[----:B------:R4:W-:Y:S01]  /*361f0*/  STL [R1+0xf48], R62 ;  /* 0x000f483e01007387 */ /* 0x0009e20000100800 */
[----:B-1----:R-:W-:-:S02]  /*36200*/  @P0 IMAD.MOV.U32 R18, RZ, RZ, R58 ;  /* 0x000000ffff120224 */ /* 0x002fc400078e003a */
[----:B0-----:R-:W-:Y:S02]  /*36210*/  @P0 IMAD.MOV.U32 R19, RZ, RZ, R62 ;  /* 0x000000ffff130224 */ /* 0x001fe400078e003e */
[----:B----4-:R-:W4:Y:S04]  /*36220*/  LDL.LU R62, [R1+0xb8] ;  /* 0x0000b800013e7983 */ /* 0x010f280000300800 */
[----:B------:R0:W2:Y:S04]  /*36230*/  @P0 LDG.E.U8 R45, desc[UR22][R18.64] ;  /* 0x00000016122d0981 */ /* 0x0000a8000c1e1100 */
[----:B------:R-:W4:Y:S01]  /*36240*/  LDL.LU R18, [R1+0x608] ;  /* 0x0006080001127983 */ /* 0x000f220000300800 */
[----:B------:R-:W-:-:S05]  /*36250*/  @!P4 IMAD.IADD R92, R92, 0x1, -R12 ;  /* 0x000000015c5cc824 */ /* 0x000fca00078e0a0c */
[----:B------:R-:W-:Y:S01]  /*36260*/  ISETP.GT.U32.AND P6, PT, R12, R92, PT ;  /* 0x0000005c0c00720c */ /* 0x000fe20003fc4070 */
[----:B0-----:R-:W-:-:S05]  /*36270*/  IMAD R19, R20, UR14, RZ ;  /* 0x0000000e14137c24 */ /* 0x001fca000f8e02ff */
[----:B------:R-:W-:-:S07]  /*36280*/  SHF.R.S32.HI R20, RZ, 0x1f, R19 ;  /* 0x0000001fff147819 */ /* 0x000fce0000011413 */
[----:B------:R-:W-:Y:S01]  /*36290*/  @!P6 IMAD.IADD R92, R92, 0x1, -R12 ;  /* 0x000000015c5ce824 */ /* 0x000fe200078e0a0c */
[----:B---3--:R0:W-:Y:S02]  /*362a0*/  STL [R1+0xc88], R68 ;  /* 0x000c884401007387 */ /* 0x0081e40000100800 */
[C---:B0-----:R-:W-:Y:S02]  /*362b0*/  IADD3 R68, P6, PT, R19.reuse, R14, RZ ;  /* 0x0000000e13447210 */ /* 0x041fe40007fde0ff */
[----:B--2---:R0:W-:Y:S04]  /*362c0*/  STL [R1+0xc84], R45 ;  /* 0x000c842d01007387 */ /* 0x0041e80000100800 */
[----:B------:R1:W-:Y:S01]  /*362d0*/  STL [R1+0xf54], R68 ;  /* 0x000f544401007387 */ /* 0x0003e20000100800 */
[----:B----4-:R-:W-:Y:S01]  /*362e0*/  @!P1 IMAD.MOV R18, RZ, RZ, -R18 ;  /* 0x000000ffff129224 */ /* 0x010fe200078e0a12 */
[----:B0-----:R-:W-:Y:S01]  /*362f0*/  IADD3 R45, P1, PT, R19, R16, RZ ;  /* 0x00000010132d7210 */ /* 0x001fe20007f3e0ff */
        /* <DEDUP_REMOVED lines=10> */
[----:B-1----:R-:W2:Y:S04]  /*363a0*/  LDL.LU R68, [R1+0x48d8] ;  /* 0x0048d80001447983 */ /* 0x002ea80000300800 */
[----:B------:R1:W3:Y:S04]  /*363b0*/  @P5 LDG.E.U8 R59, desc[UR22][R18.64] ;  /* 0x00000016123b5981 */ /* 0x0002e8000c1e1100 */
[----:B------:R4:W-:Y:S01]  /*363c0*/  STL [R1+0xf58], R58 ;  /* 0x000f583a01007387 */ /* 0x0009e20000100800 */
[----:B-1----:R-:W-:-:S02]  /*363d0*/  @P0 IMAD.MOV.U32 R18, RZ, RZ, R45 ;  /* 0x000000ffff120224 */ /* 0x002fc400078e002d */
[----:B0-----:R-:W-:Y:S02]  /*363e0*/  @P0 IMAD.MOV.U32 R19, RZ, RZ, R58 ;  /* 0x000000ffff130224 */ /* 0x001fe400078e003a */
[----:B----4-:R-:W4:Y:S04]  /*363f0*/  LDL.LU R58, [R1+0xbc] ;  /* 0x0000bc00013a7983 */ /* 0x010f280000300800 */
        /* <DEDUP_REMOVED lines=12> */
[----:B------:R0:W-:Y:S01]  /*364c0*/  STL [R1+0xc80], R59 ;  /* 0x000c803b01007387 */ /* 0x0001e20000100800 */
        /* <DEDUP_REMOVED lines=32> */
[----:B------:R-:W2:Y:S02]  /*366d0*/  LDL R20, [R1+0x3e34] ;  /* 0x003e340001147983 */ /* 0x000ea40000100800 */
[----:B--2---:R-:W-:Y:S02]  /*366e0*/  ISETP.GE.AND P1, PT, R20, RZ, PT ;  /* 0x000000ff1400720c */ /* 0x004fe40003f26270 */
[----:B------:R-:W-:Y:S01]  /*366f0*/  SEL R20, R17, R18, !P3 ;  /* 0x0000001211147207 */ /* 0x000fe20005800000 */
[----:B------:R-:W-:-:S05]  /*36700*/  @P5 IMAD.MOV.U32 R18, RZ, RZ, R68 ;  /* 0x000000ffff125224 */ /* 0x000fca00078e0044 */
[----:B------:R0:W2:Y:S01]  /*36710*/  @P5 LDG.E.U8 R57, desc[UR22][R18.64] ;  /* 0x0000001612395981 */ /* 0x0000a2000c1e1100 */
[----:B------:R-:W-:-:S03]  /*36720*/  PRMT R31, RZ, 0x7610, R31 ;  /* 0x00007610ff1f7816 */ /* 0x000fc6000000001f */
[----:B------:R3:W-:Y:S04]  /*36730*/  STL [R1+0xf70], R19 ;  /* 0x000f701301007387 */ /* 0x0007e80000100800 */
[----:B-1----:R-:W4:Y:S04]  /*36740*/  LDL.LU R68, [R1+0x48d0] ;  /* 0x0048d00001447983 */ /* 0x002f280000300800 */
[----:B------:R-:W-:Y:S01]  /*36750*/  STL [R1+0xf78], R45 ;  /* 0x000f782d01007387 */ /* 0x000fe20000100800 */
[----:B0-----:R-:W-:Y:S02]  /*36760*/  @P0 IMAD.MOV.U32 R18, RZ, RZ, R41 ;  /* 0x000000ffff120224 */ /* 0x001fe400078e0029 */
[----:B---3--:R-:W-:-:S05]  /*36770*/  @P0 IMAD.MOV.U32 R19, RZ, RZ, R45 ;  /* 0x000000ffff130224 */ /* 0x008fca00078e002d */
[----:B------:R0:W3:Y:S01]  /*36780*/  @P0 LDG.E.U8 R31, desc[UR22][R18.64] ;  /* 0x00000016121f0981 */ /* 0x0000e2000c1e1100 */
[----:B------:R-:W-:-:S03]  /*36790*/  ISETP.GT.U32.AND P4, PT, R12, R36, PT ;  /* 0x000000240c00720c */ /* 0x000fc60003f84070 */
[----:B--2---:R1:W-:Y:S04]  /*367a0*/  STL [R1+0xc70], R57 ;  /* 0x000c703901007387 */ /* 0x0043e80000100800 */
[----:B-1----:R-:W2:Y:S04]  /*367b0*/  LDL.LU R57, [R1+0xc4] ;  /* 0x0000c40001397983 */ /* 0x002ea80000300800 */
[----:B------:R-:W2:Y:S02]  /*367c0*/  LDL.LU R18, [R1+0x5ec] ;  /* 0x0005ec0001127983 */ /* 0x000ea40000300800 */
[----:B------:R-:W-:-:S05]  /*367d0*/  @!P4 IMAD.IADD R36, R36, 0x1, -R12 ;  /* 0x000000012424c824 */ /* 0x000fca00078e0a0c */
[----:B------:R-:W-:Y:S01]  /*367e0*/  ISETP.GT.U32.AND P6, PT, R12, R36, PT ;  /* 0x000000240c00720c */ /* 0x000fe20003fc4070 */
[----:B0-----:R-:W-:Y:S01]  /*367f0*/  IMAD R19, R20, UR14, RZ ;  /* 0x0000000e14137c24 */ /* 0x001fe2000f8e02ff */
[----:B---3--:R0:W-:Y:S04]  /*36800*/  STL [R1+0xc6c], R31 ;  /* 0x000c6c1f01007387 */ /* 0x0081e80000100800 */
        /* <DEDUP_REMOVED lines=10> */
[----:B----4-:R-:W-:-:S03]  /*368b0*/  PRMT R68, RZ, 0x7610, R68 ;  /* 0x00007610ff447816 */ /* 0x010fc60000000044 */
[----:B------:R1:W-:Y:S01]  /*368c0*/  STL [R1+0xf90], R19 ;  /* 0x000f901301007387 */ /* 0x0003e20000100800 */
[----:B------:R-:W-:Y:S02]  /*368d0*/  ISETP.GT.U32.AND P4, PT, R12, R62, PT ;  /* 0x0000003e0c00720c */ /* 0x000fe40003f84070 */
[----:B--2---:R-:W-:Y:S02]  /*368e0*/  ISETP.GE.AND P1, PT, R20, RZ, PT ;  /* 0x000000ff1400720c */ /* 0x004fe40003f26270 */
[----:B------:R-:W-:Y:S01]  /*368f0*/  SEL R20, R17, R18, !P3 ;  /* 0x0000001211147207 */ /* 0x000fe20005800000 */
[----:B------:R-:W-:Y:S02]  /*36900*/  @P5 IMAD.MOV.U32 R18, RZ, RZ, R31 ;  /* 0x000000ffff125224 */ /* 0x000fe400078e001f */
[----:B0-----:R-:W2:Y:S04]  /*36910*/  LDL.LU R31, [R1+0x48cc] ;  /* 0x0048cc00011f7983 */ /* 0x001ea80000300800 */
[----:B------:R0:W3:Y:S04]  /*36920*/  @P5 LDG.E.U8 R68, desc[UR22][R18.64] ;  /* 0x0000001612445981 */ /* 0x0000e8000c1e1100 */
[----:B------:R4:W-:Y:S01]  /*36930*/  STL [R1+0xf98], R45 ;  /* 0x000f982d01007387 */ /* 0x0009e20000100800 */
[----:B0-----:R-:W-:-:S02]  /*36940*/  @P0 IMAD.MOV.U32 R18, RZ, RZ, R41 ;  /* 0x000000ffff120224 */ /* 0x001fc400078e0029 */
[----:B-1----:R-:W-:Y:S02]  /*36950*/  @P0 IMAD.MOV.U32 R19, RZ, RZ, R45 ;  /* 0x000000ffff130224 */ /* 0x002fe400078e002d */
        /* <DEDUP_REMOVED lines=163> */
[----:B----4-:R-:W-:Y:S02]  /*37390*/  PRMT R68, RZ, 0x7610, R68 ;  /* 0x00007610ff447816 */ /* 0x010fe40000000044 */
[----:B--2---:R-:W-:Y:S02]  /*373a0*/  ISETP.GE.AND P1, PT, R20, RZ, PT ;  /* 0x000000ff1400720c */ /* 0x004fe40003f26270 */
[----:B------:R-:W-:Y:S01]  /*373b0*/  SEL R20, R17, R18, !P3 ;  /* 0x0000001211147207 */ /* 0x000fe20005800000 */
[----:B------:R-:W-:-:S05]  /*373c0*/  @P5 IMAD.MOV.U32 R18, RZ, RZ, R31 ;  /* 0x000000ffff125224 */ /* 0x000fca00078e001f */
[----:B------:R1:W2:Y:S04]  /*373d0*/  @P5 LDG.E.U8 R68, desc[UR22][R18.64] ;  /* 0x0000001612445981 */ /* 0x0002a8000c1e1100 */
[----:B------:R3:W-:Y:S04]  /*373e0*/  STL [R1+0xff0], R19 ;  /* 0x000ff01301007387 */ /* 0x0007e80000100800 */
[----:B0-----:R-:W4:Y:S04]  /*373f0*/  LDL.LU R31, [R1+0x48b4] ;  /* 0x0048b400011f7983 */ /* 0x001f280000300800 */
[----:B------:R-:W-:Y:S01]  /*37400*/  STL [R1+0xff8], R34 ;  /* 0x000ff82201007387 */ /* 0x000fe20000100800 */
[----:B-1----:R-:W-:-:S02]  /*37410*/  @P0 IMAD.MOV.U32 R18, RZ, RZ, R33 ;  /* 0x000000ffff120224 */ /* 0x002fc400078e0021 */
        /* <DEDUP_REMOVED lines=24> */
[----:B----4-:R-:W-:-:S03]  /*375a0*/  PRMT R31, RZ, 0x7610, R31 ;  /* 0x00007610ff1f7816 */ /* 0x010fc6000000001f */
[----:B------:R3:W-:Y:S04]  /*375b0*/  STL [R1+0x1010], R19 ;  /* 0x0010101301007387 */ /* 0x0007e80000100800 */
[----:B0-----:R-:W4:Y:S04]  /*375c0*/  LDL.LU R2, [R1+0x48b0] ;  /* 0x0048b00001027983 */ /* 0x001f280000300800 */
[----:B------:R-:W-:Y:S01]  /*375d0*/  STL [R1+0x1018], R34 ;  /* 0x0010182201007387 */ /* 0x000fe20000100800 */
[----:B-1----:R-:W-:Y:S02]  /*375e0*/  @P0 IMAD.MOV.U32 R18, RZ, RZ, R33 ;  /* 0x000000ffff120224 */ /* 0x002fe400078e0021 */
        /* <DEDUP_REMOVED lines=12> */
[----:B------:R-:W-:-:S05]  /*376b0*/  IADD3 R33, P6, PT, R19, R14, RZ ;  /* 0x0000000e13217210 */ /* 0x000fca0007fde0ff */
[----:B------:R1:W-:Y:S01]  /*376c0*/  STL [R1+0x1024], R33 ;  /* 0x0010242101007387 */ /* 0x0003e20000100800 */
[----:B--2---:R-:W-:Y:S01]  /*376d0*/  @!P1 IMAD.MOV R18, RZ, RZ, -R18 ;  /* 0x000000ffff129224 */ /* 0x004fe200078e0a12 */
[----:B0-----:R-:W-:Y:S01]  /*376e0*/  IADD3 R31, P1, PT, R19, R16, RZ ;  /* 0x00000010131f7210 */ /* 0x001fe20007f3e0ff */
        /* <DEDUP_REMOVED lines=10> */
[----:B-1----:R-:W2:Y:S04]  /*37790*/  LDL.LU R33, [R1+0x48ac] ;  /* 0x0048ac0001217983 */ /* 0x002ea80000300800 */
[----:B------:R1:W3:Y:S04]  /*377a0*/  @P5 LDG.E.U8 R35, desc[UR22][R18.64] ;  /* 0x0000001612235981 */ /* 0x0002e8000c1e1100 */
[----:B------:R-:W-:Y:S01]  /*377b0*/  STL [R1+0x1028], R34 ;  /* 0x0010282201007387 */ /* 0x000fe20000100800 */
[----:B-1----:R-:W-:-:S02]  /*377c0*/  @P0 IMAD.MOV.U32 R18, RZ, RZ, R31 ;  /* 0x000000ffff120224 */ /* 0x002fc400078e001f */
[----:B0-----:R-:W-:Y:S01]  /*377d0*/  @P0 IMAD.MOV.U32 R19, RZ, RZ, R34 ;  /* 0x000000ffff130224 */ /* 0x001fe200078e0022 */
[----:B------:R-:W4:Y:S04]  /*377e0*/  LDL.LU R31, [R1+0xe8] ;  /* 0x0000e800011f7983 */ /* 0x000f280000300800 */
        /* <DEDUP_REMOVED lines=16> */
[----:B------:R-:W2:Y:S02]  /*378f0*/  LDL R20, [R1+0x3e0c] ;  /* 0x003e0c0001147983 */ /* 0x000ea40000100800 */
[----:B--2---:R-:W-:Y:S02]  /*37900*/  ISETP.GE.AND P1, PT, R20, RZ, PT ;  /* 0x000000ff1400720c */ /* 0x004fe40003f26270 */
[----:B------:R-:W-:Y:S01]  /*37910*/  SEL R20, R17, R18, !P3 ;  /* 0x0000001211147207 */ /* 0x000fe20005800000 */
[----:B------:R-:W-:-:S05]  /*37920*/  @P5 IMAD.MOV.U32 R18, RZ, RZ, R2 ;  /* 0x000000ffff125224 */ /* 0x000fca00078e0002 */
[----:B------:R0:W2:Y:S01]  /*37930*/  @P5 LDG.E.U8 R47, desc[UR22][R18.64] ;  /* 0x00000016122f5981 */ /* 0x0000a2000c1e1100 */
[----:B------:R-:W-:-:S03]  /*37940*/  PRMT R33, RZ, 0x7610, R33 ;  /* 0x00007610ff217816 */ /* 0x000fc60000000021 */
[----:B------:R1:W-:Y:S04]  /*37950*/  STL [R1+0x1030], R19 ;  /* 0x0010301301007387 */ /* 0x0003e80000100800 */
[----:B------:R-:W3:Y:S04]  /*37960*/  LDL.LU R2, [R1+0x48a8] ;  /* 0x0048a80001027983 */ /* 0x000ee80000300800 */
[----:B------:R-:W-:Y:S01]  /*37970*/  STL [R1+0x1038], R35 ;  /* 0x0010382301007387 */ /* 0x000fe20000100800 */
[----:B0-----:R-:W-:Y:S02]  /*37980*/  @P0 IMAD.MOV.U32 R18, RZ, RZ, R34 ;  /* 0x000000ffff120224 */ /* 0x001fe400078e0022 */
[----:B-1----:R-:W-:-:S05]  /*37990*/  @P0 IMAD.MOV.U32 R19, RZ, RZ, R35 ;  /* 0x000000ffff130224 */ /* 0x002fca00078e0023 */
        /* <DEDUP_REMOVED lines=21> */
[----:B--2---:R-:W-:Y:S02]  /*37af0*/  ISETP.GE.AND P1, PT, R20, RZ, PT ;  /* 0x000000ff1400720c */ /* 0x004fe40003f26270 */
[----:B------:R-:W-:Y:S01]  /*37b00*/  SEL R20, R17, R18, !P3 ;  /* 0x0000001211147207 */ /* 0x000fe20005800000 */
[----:B------:R-:W-:Y:S02]  /*37b10*/  @P5 IMAD.MOV.U32 R18, RZ, RZ, R33 ;  /* 0x000000ffff125224 */ /* 0x000fe400078e0021 */
[----:B0-----:R-:W2:Y:S04]  /*37b20*/  LDL.LU R33, [R1+0x48a4] ;  /* 0x0048a40001217983 */ /* 0x001ea80000300800 */
[----:B------:R0:W3:Y:S02]  /*37b30*/  @P5 LDG.E.U8 R37, desc[UR22][R18.64] ;  /* 0x0000001612255981 */ /* 0x0000e4000c1e1100 */
        /* <DEDUP_REMOVED lines=10> */
[----:B------:R-:W-:-:S05]  /*37be0*/  IMAD R19, R20, UR14, RZ ;  /* 0x0000000e14137c24 */ /* 0x000fca000f8e02ff */
[----:B------:R-:W-:-:S07]  /*37bf0*/  SHF.R.S32.HI R20, RZ, 0x1f, R19 ;  /* 0x0000001fff147819 */ /* 0x000fce0000011413 */
[----:B------:R-:W-:Y:S01]  /*37c00*/  @!P6 IMAD.IADD R68, R68, 0x1, -R12 ;  /* 0x000000014444e824 */ /* 0x000fe200078e0a0c */
[----:B------:R-:W-:-:S05]  /*37c10*/  IADD3 R34, P6, PT, R19, R14, RZ ;  /* 0x0000000e13227210 */ /* 0x000fca0007fde0ff */
[----:B------:R-:W-:Y:S04]  /*37c20*/  STL [R1+0x1054], R34 ;  /* 0x0010542201007387 */ /* 0x000fe80000100800 */
[----:B---3--:R0:W-:Y:S01]  /*37c30*/  STL [R1+0xc18], R37 ;  /* 0x000c182501007387 */ /* 0x0081e20000100800 */
[----:B--2---:R-:W-:Y:S01]  /*37c40*/  @!P1 IMAD.MOV R18, RZ, RZ, -R18 ;  /* 0x000000ffff129224 */ /* 0x004fe200078e0a12 */
[----:B------:R-:W-:Y:S01]  /*37c50*/  IADD3 R35, P1, PT, R19, R16, RZ ;  /* 0x0000001013237210 */ /* 0x000fe20007f3e0ff */
[----:B------:R-:W-:-:S04]  /*37c60*/  IMAD.X R19, R20, 0x1, R15, P6 ;  /* 0x0000000114137824 */ /* 0x000fc800030e060f */
[----:B------:R-:W-:Y:S01]  /*37c70*/  STL [R1+0x105c], R35 ;  /* 0x00105c2301007387 */ /* 0x000fe20000100800 */
[----:B0-----:R-:W-:-:S03]  /*37c80*/  IMAD.X R37, R20, 0x1, R13, P1 ;  /* 0x0000000114257824 */ /* 0x001fc600008e060d */
[----:B------:R-:W2:Y:S01]  /*37c90*/  LDL R20, [R1+0x3e40] ;  /* 0x003e400001147983 */ /* 0x000ea20000100800 */
[----:B------:R-:W-:-:S03]  /*37ca0*/  PRMT R33, RZ, 0x7610, R33 ;  /* 0x00007610ff217816 */ /* 0x000fc60000000021 */
[----:B------:R0:W-:Y:S01]  /*37cb0*/  STL [R1+0x1050], R19 ;  /* 0x0010501301007387 */ /* 0x0001e20000100800 */
[----:B--2---:R-:W-:Y:S02]  /*37cc0*/  ISETP.GE.AND P1, PT, R20, RZ, PT ;  /* 0x000000ff1400720c */ /* 0x004fe40003f26270 */
[----:B------:R-:W-:Y:S01]  /*37cd0*/  SEL R20, R17, R18, !P3 ;  /* 0x0000001211147207 */ /* 0x000fe20005800000 */
[----:B------:R-:W-:Y:S02]  /*37ce0*/  @P5 IMAD.MOV.U32 R18, RZ, RZ, R34 ;  /* 0x000000ffff125224 */ /* 0x000fe400078e0022 */
[----:B------:R-:W2:Y:S04]  /*37cf0*/  LDL.LU R34, [R1+0x48a0] ;  /* 0x0048a00001227983 */ /* 0x000ea80000300800 */
[----:B------:R1:W3:Y:S02]  /*37d00*/  @P5 LDG.E.U8 R38, desc[UR22][R18.64] ;  /* 0x0000001612265981 */ /* 0x0002e4000c1e1100 */
[----:B-1----:R-:W-:-:S02]  /*37d10*/  @P0 IMAD.MOV.U32 R18, RZ, RZ, R35 ;  /* 0x000000ffff120224 */ /* 0x002fc400078e0023 */
[----:B0-----:R-:W-:-:S05]  /*37d20*/  @P0 IMAD.MOV.U32 R19, RZ, RZ, R37 ;  /* 0x000000ffff130224 */ /* 0x001fca00078e0025 */
        /* <DEDUP_REMOVED lines=31> */
[----:B----4-:R-:W-:-:S13]  /*37f20*/  ISETP.GT.U32.AND P4, PT, R12, R31, PT ;  /* 0x0000001f0c00720c */ /* 0x010fda0003f84070 */
[----:B------:R-:W-:Y:S01]  /*37f30*/  @!P4 IMAD.IADD R31, R31, 0x1, -R12 ;  /* 0x000000011f1fc824 */ /* 0x000fe200078e0a0c */
[----:B--2---:R0:W-:Y:S04]  /*37f40*/  STL [R1+0xc04], R34 ;  /* 0x000c042201007387 */ /* 0x0041e80000100800 */
[----:B0-----:R-:W2:Y:S04]  /*37f50*/  LDL.LU R34, [R1+0xf8] ;  /* 0x0000f80001227983 */ /* 0x001ea80000300800 */
[----:B------:R-:W4:Y:S01]  /*37f60*/  LDL.LU R18, [R1+0x600] ;  /* 0x0006000001127983 */ /* 0x000f220000300800 */
[----:B------:R-:W-:Y:S01]  /*37f70*/  ISETP.GT.U32.AND P6, PT, R12, R31, PT ;  /* 0x0000001f0c00720c */ /* 0x000fe20003fc4070 */
[----:B------:R-:W-:-:S05]  /*37f80*/  IMAD R19, R20, UR14, RZ ;  /* 0x0000000e14137c24 */ /* 0x000fca000f8e02ff */
[----:B------:R-:W-:-:S07]  /*37f90*/  SHF.R.S32.HI R20, RZ, 0x1f, R19 ;  /* 0x0000001fff147819 */ /* 0x000fce0000011413 */
[----:B------:R-:W-:Y:S01]  /*37fa0*/  @!P6 IMAD.IADD R31, R31, 0x1, -R12 ;  /* 0x000000011f1fe824 */ /* 0x000fe200078e0a0c */
[----:B------:R-:W-:-:S05]  /*37fb0*/  IADD3 R38, P6, PT, R19, R14, RZ ;  /* 0x0000000e13267210 */ /* 0x000fca0007fde0ff */
[----:B------:R-:W-:Y:S04]  /*37fc0*/  STL [R1+0x1074], R38 ;  /* 0x0010742601007387 */ /* 0x000fe80000100800 */
[----:B---3--:R0:W-:Y:S01]  /*37fd0*/  STL [R1+0xc08], R40 ;  /* 0x000c082801007387 */ /* 0x0081e20000100800 */
[----:B----4-:R-:W-:Y:S01]  /*37fe0*/  @!P1 IMAD.MOV R18, RZ, RZ, -R18 ;  /* 0x000000ffff129224 */ /* 0x010fe200078e0a12 */
[----:B------:R-:W-:Y:S01]  /*37ff0*/  IADD3 R37, P1, PT, R19, R16, RZ ;  /* 0x0000001013257210 */ /* 0x000fe20007f3e0ff */
[----:B------:R-:W-:-:S04]  /*38000*/  IMAD.X R19, R20, 0x1, R15, P6 ;  /* 0x0000000114137824 */ /* 0x000fc800030e060f */
[----:B------:R-:W-:Y:S01]  /*38010*/  STL [R1+0x107c], R37 ;  /* 0x00107c2501007387 */ /* 0x000fe20000100800 */
[----:B0-----:R-:W-:-:S03]  /*38020*/  IMAD.X R40, R20, 0x1, R13, P1 ;  /* 0x0000000114287824 */ /* 0x001fc600008e060d */
[----:B------:R-:W3:Y:S01]  /*38030*/  LDL R20, [R1+0x3e60] ;  /* 0x003e600001147983 */ /* 0x000ee20000100800 */
[----:B------:R-:W-:-:S03]  /*38040*/  PRMT R35, RZ, 0x7610, R35 ;  /* 0x00007610ff237816 */ /* 0x000fc60000000023 */
[----:B------:R0:W-:Y:S01]  /*38050*/  STL [R1+0x1070], R19 ;  /* 0x0010701301007387 */ /* 0x0001e20000100800 */
[----:B---3--:R-:W-:Y:S02]  /*38060*/  ISETP.GE.AND P1, PT, R20, RZ, PT ;  /* 0x000000ff1400720c */ /* 0x008fe40003f26270 */
[----:B------:R-:W-:Y:S01]  /*38070*/  SEL R20, R17, R18, !P3 ;  /* 0x0000001211147207 */ /* 0x000fe20005800000 */
[----:B------:R-:W-:Y:S02]  /*38080*/  @P5 IMAD.MOV.U32 R18, RZ, RZ, R38 ;  /* 0x000000ffff125224 */ /* 0x000fe400078e0026 */
[----:B------:R-:W3:Y:S04]  /*38090*/  LDL.LU R38, [R1+0x4898] ;  /* 0x0048980001267983 */ /* 0x000ee80000300800 */
[----:B------:R1:W4:Y:S02]  /*380a0*/  @P5 LDG.E.U8 R42, desc[UR22][R18.64] ;  /* 0x00000016122a5981 */ /* 0x000324000c1e1100 */
        /* <DEDUP_REMOVED lines=15> */
[----:B----4-:R0:W-:Y:S01]  /*381a0*/  STL [R1+0xc00], R42 ;  /* 0x000c002a01007387 */ /* 0x0101e20000100800 */
[----:B--2---:R-:W-:Y:S01]  /*381b0*/  @!P1 IMAD.MOV R18, RZ, RZ, -R18 ;  /* 0x000000ffff129224 */ /* 0x004fe200078e0a12 */
[----:B------:R-:W-:Y:S01]  /*381c0*/  IADD3 R40, P1, PT, R19, R16, RZ ;  /* 0x0000001013287210 */ /* 0x000fe20007f3e0ff */
[----:B------:R-:W-:-:S04]  /*381d0*/  IMAD.X R19, R20, 0x1, R15, P6 ;  /* 0x0000000114137824 */ /* 0x000fc800030e060f */
[----:B------:R-:W-:Y:S01]  /*381e0*/  STL [R1+0x108c], R40 ;  /* 0x00108c2801007387 */ /* 0x000fe20000100800 */
[----:B0-----:R-:W-:-:S03]  /*381f0*/  IMAD.X R42, R20, 0x1, R13, P1 ;  /* 0x00000001142a7824 */ /* 0x001fc600008e060d */
[----:B------:R-:W2:Y:S01]  /*38200*/  LDL R20, [R1+0x3e24] ;  /* 0x003e240001147983 */ /* 0x000ea20000100800 */
[----:B---3--:R-:W-:-:S03]  /*38210*/  PRMT R38, RZ, 0x7610, R38 ;  /* 0x00007610ff267816 */ /* 0x008fc60000000026 */
        /* <DEDUP_REMOVED lines=36> */
[----:B------:R-:W-:Y:S01]  /*38460*/  STL [R1+0x1098], R43 ;  /* 0x0010982b01007387 */ /* 0x000fe20000100800 */
[----:B-1----:R-:W-:-:S02]  /*38470*/  @P0 IMAD.MOV.U32 R18, RZ, RZ, R40 ;  /* 0x000000ffff120224 */ /* 0x002fc400078e0028 */
[----:B0-----:R-:W-:Y:S01]  /*38480*/  @P0 IMAD.MOV.U32 R19, RZ, RZ, R43 ;  /* 0x000000ffff130224 */ /* 0x001fe200078e002b */
        /* <DEDUP_REMOVED lines=223> */
[----:B----4-:R-:W-:Y:S02]  /*39280*/  ISETP.GT.U32.AND P4, PT, R12, R50, PT ;  /* 0x000000320c00720c */ /* 0x010fe40003f84070 */
[----:B--2---:R-:W-:Y:S02]  /*39290*/  ISETP.GE.AND P1, PT, R20, RZ, PT ;  /* 0x000000ff1400720c */ /* 0x004fe40003f26270 */
[----:B------:R-:W-:Y:S01]  /*392a0*/  SEL R20, R17, R18, !P3 ;  /* 0x0000001211147207 */ /* 0x000fe20005800000 */
[----:B------:R-:W-:-:S08]  /*392b0*/  @P5 IMAD.MOV.U32 R18, RZ, RZ, R38 ;  /* 0x000000ffff125224 */ /* 0x000fd000078e0026 */
[----:B------:R-:W-:Y:S01]  /*392c0*/  @!P4 IMAD.IADD R50, R50, 0x1, -R12 ;  /* 0x000000013232c824 */ /* 0x000fe200078e0a0c */
[----:B------:R-:W2:Y:S04]  /*392d0*/  LDL.LU R38, [R1+0x4870] ;  /* 0x0048700001267983 */ /* 0x000ea80000300800 */
[----:B------:R1:W3:Y:S02]  /*392e0*/  @P5 LDG.E.U8 R37, desc[UR22][R18.64] ;  /* 0x0000001612255981 */ /* 0x0002e4000c1e1100 */
[----:B-1----:R-:W-:Y:S02]  /*392f0*/  @P0 IMAD.MOV.U32 R18, RZ, RZ, R77 ;  /* 0x000000ffff120224 */ /* 0x002fe400078e004d */
[----:B0-----:R-:W-:-:S05]  /*39300*/  @P0 IMAD.MOV.U32 R19, RZ, RZ, R78 ;  /* 0x000000ffff130224 */ /* 0x001fca00078e004e */
[----:B------:R0:W4:Y:S01]  /*39310*/  @P0 LDG.E.U8 R73, desc[UR22][R18.64] ;  /* 0x0000001612490981 */ /* 0x000122000c1e1100 */
[----:B------:R-:W-:-:S03]  /*39320*/  ISETP.GT.U32.AND P6, PT, R12, R50, PT ;  /* 0x000000320c00720c */ /* 0x000fc60003fc4070 */
[----:B------:R1:W-:Y:S01]  /*39330*/  STL [R1+0x1118], R78 ;  /* 0x0011184e01007387 */ /* 0x0003e20000100800 */
[----:B0-----:R-:W-:Y:S02]  /*39340*/  IMAD R19, R20, UR14, RZ ;  /* 0x0000000e14137c24 */ /* 0x001fe4000f8e02ff */
[----:B------:R-:W-:-:S07]  /*39350*/  IMAD.MOV.U32 R18, RZ, RZ, R63 ;  /* 0x000000ffff127224 */ /* 0x000fce00078e003f */
[----:B------:R-:W-:Y:S01]  /*39360*/  @!P6 IMAD.IADD R50, R50, 0x1, -R12 ;  /* 0x000000013232e824 */ /* 0x000fe200078e0a0c */
[C---:B------:R-:W-:Y:S01]  /*39370*/  IADD3 R63, P6, PT, R19.reuse, R14, RZ ;  /* 0x0000000e133f7210 */ /* 0x040fe20007fde0ff */
[----:B------:R-:W-:Y:S01]  /*39380*/  @!P1 IMAD.MOV R18, RZ, RZ, -R18 ;  /* 0x000000ffff129224 */ /* 0x000fe200078e0a12 */
[----:B------:R-:W-:Y:S02]  /*39390*/  SHF.R.S32.HI R20, RZ, 0x1f, R19 ;  /* 0x0000001fff147819 */ /* 0x000fe40000011413 */
[----:B------:R-:W-:-:S03]  /*393a0*/  IADD3 R77, P1, PT, R19, R16, RZ ;  /* 0x00000010134d7210 */ /* 0x000fc60007f3e0ff */
[C---:B------:R-:W-:Y:S02]  /*393b0*/  IMAD.X R19, R20.reuse, 0x1, R15, P6 ;  /* 0x0000000114137824 */ /* 0x040fe400030e060f */
[----:B-1----:R-:W-:Y:S01]  /*393c0*/  IMAD.X R78, R20, 0x1, R13, P1 ;  /* 0x00000001144e7824 */ /* 0x002fe200008e060d */
[----:B---3--:R0:W-:Y:S04]  /*393d0*/  STL [R1+0xbb0], R37 ;  /* 0x000bb02501007387 */ /* 0x0081e80000100800 */
[----:B0-----:R-:W3:Y:S04]  /*393e0*/  LDL.LU R37, [R1+0x486c] ;  /* 0x00486c0001257983 */ /* 0x001ee80000300800 */
[----:B----4-:R0:W-:Y:S04]  /*393f0*/  STL [R1+0xbac], R73 ;  /* 0x000bac4901007387 */ /* 0x0101e80000100800 */
[----:B0-----:R-:W4:Y:S04]  /*39400*/  LDL.LU R73, [R1+0x124] ;  /* 0x0001240001497983 */ /* 0x001f280000300800 */
[----:B------:R0:W-:Y:S04]  /*39410*/  STL [R1+0x1124], R63 ;  /* 0x0011243f01007387 */ /* 0x0001e80000100800 */
[----:B------:R-:W-:Y:S04]  /*39420*/  STL [R1+0x112c], R77 ;  /* 0x00112c4d01007387 */ /* 0x000fe80000100800 */
[----:B------:R-:W4:Y:S01]  /*39430*/  LDL R20, [R1+0x3978] ;  /* 0x0039780001147983 */ /* 0x000f220000100800 */
[----:B--2---:R-:W-:-:S03]  /*39440*/  PRMT R38, RZ, 0x7610, R38 ;  /* 0x00007610ff267816 */ /* 0x004fc60000000026 */
[----:B------:R1:W-:Y:S01]  /*39450*/  STL [R1+0x1120], R19 ;  /* 0x0011201301007387 */ /* 0x0003e20000100800 */
[----:B------:R-:W-:Y:S02]  /*39460*/  ISETP.GT.U32.AND P4, PT, R12, R79, PT ;  /* 0x0000004f0c00720c */ /* 0x000fe40003f84070 */
[----:B---3--:R-:W-:Y:S02]  /*39470*/  PRMT R37, RZ, 0x7610, R37 ;  /* 0x00007610ff257816 */ /* 0x008fe40000000025 */
[----:B----4-:R-:W-:Y:S02]  /*39480*/  ISETP.GE.AND P1, PT, R20, RZ, PT ;  /* 0x000000ff1400720c */ /* 0x010fe40003f26270 */
[----:B------:R-:W-:Y:S01]  /*39490*/  SEL R20, R17, R18, !P3 ;  /* 0x0000001211147207 */ /* 0x000fe20005800000 */
[----:B------:R-:W-:-:S06]  /*394a0*/  @P5 IMAD.MOV.U32 R18, RZ, RZ, R63 ;  /* 0x000000ffff125224 */ /* 0x000fcc00078e003f */
[----:B------:R-:W-:Y:S01]  /*394b0*/  @!P4 IMAD.IADD R79, R79, 0x1, -R12 ;  /* 0x000000014f4fc824 */ /* 0x000fe200078e0a0c */
[----:B0-----:R-:W2:Y:S04]  /*394c0*/  LDL.LU R63, [R1+0x4868] ;  /* 0x00486800013f7983 */ /* 0x001ea80000300800 */
[----:B------:R0:W3:Y:S02]  /*394d0*/  @P5 LDG.E.U8 R37, desc[UR22][R18.64] ;  /* 0x0000001612255981 */ /* 0x0000e4000c1e1100 */
[----:B0-----:R-:W-:Y:S02]  /*394e0*/  @P0 IMAD.MOV.U32 R18, RZ, RZ, R77 ;  /* 0x000000ffff120224 */ /* 0x001fe400078e004d */
[----:B-1----:R-:W-:-:S05]  /*394f0*/  @P0 IMAD.MOV.U32 R19, RZ, RZ, R78 ;  /* 0x000000ffff130224 */ /* 0x002fca00078e004e */
        /* <DEDUP_REMOVED lines=18> */
[----:B------:R-:W2:Y:S04]  /*39620*/  LDL R20, [R1+0x3988] ;  /* 0x0039880001147983 */ /* 0x000ea80000100800 */
[----:B------:R1:W-:Y:S01]  /*39630*/  STL [R1+0x1130], R19 ;  /* 0x0011301301007387 */ /* 0x0003e20000100800 */
[----:B---3--:R-:W-:-:S02]  /*39640*/  PRMT R37, RZ, 0x7610, R37 ;  /* 0x00007610ff257816 */ /* 0x008fc40000000025 */
[----:B--2---:R-:W-:Y:S02]  /*39650*/  ISETP.GE.AND P1, PT, R20, RZ, PT ;  /* 0x000000ff1400720c */ /* 0x004fe40003f26270 */
[----:B------:R-:W-:Y:S01]  /*39660*/  SEL R20, R17, R18, !P3 ;  /* 0x0000001211147207 */ /* 0x000fe20005800000 */
[----:B------:R-:W-:Y:S01]  /*39670*/  @P5 IMAD.MOV.U32 R18, RZ, RZ, R60 ;  /* 0x000000ffff125224 */ /* 0x000fe200078e003c */
[----:B------:R-:W-:Y:S01]  /*39680*/  ISETP.GT.U32.AND P4, PT, R12, R43, PT ;  /* 0x0000002b0c00720c */ /* 0x000fe20003f84070 */
[----:B0-----:R-:W2:Y:S04]  /*39690*/  LDL.LU R60, [R1+0x4860] ;  /* 0x00486000013c7983 */ /* 0x001ea80000300800 */
[----:B------:R0:W3:Y:S02]  /*396a0*/  @P5 LDG.E.U8 R37, desc[UR22][R18.64] ;  /* 0x0000001612255981 */ /* 0x0000e4000c1e1100 */
[----:B0-----:R-:W-:-:S02]  /*396b0*/  @P0 IMAD.MOV.U32 R18, RZ, RZ, R77 ;  /* 0x000000ffff120224 */ /* 0x001fc400078e004d */
[----:B-1----:R-:W-:-:S05]  /*396c0*/  @P0 IMAD.MOV.U32 R19, RZ, RZ, R78 ;  /* 0x000000ffff130224 */ /* 0x002fca00078e004e */
[----:B------:R0:W2:Y:S01]  /*396d0*/  @P0 LDG.E.U8 R76, desc[UR22][R18.64] ;  /* 0x00000016124c0981 */ /* 0x0000a2000c1e1100 */
[----:B------:R-:W-:-:S05]  /*396e0*/  @!P4 IMAD.IADD R43, R43, 0x1, -R12 ;  /* 0x000000012b2bc824 */ /* 0x000fca00078e0a0c */
[----:B------:R-:W-:Y:S01]  /*396f0*/  ISETP.GT.U32.AND P6, PT, R12, R43, PT ;  /* 0x0000002b0c00720c */ /* 0x000fe20003fc4070 */
[----:B------:R-:W-:Y:S01]  /*39700*/  STL [R1+0x1138], R78 ;  /* 0x0011384e01007387 */ /* 0x000fe20000100800 */
[----:B0-----:R-:W-:Y:S02]  /*39710*/  IMAD R19, R20, UR14, RZ ;  /* 0x0000000e14137c24 */ /* 0x001fe4000f8e02ff */
[----:B------:R-:W-:-:S04]  /*39720*/  IMAD.MOV.U32 R18, RZ, RZ, R44 ;  /* 0x000000ffff127224 */ /* 0x000fc800078e002c */
[----:B------:R-:W-:Y:S01]  /*39730*/  @!P1 IMAD.MOV R18, RZ, RZ, -R18 ;  /* 0x000000ffff129224 */ /* 0x000fe200078e0a12 */
[----:B------:R-:W-:-:S04]  /*39740*/  SHF.R.S32.HI R20, RZ, 0x1f, R19 ;  /* 0x0000001fff147819 */ /* 0x000fc80000011413 */
[----:B------:R-:W-:Y:S01]  /*39750*/  @!P6 IMAD.IADD R43, R43, 0x1, -R12 ;  /* 0x000000012b2be824 */ /* 0x000fe200078e0a0c */
[C---:B------:R-:W-:Y:S01]  /*39760*/  IADD3 R44, P6, PT, R19.reuse, R14, RZ ;  /* 0x0000000e132c7210 */ /* 0x040fe20007fde0ff */
[----:B---3--:R0:W-:Y:S04]  /*39770*/  STL [R1+0xba0], R37 ;  /* 0x000ba02501007387 */ /* 0x0081e80000100800 */
[----:B0-----:R-:W3:Y:S04]  /*39780*/  LDL.LU R37, [R1+0x485c] ;  /* 0x00485c0001257983 */ /* 0x001ee80000300800 */
[----:B------:R-:W4:Y:S04]  /*39790*/  LDL.LU R78, [R1+0x12c] ;  /* 0x00012c00014e7983 */ /* 0x000f280000300800 */
[----:B--2---:R0:W-:Y:S04]  /*397a0*/  STL [R1+0xb9c], R76 ;  /* 0x000b9c4c01007387 */ /* 0x0041e80000100800 */
[----:B------:R1:W-:Y:S01]  /*397b0*/  STL [R1+0x1144], R44 ;  /* 0x0011442c01007387 */ /* 0x0003e20000100800 */
[----:B0-----:R-:W-:Y:S01]  /*397c0*/  IADD3 R76, P1, PT, R19, R16, RZ ;  /* 0x00000010134c7210 */ /* 0x001fe20007f3e0ff */
[----:B------:R-:W-:-:S04]  /*397d0*/  IMAD.X R19, R20, 0x1, R15, P6 ;  /* 0x0000000114137824 */ /* 0x000fc800030e060f */
[----:B------:R-:W-:Y:S01]  /*397e0*/  STL [R1+0x114c], R76 ;  /* 0x00114c4c01007387 */ /* 0x000fe20000100800 */
[----:B------:R-:W-:-:S03]  /*397f0*/  IMAD.X R77, R20, 0x1, R13, P1 ;  /* 0x00000001144d7824 */ /* 0x000fc600008e060d */
[----:B------:R-:W2:Y:S04]  /*39800*/  LDL R20, [R1+0x3964] ;  /* 0x0039640001147983 */ /* 0x000ea80000100800 */
[----:B------:R0:W-:Y:S01]  /*39810*/  STL [R1+0x1140], R19 ;  /* 0x0011401301007387 */ /* 0x0001e20000100800 */
[----:B---3--:R-:W-:Y:S02]  /*39820*/  PRMT R37, RZ, 0x7610, R37 ;  /* 0x00007610ff257816 */ /* 0x008fe40000000025 */
[----:B--2---:R-:W-:Y:S02]  /*39830*/  ISETP.GE.AND P1, PT, R20, RZ, PT ;  /* 0x000000ff1400720c */ /* 0x004fe40003f26270 */
[----:B------:R-:W-:Y:S01]  /*39840*/  SEL R20, R17, R18, !P3 ;  /* 0x0000001211147207 */ /* 0x000fe20005800000 */
[----:B------:R-:W-:Y:S01]  /*39850*/  @P5 IMAD.MOV.U32 R18, RZ, RZ, R44 ;  /* 0x000000ffff125224 */ /* 0x000fe200078e002c */
[----:B------:R-:W-:Y:S01]  /*39860*/  ISETP.GT.U32.AND P4, PT, R12, R75, PT ;  /* 0x0000004b0c00720c */ /* 0x000fe20003f84070 */
[----:B-1----:R-:W2:Y:S04]  /*39870*/  LDL.LU R44, [R1+0x4858] ;  /* 0x00485800012c7983 */ /* 0x002ea80000300800 */
[----:B------:R1:W3:Y:S02]  /*39880*/  @P5 LDG.E.U8 R37, desc[UR22][R18.64] ;  /* 0x0000001612255981 */ /* 0x0002e4000c1e1100 */
[----:B-1----:R-:W-:-:S02]  /*39890*/  @P0 IMAD.MOV.U32 R18, RZ, RZ, R76 ;  /* 0x000000ffff120224 */ /* 0x002fc400078e004c */
[----:B0-----:R-:W-:-:S05]  /*398a0*/  @P0 IMAD.MOV.U32 R19, RZ, RZ, R77 ;  /* 0x000000ffff130224 */ /* 0x001fca00078e004d */
[----:B------:R0:W2:Y:S01]  /*398b0*/  @P0 LDG.E.U8 R67, desc[UR22][R18.64] ;  /* 0x0000001612430981 */ /* 0x0000a2000c1e1100 */
[----:B------:R-:W-:-:S05]  /*398c0*/  @!P4 IMAD.IADD R75, R75, 0x1, -R12 ;  /* 0x000000014b4bc824 */ /* 0x000fca00078e0a0c */
[----:B------:R-:W-:Y:S01]  /*398d0*/  ISETP.GT.U32.AND P6, PT, R12, R75, PT ;  /* 0x0000004b0c00720c */ /* 0x000fe20003fc4070 */
[----:B------:R-:W-:Y:S01]  /*398e0*/  STL [R1+0x1148], R77 ;  /* 0x0011484d01007387 */ /* 0x000fe20000100800 */
[----:B0-----:R-:W-:Y:S02]  /*398f0*/  IMAD R18, R20, UR14, RZ ;  /* 0x0000000e14127c24 */ /* 0x001fe4000f8e02ff */
[----:B------:R-:W-:-:S03]  /*39900*/  @!P1 IMAD.MOV R91, RZ, RZ, -R91 ;  /* 0x000000ffff5b9224 */ /* 0x000fc600078e0a5b */
[----:B------:R-:W-:-:S06]  /*39910*/  SHF.R.S32.HI R19, RZ, 0x1f, R18 ;  /* 0x0000001fff137819 */ /* 0x000fcc0000011412 */
[----:B------:R-:W-:Y:S01]  /*39920*/  @!P6 IMAD.IADD R75, R75, 0x1, -R12 ;  /* 0x000000014b4be824 */ /* 0x000fe200078e0a0c */
[C---:B------:R-:W-:Y:S01]  /*39930*/  IADD3 R20, P6, PT, R18.reuse, R14, RZ ;  /* 0x0000000e12147210 */ /* 0x040fe20007fde0ff */
[----:B---3--:R0:W-:Y:S04]  /*39940*/  STL [R1+0xb98], R37 ;  /* 0x000b982501007387 */ /* 0x0081e80000100800 */
[----:B0-----:R-:W3:Y:S04]  /*39950*/  LDL.LU R37, [R1+0x4854] ;  /* 0x0048540001257983 */ /* 0x001ee80000300800 */
[----:B------:R-:W4:Y:S04]  /*39960*/  LDL.LU R77, [R1+0x130] ;  /* 0x00013000014d7983 */ /* 0x000f280000300800 */
[----:B--2---:R0:W-:Y:S04]  /*39970*/  STL [R1+0xb94], R67 ;  /* 0x000b944301007387 */ /* 0x0041e80000100800 */
[----:B------:R-:W-:Y:S01]  /*39980*/  STL [R1+0x1154], R20 ;  /* 0x0011541401007387 */ /* 0x000fe20000100800 */
        /* <DEDUP_REMOVED lines=8> */
[----:B---3--:R-:W-:Y:S02]  /*39a10*/  PRMT R37, RZ, 0x7610, R37 ;  /* 0x00007610ff257816 */ /* 0x008fe40000000025 */
[----:B--2---:R-:W-:Y:S01]  /*39a20*/  ISETP.GE.AND P1, PT, R19, RZ, PT ;  /* 0x000000ff1300720c */ /* 0x004fe20003f26270 */
[----:B------:R-:W-:Y:S02]  /*39a30*/  @P5 IMAD.MOV.U32 R19, RZ, RZ, R18 ;  /* 0x000000ffff135224 */ /* 0x000fe400078e0012 */
[----:B0-----:R-:W-:-:S05]  /*39a40*/  @P5 IMAD.MOV.U32 R18, RZ, RZ, R20 ;  /* 0x000000ffff125224 */ /* 0x001fca00078e0014 */
[----:B------:R0:W2:Y:S02]  /*39a50*/  @P5 LDG.E.U8 R44, desc[UR22][R18.64] ;  /* 0x00000016122c5981 */ /* 0x0000a4000c1e1100 */
[----:B0-----:R-:W-:Y:S02]  /*39a60*/  @P0 IMAD.MOV.U32 R18, RZ, RZ, R67 ;  /* 0x000000ffff120224 */ /* 0x001fe400078e0043 */
[----:B------:R-:W-:-:S05]  /*39a70*/  @P0 IMAD.MOV.U32 R19, RZ, RZ, R76 ;  /* 0x000000ffff130224 */ /* 0x000fca00078e004c */
[----:B------:R0:W3:Y:S01]  /*39a80*/  @P0 LDG.E.U8 R37, desc[UR22][R18.64] ;  /* 0x0000001612250981 */ /* 0x0000e2000c1e1100 */
[----:B------:R-:W-:Y:S01]  /*39a90*/  @!P4 IMAD.IADD R73, R73, 0x1, -R12 ;  /* 0x000000014949c824 */ /* 0x000fe200078e0a0c */
[----:B------:R-:W-:-:S04]  /*39aa0*/  SEL R91, R17, R91, !P3 ;  /* 0x0000005b115b7207 */ /* 0x000fc80005800000 */
[----:B------:R-:W-:Y:S01]  /*39ab0*/  ISETP.GT.U32.AND P6, PT, R12, R73, PT ;  /* 0x000000490c00720c */ /* 0x000fe20003fc4070 */
[----:B0-----:R-:W-:Y:S02]  /*39ac0*/  IMAD R19, R91, UR14, RZ ;  /* 0x0000000e5b137c24 */ /* 0x001fe4000f8e02ff */
[----:B------:R-:W-:Y:S01]  /*39ad0*/  IMAD.MOV.U32 R18, RZ, RZ, R55 ;  /* 0x000000ffff127224 */ /* 0x000fe200078e0037 */
[----:B------:R0:W-:Y:S03]  /*39ae0*/  STL [R1+0x1158], R76 ;  /* 0x0011584c01007387 */ /* 0x0001e60000100800 */
[----:B------:R-:W-:Y:S01]  /*39af0*/  @!P1 IMAD.MOV R18, RZ, RZ, -R18 ;  /* 0x000000ffff129224 */ /* 0x000fe200078e0a12 */
[----:B------:R-:W-:Y:S02]  /*39b00*/  SHF.R.S32.HI R20, RZ, 0x1f, R19 ;  /* 0x0000001fff147819 */ /* 0x000fe40000011413 */
[----:B------:R-:W-:-:S03]  /*39b10*/  IADD3 R67, P1, PT, R19, R16, RZ ;  /* 0x0000001013437210 */ /* 0x000fc60007f3e0ff */
[----:B------:R-:W-:Y:S01]  /*39b20*/  @!P6 IMAD.IADD R73, R73, 0x1, -R12 ;  /* 0x000000014949e824 */ /* 0x000fe200078e0a0c */
[----:B------:R-:W-:Y:S01]  /*39b30*/  IADD3 R55, P6, PT, R19, R14, RZ ;  /* 0x0000000e13377210 */ /* 0x000fe20007fde0ff */
[----:B0-----:R-:W-:-:S04]  /*39b40*/  IMAD.X R76, R20, 0x1, R13, P1 ;  /* 0x00000001144c7824 */ /* 0x001fc800008e060d */
[----:B------:R-:W-:Y:S01]  /*39b50*/  IMAD.X R19, R20, 0x1, R15, P6 ;  /* 0x0000000114137824 */ /* 0x000fe200030e060f */
[----:B--2---:R0:W-:Y:S04]  /*39b60*/  STL [R1+0xb90], R44 ;  /* 0x000b902c01007387 */ /* 0x0041e80000100800 */
[----:B0-----:R-:W2:Y:S04]  /*39b70*/  LDL.LU R44, [R1+0x4850] ;  /* 0x00485000012c7983 */ /* 0x001ea80000300800 */
[----:B---3--:R0:W-:Y:S04]  /*39b80*/  STL [R1+0xb8c], R37 ;  /* 0x000b8c2501007387 */ /* 0x0081e80000100800 */
[----:B0-----:R-:W3:Y:S04]  /*39b90*/  LDL.LU R37, [R1+0x134] ;  /* 0x0001340001257983 */ /* 0x001ee80000300800 */
[----:B------:R0:W-:Y:S04]  /*39ba0*/  STL [R1+0x1164], R55 ;  /* 0x0011643701007387 */ /* 0x0001e80000100800 */
[----:B------:R-:W-:Y:S04]  /*39bb0*/  STL [R1+0x116c], R67 ;  /* 0x00116c4301007387 */ /* 0x000fe80000100800 */
[----:B------:R-:W3:Y:S01]  /*39bc0*/  LDL R20, [R1+0x3990] ;  /* 0x0039900001147983 */ /* 0x000ee20000100800 */
[----:B------:R-:W-:-:S03]  /*39bd0*/  PRMT R60, RZ, 0x7610, R60 ;  /* 0x00007610ff3c7816 */ /* 0x000fc6000000003c */
[----:B------:R1:W-:Y:S01]  /*39be0*/  STL [R1+0x1160], R19 ;  /* 0x0011601301007387 */ /* 0x0003e20000100800 */
[----:B--2---:R-:W-:Y:S02]  /*39bf0*/  PRMT R44, RZ, 0x7610, R44 ;  /* 0x00007610ff2c7816 */ /* 0x004fe4000000002c */
[----:B---3--:R-:W-:Y:S02]  /*39c00*/  ISETP.GE.AND P1, PT, R20, RZ, PT ;  /* 0x000000ff1400720c */ /* 0x008fe40003f26270 */
[----:B------:R-:W-:Y:S01]  /*39c10*/  SEL R20, R17, R18, !P3 ;  /* 0x0000001211147207 */ /* 0x000fe20005800000 */
[----:B------:R-:W-:Y:S01]  /*39c20*/  @P5 IMAD.MOV.U32 R18, RZ, RZ, R55 ;  /* 0x000000ffff125224 */ /* 0x000fe200078e0037 */
[----:B----4-:R-:W-:Y:S01]  /*39c30*/  ISETP.GT.U32.AND P4, PT, R12, R38, PT ;  /* 0x000000260c00720c */ /* 0x010fe20003f84070 */
[----:B0-----:R-:W2:Y:S04]  /*39c40*/  LDL.LU R55, [R1+0x484c] ;  /* 0x00484c0001377983 */ /* 0x001ea80000300800 */
[----:B------:R0:W3:Y:S02]  /*39c50*/  @P5 LDG.E.U8 R44, desc[UR22][R18.64] ;  /* 0x00000016122c5981 */ /* 0x0000e4000c1e1100 */
[----:B0-----:R-:W-:-:S02]  /*39c60*/  @P0 IMAD.MOV.U32 R18, RZ, RZ, R67 ;  /* 0x000000ffff120224 */ /* 0x001fc400078e0043 */
[----:B-1----:R-:W-:-:S05]  /*39c70*/  @P0 IMAD.MOV.U32 R19, RZ, RZ, R76 ;  /* 0x000000ffff130224 */ /* 0x002fca00078e004c */
[----:B------:R0:W4:Y:S01]  /*39c80*/  @P0 LDG.E.U8 R60, desc[UR22][R18.64] ;  /* 0x00000016123c0981 */ /* 0x000122000c1e1100 */
        /* <DEDUP_REMOVED lines=11> */
[----:B------:R-:W3:Y:S04]  /*39d40*/  LDL.LU R76, [R1+0x138] ;  /* 0x00013800014c7983 */ /* 0x000ee80000300800 */
[----:B----4-:R0:W-:Y:S04]  /*39d50*/  STL [R1+0xb84], R60 ;  /* 0x000b843c01007387 */ /* 0x0101e80000100800 */
[----:B------:R1:W-:Y:S01]  /*39d60*/  STL [R1+0x1174], R48 ;  /* 0x0011743001007387 */ /* 0x0003e20000100800 */
[----:B0-----:R-:W-:Y:S01]  /*39d70*/  IADD3 R60, P1, PT, R19, R16, RZ ;  /* 0x00000010133c7210 */ /* 0x001fe20007f3e0ff */
[----:B------:R-:W-:-:S04]  /*39d80*/  IMAD.X R19, R20, 0x1, R15, P6 ;  /* 0x0000000114137824 */ /* 0x000fc800030e060f */
[----:B------:R-:W-:Y:S01]  /*39d90*/  STL [R1+0x117c], R60 ;  /* 0x00117c3c01007387 */ /* 0x000fe20000100800 */
[----:B------:R-:W-:-:S03]  /*39da0*/  IMAD.X R67, R20, 0x1, R13, P1 ;  /* 0x0000000114437824 */ /* 0x000fc600008e060d */
        /* <DEDUP_REMOVED lines=9> */
[----:B-1----:R-:W2:Y:S04]  /*39e40*/  LDL.LU R48, [R1+0x4844] ;  /* 0x0048440001307983 */ /* 0x002ea80000300800 */
[----:B------:R1:W3:Y:S02]  /*39e50*/  @P5 LDG.E.U8 R44, desc[UR22][R18.64] ;  /* 0x00000016122c5981 */ /* 0x0002e4000c1e1100 */
[----:B-1----:R-:W-:Y:S02]  /*39e60*/  @P0 IMAD.MOV.U32 R18, RZ, RZ, R60 ;  /* 0x000000ffff120224 */ /* 0x002fe400078e003c */
[----:B0-----:R-:W-:-:S05]  /*39e70*/  @P0 IMAD.MOV.U32 R19, RZ, RZ, R67 ;  /* 0x000000ffff130224 */ /* 0x001fca00078e0043 */
[----:B------:R0:W4:Y:S01]  /*39e80*/  @P0 LDG.E.U8 R55, desc[UR22][R18.64] ;  /* 0x0000001612370981 */ /* 0x000122000c1e1100 */
[----:B------:R-:W-:-:S03]  /*39e90*/  ISETP.GT.U32.AND P6, PT, R12, R78, PT ;  /* 0x0000004e0c00720c */ /* 0x000fc60003fc4070 */
[----:B------:R-:W-:Y:S01]  /*39ea0*/  STL [R1+0x1178], R67 ;  /* 0x0011784301007387 */ /* 0x000fe20000100800 */
[----:B0-----:R-:W-:Y:S02]  /*39eb0*/  IMAD R19, R20, UR14, RZ ;  /* 0x0000000e14137c24 */ /* 0x001fe4000f8e02ff */
[----:B------:R-:W-:-:S07]  /*39ec0*/  IMAD.MOV.U32 R18, RZ, RZ, R51 ;  /* 0x000000ffff127224 */ /* 0x000fce00078e0033 */
[----:B------:R-:W-:Y:S01]  /*39ed0*/  @!P6 IMAD.IADD R78, R78, 0x1, -R12 ;  /* 0x000000014e4ee824 */ /* 0x000fe200078e0a0c */
[C---:B------:R-:W-:Y:S01]  /*39ee0*/  IADD3 R60, P6, PT, R19.reuse, R14, RZ ;  /* 0x0000000e133c7210 */ /* 0x040fe20007fde0ff */
[----:B------:R-:W-:Y:S01]  /*39ef0*/  @!P1 IMAD.MOV R18, RZ, RZ, -R18 ;  /* 0x000000ffff129224 */ /* 0x000fe200078e0a12 */
[----:B------:R-:W-:Y:S02]  /*39f00*/  IADD3 R51, P1, PT, R19, R16, RZ ;  /* 0x0000001013337210 */ /* 0x000fe40007f3e0ff */
[----:B------:R-:W-:-:S05]  /*39f10*/  SHF.R.S32.HI R20, RZ, 0x1f, R19 ;  /* 0x0000001fff147819 */ /* 0x000fca0000011413 */
[C---:B------:R-:W-:Y:S01]  /*39f20*/  IMAD.X R19, R20.reuse, 0x1, R15, P6 ;  /* 0x0000000114137824 */ /* 0x040fe200030e060f */
[----:B---3--:R0:W-:Y:S04]  /*39f30*/  STL [R1+0xb80], R44 ;  /* 0x000b802c01007387 */ /* 0x0081e80000100800 */
[----:B0-----:R-:W3:Y:S04]  /*39f40*/  LDL.LU R44, [R1+0x4840] ;  /* 0x00484000012c7983 */ /* 0x001ee80000300800 */
[----:B------:R-:W3:Y:S04]  /*39f50*/  LDL.LU R67, [R1+0x13c] ;  /* 0x00013c0001437983 */ /* 0x000ee80000300800 */
[----:B------:R-:W-:Y:S04]  /*39f60*/  STL [R1+0x1184], R60 ;  /* 0x0011843c01007387 */ /* 0x000fe80000100800 */
[----:B------:R-:W-:Y:S04]  /*39f70*/  STL [R1+0x118c], R51 ;  /* 0x00118c3301007387 */ /* 0x000fe80000100800 */
[----:B----4-:R0:W-:Y:S02]  /*39f80*/  STL [R1+0xb7c], R55 ;  /* 0x000b7c3701007387 */ /* 0x0101e40000100800 */
[----:B0-----:R-:W-:-:S02]  /*39f90*/  IMAD.X R55, R20, 0x1, R13, P1 ;  /* 0x0000000114377824 */ /* 0x001fc400008e060d */
        /* <DEDUP_REMOVED lines=46> */
[----:B------:R-:W-:Y:S04]  /*3a280*/  STL [R1+0x1198], R55 ;  /* 0x0011983701007387 */ /* 0x000fe80000100800 */
[----:B------:R-:W2:Y:S01]  /*3a290*/  LDL.LU R51, [R1+0x144] ;  /* 0x0001440001337983 */ /* 0x000ea20000300800 */
[----:B------:R-:W-:Y:S02]  /*3a2a0*/  @!P1 IMAD.MOV R86, RZ, RZ, -R86 ;  /* 0x000000ffff569224 */ /* 0x000fe400078e0a56 */
[----:B0-----:R-:W-:-:S03]  /*3a2b0*/  IMAD R18, R20, UR14, RZ ;  /* 0x0000000e14127c24 */ /* 0x001fc6000f8e02ff */
[----:B------:R-:W-:Y:S02]  /*3a2c0*/  @!P6 IMAD.IADD R37, R37, 0x1, -R12 ;  /* 0x000000012525e824 */ /* 0x000fe400078e0a0c */
[----:B------:R-:W-:Y:S01]  /*3a2d0*/  SHF.R.S32.HI R19, RZ, 0x1f, R18 ;  /* 0x0000001fff137819 */ /* 0x000fe20000011412 */
[----:B---3--:R0:W-:Y:S02]  /*3a2e0*/  STL [R1+0xb70], R60 ;  /* 0x000b703c01007387 */ /* 0x0081e40000100800 */
[C---:B0-----:R-:W-:Y:S02]  /*3a2f0*/  IADD3 R60, P6, PT, R18.reuse, R14, RZ ;  /* 0x0000000e123c7210 */ /* 0x041fe40007fde0ff */
[----:B----4-:R0:W-:Y:S04]  /*3a300*/  STL [R1+0xb6c], R44 ;  /* 0x000b6c2c01007387 */ /* 0x0101e80000100800 */
[----:B------:R-:W-:Y:S01]  /*3a310*/  STL [R1+0x11a4], R60 ;  /* 0x0011a43c01007387 */ /* 0x000fe20000100800 */
[----:B0-----:R-:W-:Y:S01]  /*3a320*/  IADD3 R44, P1, PT, R18, R16, RZ ;  /* 0x00000010122c7210 */ /* 0x001fe20007f3e0ff */
[----:B------:R-:W-:-:S04]  /*3a330*/  IMAD.X R18, R19, 0x1, R15, P6 ;  /* 0x0000000113127824 */ /* 0x000fc800030e060f */
[----:B------:R-:W-:Y:S01]  /*3a340*/  STL [R1+0x11ac], R44 ;  /* 0x0011ac2c01007387 */ /* 0x000fe20000100800 */
[----:B------:R-:W-:-:S03]  /*3a350*/  IMAD.X R55, R19, 0x1, R13, P1 ;  /* 0x0000000113377824 */ /* 0x000fc600008e060d */
[----:B------:R-:W3:Y:S04]  /*3a360*/  LDL R19, [R1+0x3980] ;  /* 0x0039800001137983 */ /* 0x000ee80000100800 */
[----:B------:R0:W-:Y:S01]  /*3a370*/  STL [R1+0x11a0], R18 ;  /* 0x0011a01201007387 */ /* 0x0001e20000100800 */
[----:B--2---:R-:W-:Y:S02]  /*3a380*/  PRMT R32, RZ, 0x7610, R32 ;  /* 0x00007610ff207816 */ /* 0x004fe40000000020 */
[----:B------:R-:W-:Y:S02]  /*3a390*/  ISETP.GT.U32.AND P4, PT, R12, R76, PT ;  /* 0x0000004c0c00720c */ /* 0x000fe40003f84070 */
[----:B---3--:R-:W-:Y:S01]  /*3a3a0*/  ISETP.GE.AND P1, PT, R19, RZ, PT ;  /* 0x000000ff1300720c */ /* 0x008fe20003f26270 */
[----:B------:R-:W-:-:S02]  /*3a3b0*/  @P5 IMAD.MOV.U32 R19, RZ, RZ, R18 ;  /* 0x000000ffff135224 */ /* 0x000fc400078e0012 */
[----:B0-----:R-:W-:-:S08]  /*3a3c0*/  @P5 IMAD.MOV.U32 R18, RZ, RZ, R60 ;  /* 0x000000ffff125224 */ /* 0x001fd000078e003c */
[----:B------:R-:W-:Y:S01]  /*3a3d0*/  @!P4 IMAD.IADD R76, R76, 0x1, -R12 ;  /* 0x000000014c4cc824 */ /* 0x000fe200078e0a0c */
[----:B------:R-:W-:Y:S01]  /*3a3e0*/  SEL R86, R17, R86, !P3 ;  /* 0x0000005611567207 */ /* 0x000fe20005800000 */
[----:B------:R-:W2:Y:S04]  /*3a3f0*/  LDL.LU R60, [R1+0x4830] ;  /* 0x00483000013c7983 */ /* 0x000ea80000300800 */
[----:B------:R0:W3:Y:S02]  /*3a400*/  @P5 LDG.E.U8 R66, desc[UR22][R18.64] ;  /* 0x0000001612425981 */ /* 0x0000e4000c1e1100 */
[----:B0-----:R-:W-:Y:S02]  /*3a410*/  @P0 IMAD.MOV.U32 R18, RZ, RZ, R44 ;  /* 0x000000ffff120224 */ /* 0x001fe400078e002c */
[----:B------:R-:W-:-:S05]  /*3a420*/  @P0 IMAD.MOV.U32 R19, RZ, RZ, R55 ;  /* 0x000000ffff130224 */ /* 0x000fca00078e0037 */
[----:B------:R0:W4:Y:S01]  /*3a430*/  @P0 LDG.E.U8 R32, desc[UR22][R18.64] ;  /* 0x0000001612200981 */ /* 0x000122000c1e1100 */
[----:B------:R-:W-:-:S03]  /*3a440*/  ISETP.GT.U32.AND P6, PT, R12, R76, PT ;  /* 0x0000004c0c00720c */ /* 0x000fc60003fc4070 */
[----:B------:R1:W-:Y:S01]  /*3a450*/  STL [R1+0x11a8], R55 ;  /* 0x0011a83701007387 */ /* 0x0003e20000100800 */
[----:B------:R-:W-:Y:S02]  /*3a460*/  @!P1 IMAD.MOV R90, RZ, RZ, -R90 ;  /* 0x000000ffff5a9224 */ /* 0x000fe400078e0a5a */
[----:B0-----:R-:W-:-:S07]  /*3a470*/  IMAD R18, R86, UR14, RZ ;  /* 0x0000000e56127c24 */ /* 0x001fce000f8e02ff */
[----:B------:R-:W-:Y:S01]  /*3a480*/  @!P6 IMAD.IADD R76, R76, 0x1, -R12 ;  /* 0x000000014c4ce824 */ /* 0x000fe200078e0a0c */
[----:B------:R-:W-:Y:S02]  /*3a490*/  SHF.R.S32.HI R19, RZ, 0x1f, R18 ;  /* 0x0000001fff137819 */ /* 0x000fe40000011412 */
[----:B------:R-:W-:-:S05]  /*3a4a0*/  IADD3 R44, P1, PT, R18, R16, RZ ;  /* 0x00000010122c7210 */ /* 0x000fca0007f3e0ff */
[----:B-1----:R-:W-:Y:S01]  /*3a4b0*/  IMAD.X R55, R19, 0x1, R13, P1 ;  /* 0x0000000113377824 */ /* 0x002fe200008e060d */
[----:B---3--:R0:W-:Y:S04]  /*3a4c0*/  STL [R1+0xb68], R66 ;  /* 0x000b684201007387 */ /* 0x0081e80000100800 */
[----:B0-----:R-:W3:Y:S04]  /*3a4d0*/  LDL.LU R66, [R1+0x148] ;  /* 0x0001480001427983 */ /* 0x001ee80000300800 */
[----:B----4-:R0:W-:Y:S02]  /*3a4e0*/  STL [R1+0xb64], R32 ;  /* 0x000b642001007387 */ /* 0x0101e40000100800 */
[----:B0-----:R-:W-:-:S05]  /*3a4f0*/  IADD3 R32, P6, PT, R18, R14, RZ ;  /* 0x0000000e12207210 */ /* 0x001fca0007fde0ff */
[----:B------:R-:W-:Y:S01]  /*3a500*/  STL [R1+0x11b4], R32 ;  /* 0x0011b42001007387 */ /* 0x000fe20000100800 */
[----:B------:R-:W-:-:S03]  /*3a510*/  IMAD.X R18, R19, 0x1, R15, P6 ;  /* 0x0000000113127824 */ /* 0x000fc600030e060f */
[----:B------:R-:W-:Y:S04]  /*3a520*/  STL [R1+0x11bc], R44 ;  /* 0x0011bc2c01007387 */ /* 0x000fe80000100800 */
[----:B------:R-:W4:Y:S04]  /*3a530*/  LDL R19, [R1+0x3994] ;  /* 0x0039940001137983 */ /* 0x000f280000100800 */
[----:B------:R0:W-:Y:S01]  /*3a540*/  STL [R1+0x11b0], R18 ;  /* 0x0011b01201007387 */ /* 0x0001e20000100800 */
[----:B------:R-:W-:Y:S02]  /*3a550*/  PRMT R20, RZ, 0x7610, R20 ;  /* 0x00007610ff147816 */ /* 0x000fe40000000014 */
[----:B------:R-:W-:-:S02]  /*3a560*/  ISETP.GT.U32.AND P4, PT, R12, R67, PT ;  /* 0x000000430c00720c */ /* 0x000fc40003f84070 */
[----:B----4-:R-:W-:Y:S01]  /*3a570*/  ISETP.GE.AND P1, PT, R19, RZ, PT ;  /* 0x000000ff1300720c */ /* 0x010fe20003f26270 */
[----:B------:R-:W-:Y:S02]  /*3a580*/  @P5 IMAD.MOV.U32 R19, RZ, RZ, R18 ;  /* 0x000000ffff135224 */ /* 0x000fe400078e0012 */
[----:B0-----:R-:W-:-:S08]  /*3a590*/  @P5 IMAD.MOV.U32 R18, RZ, RZ, R32 ;  /* 0x000000ffff125224 */ /* 0x001fd000078e0020 */
[----:B------:R-:W-:Y:S01]  /*3a5a0*/  @!P4 IMAD.IADD R67, R67, 0x1, -R12 ;  /* 0x000000014343c824 */ /* 0x000fe200078e0a0c */
[----:B------:R-:W-:Y:S01]  /*3a5b0*/  SEL R90, R17, R90, !P3 ;  /* 0x0000005a115a7207 */ /* 0x000fe20005800000 */
[----:B------:R-:W4:Y:S04]  /*3a5c0*/  LDL.LU R32, [R1+0x482c] ;  /* 0x00482c0001207983 */ /* 0x000f280000300800 */
[----:B------:R0:W2:Y:S02]  /*3a5d0*/  @P5 LDG.E.U8 R64, desc[UR22][R18.64] ;  /* 0x0000001612405981 */ /* 0x0000a4000c1e1100 */
[----:B0-----:R-:W-:Y:S02]  /*3a5e0*/  @P0 IMAD.MOV.U32 R18, RZ, RZ, R44 ;  /* 0x000000ffff120224 */ /* 0x001fe400078e002c */
[----:B------:R-:W-:-:S05]  /*3a5f0*/  @P0 IMAD.MOV.U32 R19, RZ, RZ, R55 ;  /* 0x000000ffff130224 */ /* 0x000fca00078e0037 */
[----:B------:R0:W3:Y:S01]  /*3a600*/  @P0 LDG.E.U8 R20, desc[UR22][R18.64] ;  /* 0x0000001612140981 */ /* 0x0000e2000c1e1100 */
[----:B------:R-:W-:-:S03]  /*3a610*/  ISETP.GT.U32.AND P6, PT, R12, R67, PT ;  /* 0x000000430c00720c */ /* 0x000fc60003fc4070 */
[----:B------:R-:W-:Y:S01]  /*3a620*/  STL [R1+0x11b8], R55 ;  /* 0x0011b83701007387 */ /* 0x000fe20000100800 */
[----:B0-----:R-:W-:Y:S02]  /*3a630*/  IMAD R19, R90, UR14, RZ ;  /* 0x0000000e5a137c24 */ /* 0x001fe4000f8e02ff */
[----:B------:R-:W-:-:S07]  /*3a640*/  IMAD.MOV.U32 R18, RZ, RZ, R29 ;  /* 0x000000ffff127224 */ /* 0x000fce00078e001d */
[----:B------:R-:W-:Y:S01]  /*3a650*/  @!P6 IMAD.IADD R67, R67, 0x1, -R12 ;  /* 0x000000014343e824 */ /* 0x000fe200078e0a0c */
[C---:B------:R-:W-:Y:S01]  /*3a660*/  IADD3 R29, P6, PT, R19.reuse, R14, RZ ;  /* 0x0000000e131d7210 */ /* 0x040fe20007fde0ff */
[----:B------:R-:W-:Y:S01]  /*3a670*/  @!P1 IMAD.MOV R18, RZ, RZ, -R18 ;  /* 0x000000ffff129224 */ /* 0x000fe200078e0a12 */
[----:B------:R-:W-:Y:S01]  /*3a680*/  IADD3 R44, P1, PT, R19, R16, RZ ;  /* 0x00000010132c7210 */ /* 0x000fe20007f3e0ff */
[----:B--2---:R0:W-:Y:S04]  /*3a690*/  STL [R1+0xb60], R64 ;  /* 0x000b604001007387 */ /* 0x0041e80000100800 */
[----:B0-----:R-:W2:Y:S04]  /*3a6a0*/  LDL.LU R64, [R1+0x14c] ;  /* 0x00014c0001407983 */ /* 0x001ea80000300800 */
[----:B---3--:R0:W-:Y:S04]  /*3a6b0*/  STL [R1+0xb5c], R20 ;  /* 0x000b5c1401007387 */ /* 0x0081e80000100800 */
[----:B------:R1:W-:Y:S04]  /*3a6c0*/  STL [R1+0x11c4], R29 ;  /* 0x0011c41d01007387 */ /* 0x0003e80000100800 */
[----:B------:R-:W-:Y:S01]  /*3a6d0*/  STL [R1+0x11cc], R44 ;  /* 0x0011cc2c01007387 */ /* 0x000fe20000100800 */
[----:B0-----:R-:W-:-:S05]  /*3a6e0*/  SHF.R.S32.HI R20, RZ, 0x1f, R19 ;  /* 0x0000001fff147819 */ /* 0x001fca0000011413 */
[C---:B------:R-:W-:Y:S02]  /*3a6f0*/  IMAD.X R19, R20.reuse, 0x1, R15, P6 ;  /* 0x0000000114137824 */ /* 0x040fe400030e060f */
[----:B------:R-:W-:Y:S02]  /*3a700*/  IMAD.X R55, R20, 0x1, R13, P1 ;  /* 0x0000000114377824 */ /* 0x000fe400008e060d */
[----:B------:R-:W3:Y:S01]  /*3a710*/  LDL R20, [R1+0x39a8] ;  /* 0x0039a80001147983 */ /* 0x000ee20000100800 */
[----:B----4-:R-:W-:-:S03]  /*3a720*/  PRMT R32, RZ, 0x7610, R32 ;  /* 0x00007610ff207816 */ /* 0x010fc60000000020 */
[----:B------:R0:W-:Y:S01]  /*3a730*/  STL [R1+0x11c0], R19 ;  /* 0x0011c01301007387 */ /* 0x0001e20000100800 */
[----:B------:R-:W-:Y:S02]  /*3a740*/  ISETP.GT.U32.AND P4, PT, R12, R48, PT ;  /* 0x000000300c00720c */ /* 0x000fe40003f84070 */
[----:B---3--:R-:W-:Y:S02]  /*3a750*/  ISETP.GE.AND P1, PT, R20, RZ, PT ;  /* 0x000000ff1400720c */ /* 0x008fe40003f26270 */
[----:B------:R-:W-:Y:S01]  /*3a760*/  SEL R20, R17, R18, !P3 ;  /* 0x0000001211147207 */ /* 0x000fe20005800000 */
[----:B------:R-:W-:-:S08]  /*3a770*/  @P5 IMAD.MOV.U32 R18, RZ, RZ, R29 ;  /* 0x000000ffff125224 */ /* 0x000fd000078e001d */
[----:B------:R-:W-:Y:S01]  /*3a780*/  @!P4 IMAD.IADD R48, R48, 0x1, -R12 ;  /* 0x000000013030c824 */ /* 0x000fe200078e0a0c */
[----:B-1----:R-:W3:Y:S04]  /*3a790*/  LDL.LU R29, [R1+0x4828] ;  /* 0x00482800011d7983 */ /* 0x002ee80000300800 */
[----:B------:R1:W4:Y:S02]  /*3a7a0*/  @P5 LDG.E.U8 R65, desc[UR22][R18.64] ;  /* 0x0000001612415981 */ /* 0x000324000c1e1100 */
[----:B-1----:R-:W-:Y:S02]  /*3a7b0*/  @P0 IMAD.MOV.U32 R18, RZ, RZ, R44 ;  /* 0x000000ffff120224 */ /* 0x002fe400078e002c */
[----:B0-----:R-:W-:-:S05]  /*3a7c0*/  @P0 IMAD.MOV.U32 R19, RZ, RZ, R55 ;  /* 0x000000ffff130224 */ /* 0x001fca00078e0037 */
[----:B------:R0:W2:Y:S01]  /*3a7d0*/  @P0 LDG.E.U8 R32, desc[UR22][R18.64] ;  /* 0x0000001612200981 */ /* 0x0000a2000c1e1100 */
        /* <DEDUP_REMOVED lines=8> */
[----:B----4-:R0:W-:Y:S04]  /*3a860*/  STL [R1+0xb58], R65 ;  /* 0x000b584101007387 */ /* 0x0101e80000100800 */
[----:B0-----:R-:W4:Y:S04]  /*3a870*/  LDL.LU R65, [R1+0x150] ;  /* 0x0001500001417983 */ /* 0x001f280000300800 */
[----:B--2---:R0:W-:Y:S02]  /*3a880*/  STL [R1+0xb54], R32 ;  /* 0x000b542001007387 */ /* 0x0041e40000100800 */
[----:B0-----:R-:W-:-:S05]  /*3a890*/  IADD3 R32, P6, PT, R18, R14, RZ ;  /* 0x0000000e12207210 */ /* 0x001fca0007fde0ff */
[----:B------:R-:W-:Y:S01]  /*3a8a0*/  STL [R1+0x11d4], R32 ;  /* 0x0011d42001007387 */ /* 0x000fe20000100800 */
[----:B------:R-:W-:-:S03]  /*3a8b0*/  IMAD.X R18, R19, 0x1, R15, P6 ;  /* 0x0000000113127824 */ /* 0x000fc600030e060f */
[----:B------:R-:W-:Y:S04]  /*3a8c0*/  STL [R1+0x11dc], R44 ;  /* 0x0011dc2c01007387 */ /* 0x000fe80000100800 */
[----:B------:R-:W2:Y:S01]  /*3a8d0*/  LDL R19, [R1+0x39c4] ;  /* 0x0039c40001137983 */ /* 0x000ea20000100800 */
[----:B------:R-:W-:-:S03]  /*3a8e0*/  PRMT R60, RZ, 0x7610, R60 ;  /* 0x00007610ff3c7816 */ /* 0x000fc6000000003c */
[----:B------:R0:W-:Y:S01]  /*3a8f0*/  STL [R1+0x11d0], R18 ;  /* 0x0011d01201007387 */ /* 0x0001e20000100800 */
[----:B---3--:R-:W-:Y:S02]  /*3a900*/  PRMT R29, RZ, 0x7610, R29 ;  /* 0x00007610ff1d7816 */ /* 0x008fe4000000001d */
[----:B------:R-:W-:Y:S02]  /*3a910*/  ISETP.GT.U32.AND P4, PT, R12, R51, PT ;  /* 0x000000330c00720c */ /* 0x000fe40003f84070 */
[----:B--2---:R-:W-:Y:S01]  /*3a920*/  ISETP.GE.AND P1, PT, R19, RZ, PT ;  /* 0x000000ff1300720c */ /* 0x004fe20003f26270 */
[----:B------:R-:W-:Y:S02]  /*3a930*/  @P5 IMAD.MOV.U32 R19, RZ, RZ, R18 ;  /* 0x000000ffff135224 */ /* 0x000fe400078e0012 */
[----:B0-----:R-:W-:-:S08]  /*3a940*/  @P5 IMAD.MOV.U32 R18, RZ, RZ, R32 ;  /* 0x000000ffff125224 */ /* 0x001fd000078e0020 */
[----:B------:R-:W-:Y:S01]  /*3a950*/  @!P4 IMAD.IADD R51, R51, 0x1, -R12 ;  /* 0x000000013333c824 */ /* 0x000fe200078e0a0c */
[----:B------:R-:W-:Y:S01]  /*3a960*/  SEL R89, R17, R89, !P3 ;  /* 0x0000005911597207 */ /* 0x000fe20005800000 */
[----:B------:R-:W2:Y:S04]  /*3a970*/  LDL.LU R32, [R1+0x4824] ;  /* 0x0048240001207983 */ /* 0x000ea80000300800 */
[----:B------:R0:W3:Y:S02]  /*3a980*/  @P5 LDG.E.U8 R60, desc[UR22][R18.64] ;  /* 0x00000016123c5981 */ /* 0x0000e4000c1e1100 */
[----:B0-----:R-:W-:Y:S02]  /*3a990*/  @P0 IMAD.MOV.U32 R18, RZ, RZ, R44 ;  /* 0x000000ffff120224 */ /* 0x001fe400078e002c */
[----:B------:R-:W-:-:S05]  /*3a9a0*/  @P0 IMAD.MOV.U32 R19, RZ, RZ, R55 ;  /* 0x000000ffff130224 */ /* 0x000fca00078e0037 */
[----:B------:R0:W2:Y:S01]  /*3a9b0*/  @P0 LDG.E.U8 R29, desc[UR22][R18.64] ;  /* 0x00000016121d0981 */ /* 0x0000a2000c1e1100 */
[----:B------:R-:W-:-:S03]  /*3a9c0*/  ISETP.GT.U32.AND P6, PT, R12, R51, PT ;  /* 0x000000330c00720c */ /* 0x000fc60003fc4070 */
[----:B------:R1:W-:Y:S01]  /*3a9d0*/  STL [R1+0x11d8], R55 ;  /* 0x0011d83701007387 */ /* 0x0003e20000100800 */
[----:B------:R-:W-:Y:S02]  /*3a9e0*/  @!P1 IMAD.MOV R93, RZ, RZ, -R93 ;  /* 0x000000ffff5d9224 */ /* 0x000fe400078e0a5d */
[----:B0-----:R-:W-:Y:S01]  /*3a9f0*/  IMAD R18, R89, UR14, RZ ;  /* 0x0000000e59127c24 */ /* 0x001fe2000f8e02ff */
[----:B-1----:R-:W3:Y:S06]  /*3aa00*/  LDL.LU R55, [R1+0x154] ;  /* 0x0001540001377983 */ /* 0x002eec0000300800 */
[----:B------:R-:W-:Y:S01]  /*3aa10*/  @!P6 IMAD.IADD R51, R51, 0x1, -R12 ;  /* 0x000000013333e824 */ /* 0x000fe200078e0a0c */
[----:B------:R-:W-:-:S02]  /*3aa20*/  SHF.R.S32.HI R19, RZ, 0x1f, R18 ;  /* 0x0000001fff137819 */ /* 0x000fc40000011412 */
[C---:B------:R-:W-:Y:S01]  /*3aa30*/  IADD3 R44, P1, PT, R18.reuse, R16, RZ ;  /* 0x00000010122c7210 */ /* 0x040fe20007f3e0ff */
[----:B--2---:R0:W-:Y:S02]  /*3aa40*/  STL [R1+0xb4c], R29 ;  /* 0x000b4c1d01007387 */ /* 0x0041e40000100800 */
[----:B0-----:R-:W-:-:S05]  /*3aa50*/  IADD3 R29, P6, PT, R18, R14, RZ ;  /* 0x0000000e121d7210 */ /* 0x001fca0007fde0ff */
[----:B------:R-:W-:Y:S04]  /*3aa60*/  STL [R1+0x11e4], R29 ;  /* 0x0011e41d01007387 */ /* 0x000fe80000100800 */
[----:B---3--:R0:W-:Y:S01]  /*3aa70*/  STL [R1+0xb50], R60 ;  /* 0x000b503c01007387 */ /* 0x0081e20000100800 */
[----:B------:R-:W-:-:S03]  /*3aa80*/  IMAD.X R18, R19, 0x1, R15, P6 ;  /* 0x0000000113127824 */ /* 0x000fc600030e060f */
[----:B------:R-:W-:Y:S01]  /*3aa90*/  STL [R1+0x11ec], R44 ;  /* 0x0011ec2c01007387 */ /* 0x000fe20000100800 */
[----:B0-----:R-:W-:-:S03]  /*3aaa0*/  IMAD.X R60, R19, 0x1, R13, P1 ;  /* 0x00000001133c7824 */ /* 0x001fc600008e060d */
[----:B------:R-:W2:Y:S01]  /*3aab0*/  LDL R19, [R1+0x3974] ;  /* 0x0039740001137983 */ /* 0x000ea20000100800 */
[----:B------:R-:W-:-:S03]  /*3aac0*/  PRMT R63, RZ, 0x7610, R63 ;  /* 0x00007610ff3f7816 */ /* 0x000fc6000000003f */
[----:B------:R0:W-:Y:S01]  /*3aad0*/  STL [R1+0x11e0], R18 ;  /* 0x0011e01201007387 */ /* 0x0001e20000100800 */
[----:B------:R-:W-:Y:S02]  /*3aae0*/  PRMT R32, RZ, 0x7610, R32 ;  /* 0x00007610ff207816 */ /* 0x000fe40000000020 */
        /* <DEDUP_REMOVED lines=12> */
[----:B------:R-:W-:Y:S04]  /*3abb0*/  STL [R1+0x11e8], R60 ;  /* 0x0011e83c01007387 */ /* 0x000fe80000100800 */
[----:B------:R-:W4:Y:S01]  /*3abc0*/  LDL.LU R44, [R1+0x158] ;  /* 0x00015800012c7983 */ /* 0x000f220000300800 */
[----:B------:R-:W-:Y:S02]  /*3abd0*/  @!P1 IMAD.MOV R87, RZ, RZ, -R87 ;  /* 0x000000ffff579224 */ /* 0x000fe400078e0a57 */
[----:B0-----:R-:W-:-:S03]  /*3abe0*/  IMAD R18, R93, UR14, RZ ;  /* 0x0000000e5d127c24 */ /* 0x001fc6000f8e02ff */
[----:B------:R-:W-:Y:S02]  /*3abf0*/  @!P6 IMAD.IADD R66, R66, 0x1, -R12 ;  /* 0x000000014242e824 */ /* 0x000fe400078e0a0c */
[----:B------:R-:W-:Y:S01]  /*3ac00*/  SHF.R.S32.HI R19, RZ, 0x1f, R18 ;  /* 0x0000001fff137819 */ /* 0x000fe20000011412 */
[----:B---3--:R0:W-:Y:S02]  /*3ac10*/  STL [R1+0xb48], R63 ;  /* 0x000b483f01007387 */ /* 0x0081e40000100800 */
[C---:B0-----:R-:W-:Y:S02]  /*3ac20*/  IADD3 R63, P6, PT, R18.reuse, R14, RZ ;  /* 0x0000000e123f7210 */ /* 0x041fe40007fde0ff */
[----:B--2---:R0:W-:Y:S04]  /*3ac30*/  STL [R1+0xb44], R32 ;  /* 0x000b442001007387 */ /* 0x0041e80000100800 */
[----:B------:R-:W-:Y:S01]  /*3ac40*/  STL [R1+0x11f4], R63 ;  /* 0x0011f43f01007387 */ /* 0x000fe20000100800 */
[----:B0-----:R-:W-:Y:S01]  /*3ac50*/  IADD3 R32, P1, PT, R18, R16, RZ ;  /* 0x0000001012207210 */ /* 0x001fe20007f3e0ff */
[----:B------:R-:W-:-:S04]  /*3ac60*/  IMAD.X R18, R19, 0x1, R15, P6 ;  /* 0x0000000113127824 */ /* 0x000fc800030e060f */
[----:B------:R-:W-:Y:S01]  /*3ac70*/  STL [R1+0x11fc], R32 ;  /* 0x0011fc2001007387 */ /* 0x000fe20000100800 */
[----:B------:R-:W-:-:S03]  /*3ac80*/  IMAD.X R60, R19, 0x1, R13, P1 ;  /* 0x00000001133c7824 */ /* 0x000fc600008e060d */
[----:B------:R-:W2:Y:S04]  /*3ac90*/  LDL R19, [R1+0x3984] ;  /* 0x0039840001137983 */ /* 0x000ea80000100800 */
[----:B------:R0:W-:Y:S01]  /*3aca0*/  STL [R1+0x11f0], R18 ;  /* 0x0011f01201007387 */ /* 0x0001e20000100800 */
[----:B------:R-:W-:Y:S02]  /*3acb0*/  PRMT R29, RZ, 0x7610, R29 ;  /* 0x00007610ff1d7816 */ /* 0x000fe4000000001d */
[----:B------:R-:W-:Y:S02]  /*3acc0*/  ISETP.GT.U32.AND P4, PT, R12, R64, PT ;  /* 0x000000400c00720c */ /* 0x000fe40003f84070 */
[----:B--2---:R-:W-:Y:S01]  /*3acd0*/  ISETP.GE.AND P1, PT, R19, RZ, PT ;  /* 0x000000ff1300720c */ /* 0x004fe20003f26270 */
        /* <DEDUP_REMOVED lines=24> */
[----:B------:R-:W2:Y:S04]  /*3ae60*/  LDL R19, [R1+0x39a4] ;  /* 0x0039a40001137983 */ /* 0x000ea80000100800 */
[----:B------:R0:W-:Y:S01]  /*3ae70*/  STL [R1+0x1200], R18 ;  /* 0x0012001201007387 */ /* 0x0001e20000100800 */
[----:B------:R-:W-:Y:S02]  /*3ae80*/  PRMT R20, RZ, 0x7610, R20 ;  /* 0x00007610ff147816 */ /* 0x000fe40000000014 */
[----:B----4-:R-:W-:Y:S02]  /*3ae90*/  ISETP.GT.U32.AND P4, PT, R12, R65, PT ;  /* 0x000000410c00720c */ /* 0x010fe40003f84070 */
        /* <DEDUP_REMOVED lines=11> */
[----:B------:R1:W-:Y:S04]  /*3af50*/  STL [R1+0x1208], R80 ;  /* 0x0012085001007387 */ /* 0x0003e80000100800 */
[----:B------:R-:W2:Y:S01]  /*3af60*/  LDL.LU R32, [R1+0x160] ;  /* 0x0001600001207983 */ /* 0x000ea20000300800 */
[----:B0-----:R-:W-:Y:S02]  /*3af70*/  IMAD R19, R92, UR14, RZ ;  /* 0x0000000e5c137c24 */ /* 0x001fe4000f8e02ff */
[----:B------:R-:W-:-:S03]  /*3af80*/  IMAD.MOV.U32 R18, RZ, RZ, R61 ;  /* 0x000000ffff127224 */ /* 0x000fc600078e003d */
[----:B------:R-:W-:Y:S01]  /*3af90*/  @!P6 IMAD.IADD R65, R65, 0x1, -R12 ;  /* 0x000000014141e824 */ /* 0x000fe200078e0a0c */
[C---:B------:R-:W-:Y:S01]  /*3afa0*/  IADD3 R61, P6, PT, R19.reuse, R14, RZ ;  /* 0x0000000e133d7210 */ /* 0x040fe20007fde0ff */
[----:B------:R-:W-:Y:S01]  /*3afb0*/  @!P1 IMAD.MOV R18, RZ, RZ, -R18 ;  /* 0x000000ffff129224 */ /* 0x000fe200078e0a12 */
[----:B-1----:R-:W-:Y:S01]  /*3afc0*/  IADD3 R80, P1, PT, R19, R16, RZ ;  /* 0x0000001013507210 */ /* 0x002fe20007f3e0ff */
[----:B----4-:R0:W-:Y:S04]  /*3afd0*/  STL [R1+0xb34], R20 ;  /* 0x000b341401007387 */ /* 0x0101e80000100800 */
[----:B------:R-:W-:Y:S04]  /*3afe0*/  STL [R1+0x1214], R61 ;  /* 0x0012143d01007387 */ /* 0x000fe80000100800 */
[----:B---3--:R1:W-:Y:S04]  /*3aff0*/  STL [R1+0xb38], R81 ;  /* 0x000b385101007387 */ /* 0x0083e80000100800 */
[----:B------:R-:W-:Y:S01]  /*3b000*/  STL [R1+0x121c], R80 ;  /* 0x00121c5001007387 */ /* 0x000fe20000100800 */
[----:B0-----:R-:W-:-:S05]  /*3b010*/  SHF.R.S32.HI R20, RZ, 0x1f, R19 ;  /* 0x0000001fff147819 */ /* 0x001fca0000011413 */
[C---:B------:R-:W-:Y:S02]  /*3b020*/  IMAD.X R19, R20.reuse, 0x1, R15, P6 ;  /* 0x0000000114137824 */ /* 0x040fe400030e060f */
[----:B-1----:R-:W-:Y:S02]  /*3b030*/  IMAD.X R81, R20, 0x1, R13, P1 ;  /* 0x0000000114517824 */ /* 0x002fe400008e060d */
[----:B------:R-:W3:Y:S01]  /*3b040*/  LDL R20, [R1+0x39b8] ;  /* 0x0039b80001147983 */ /* 0x000ee20000100800 */
[----:B--2---:R-:W-:Y:S02]  /*3b050*/  PRMT R29, RZ, 0x7610, R29 ;  /* 0x00007610ff1d7816 */ /* 0x004fe4000000001d */
[----:B------:R-:W-:Y:S01]  /*3b060*/  PRMT R63, RZ, 0x7610, R63 ;  /* 0x00007610ff3f7816 */ /* 0x000fe2000000003f */
[----:B------:R0:W-:Y:S01]  /*3b070*/  STL [R1+0x1210], R19 ;  /* 0x0012101301007387 */ /* 0x0001e20000100800 */
[----:B------:R-:W-:-:S13]  /*3b080*/  ISETP.GT.U32.AND P4, PT, R12, R55, PT ;  /* 0x000000370c00720c */ /* 0x000fda0003f84070 */
[----:B------:R-:W-:Y:S01]  /*3b090*/  @!P4 IMAD.IADD R55, R55, 0x1, -R12 ;  /* 0x000000013737c824 */ /* 0x000fe200078e0a0c */
[----:B---3--:R-:W-:Y:S02]  /*3b0a0*/  ISETP.GE.AND P1, PT, R20, RZ, PT ;  /* 0x000000ff1400720c */ /* 0x008fe40003f26270 */
[----:B------:R-:W-:Y:S01]  /*3b0b0*/  SEL R20, R17, R18, !P3 ;  /* 0x0000001211147207 */ /* 0x000fe20005800000 */
[----:B------:R-:W-:Y:S01]  /*3b0c0*/  @P5 IMAD.MOV.U32 R18, RZ, RZ, R61 ;  /* 0x000000ffff125224 */ /* 0x000fe200078e003d */
[C---:B------:R-:W-:Y:S02]  /*3b0d0*/  ISETP.GT.U32.AND P4, PT, R12.reuse, R44, PT ;  /* 0x0000002c0c00720c */ /* 0x040fe40003f84070 */
[----:B------:R-:W-:Y:S01]  /*3b0e0*/  ISETP.GT.U32.AND P6, PT, R12, R55, PT ;  /* 0x000000370c00720c */ /* 0x000fe20003fc4070 */
[----:B------:R-:W2:Y:S04]  /*3b0f0*/  LDL.LU R61, [R1+0x4814] ;  /* 0x00481400013d7983 */ /* 0x000ea80000300800 */
[----:B------:R1:W3:Y:S02]  /*3b100*/  @P5 LDG.E.U8 R29, desc[UR22][R18.64] ;  /* 0x00000016121d5981 */ /* 0x0002e4000c1e1100 */
[----:B-1----:R-:W-:-:S02]  /*3b110*/  @P0 IMAD.MOV.U32 R18, RZ, RZ, R80 ;  /* 0x000000ffff120224 */ /* 0x002fc400078e0050 */
[----:B0-----:R-:W-:-:S05]  /*3b120*/  @P0 IMAD.MOV.U32 R19, RZ, RZ, R81 ;  /* 0x000000ffff130224 */ /* 0x001fca00078e0051 */
[----:B------:R0:W4:Y:S01]  /*3b130*/  @P0 LDG.E.U8 R63, desc[UR22][R18.64] ;  /* 0x00000016123f0981 */ /* 0x000122000c1e1100 */
[--C-:B------:R-:W-:Y:S01]  /*3b140*/  @!P4 IMAD.IADD R44, R44, 0x1, -R12.reuse ;  /* 0x000000012c2cc824 */ /* 0x100fe200078e0a0c */
[----:B------:R-:W-:Y:S01]  /*3b150*/  ISETP.GT.U32.AND P4, PT, R12, R60, PT ;  /* 0x0000003c0c00720c */ /* 0x000fe20003f84070 */
[----:B------:R-:W-:Y:S01]  /*3b160*/  @!P6 IMAD.IADD R55, R55, 0x1, -R12 ;  /* 0x000000013737e824 */ /* 0x000fe200078e0a0c */
[----:B------:R1:W-:Y:S01]  /*3b170*/  STL [R1+0x1218], R81 ;  /* 0x0012185101007387 */ /* 0x0003e20000100800 */
[----:B0-----:R-:W-:Y:S02]  /*3b180*/  IMAD R19, R20, UR14, RZ ;  /* 0x0000000e14137c24 */ /* 0x001fe4000f8e02ff */
[----:B------:R-:W-:-:S08]  /*3b190*/  IMAD.MOV.U32 R18, RZ, RZ, R30 ;  /* 0x000000ffff127224 */ /* 0x000fd000078e001e */
[----:B------:R-:W-:Y:S01]  /*3b1a0*/  @!P4 IMAD.IADD R60, R60, 0x1, -R12 ;  /* 0x000000013c3cc824 */ /* 0x000fe200078e0a0c */
[C---:B------:R-:W-:Y:S02]  /*3b1b0*/  IADD3 R30, P6, PT, R19.reuse, R14, RZ ;  /* 0x0000000e131e7210 */ /* 0x040fe40007fde0ff */
        /* <DEDUP_REMOVED lines=11> */
[----:B------:R-:W-:Y:S01]  /*3b270*/  @!P1 IMAD.MOV R18, RZ, RZ, -R18 ;  /* 0x000000ffff129224 */ /* 0x000fe200078e0a12 */
[----:B--2---:R-:W-:-:S02]  /*3b280*/  PRMT R61, RZ, 0x7610, R61 ;  /* 0x00007610ff3d7816 */ /* 0x004fc4000000003d */
[----:B------:R1:W-:Y:S01]  /*3b290*/  STL [R1+0x1220], R19 ;  /* 0x0012201301007387 */ /* 0x0003e20000100800 */
[----:B---3--:R-:W-:Y:S02]  /*3b2a0*/  PRMT R29, RZ, 0x7610, R29 ;  /* 0x00007610ff1d7816 */ /* 0x008fe4000000001d */
[----:B----4-:R-:W-:Y:S02]  /*3b2b0*/  ISETP.GE.AND P4, PT, R20, RZ, PT ;  /* 0x000000ff1400720c */ /* 0x010fe40003f86270 */
[----:B------:R-:W-:Y:S01]  /*3b2c0*/  SEL R20, R17, R18, !P3 ;  /* 0x0000001211147207 */ /* 0x000fe20005800000 */
[----:B------:R-:W-:Y:S01]  /*3b2d0*/  @P5 IMAD.MOV.U32 R18, RZ, RZ, R30 ;  /* 0x000000ffff125224 */ /* 0x000fe200078e001e */
[C---:B------:R-:W-:Y:S02]  /*3b2e0*/  ISETP.GT.U32.AND P1, PT, R12.reuse, R32, PT ;  /* 0x000000200c00720c */ /* 0x040fe40003f24070 */
[----:B------:R-:W-:Y:S01]  /*3b2f0*/  ISETP.GT.U32.AND P6, PT, R12, R44, PT ;  /* 0x0000002c0c00720c */ /* 0x000fe20003fc4070 */
[----:B0-----:R-:W2:Y:S04]  /*3b300*/  LDL.LU R30, [R1+0x480c] ;  /* 0x00480c00011e7983 */ /* 0x001ea80000300800 */
[----:B------:R0:W3:Y:S02]  /*3b310*/  @P5 LDG.E.U8 R29, desc[UR22][R18.64] ;  /* 0x00000016121d5981 */ /* 0x0000e4000c1e1100 */
[----:B0-----:R-:W-:-:S02]  /*3b320*/  @P0 IMAD.MOV.U32 R18, RZ, RZ, R80 ;  /* 0x000000ffff120224 */ /* 0x001fc400078e0050 */
[----:B-1----:R-:W-:-:S05]  /*3b330*/  @P0 IMAD.MOV.U32 R19, RZ, RZ, R81 ;  /* 0x000000ffff130224 */ /* 0x002fca00078e0051 */
[----:B------:R0:W4:Y:S01]  /*3b340*/  @P0 LDG.E.U8 R61, desc[UR22][R18.64] ;  /* 0x00000016123d0981 */ /* 0x000122000c1e1100 */
[----:B------:R-:W-:-:S03]  /*3b350*/  @!P1 IMAD.IADD R32, R32, 0x1, -R12 ;  /* 0x0000000120209824 */ /* 0x000fc600078e0a0c */
[----:B------:R1:W-:Y:S01]  /*3b360*/  STL [R1+0x1228], R81 ;  /* 0x0012285101007387 */ /* 0x0003e20000100800 */
[----:B------:R-:W-:Y:S02]  /*3b370*/  @!P6 IMAD.IADD R44, R44, 0x1, -R12 ;  /* 0x000000012c2ce824 */ /* 0x000fe400078e0a0c */
[----:B0-----:R-:W-:Y:S02]  /*3b380*/  IMAD R19, R20, UR14, RZ ;  /* 0x0000000e14137c24 */ /* 0x001fe4000f8e02ff */
[----:B------:R-:W-:-:S03]  /*3b390*/  IMAD.MOV.U32 R18, RZ, RZ, R36 ;  /* 0x000000ffff127224 */ /* 0x000fc600078e0024 */
        /* <DEDUP_REMOVED lines=19> */
[----:B------:R-:W-:Y:S01]  /*3b4d0*/  ISETP.GT.U32.AND P1, PT, R12, R60, PT ;  /* 0x0000003c0c00720c */ /* 0x000fe20003f24070 */
[----:B0-----:R-:W2:Y:S04]  /*3b4e0*/  LDL.LU R36, [R1+0x4804] ;  /* 0x0048040001247983 */ /* 0x001ea80000300800 */
[----:B------:R0:W3:Y:S02]  /*3b4f0*/  @P5 LDG.E.U8 R30, desc[UR22][R18.64] ;  /* 0x00000016121e5981 */ /* 0x0000e4000c1e1100 */
[----:B0-----:R-:W-:-:S02]  /*3b500*/  @P0 IMAD.MOV.U32 R18, RZ, RZ, R80 ;  /* 0x000000ffff120224 */ /* 0x001fc400078e0050 */
[----:B-1----:R-:W-:-:S05]  /*3b510*/  @P0 IMAD.MOV.U32 R19, RZ, RZ, R81 ;  /* 0x000000ffff130224 */ /* 0x002fca00078e0051 */
[----:B------:R0:W4:Y:S04]  /*3b520*/  @P0 LDG.E.U8 R29, desc[UR22][R18.64] ;  /* 0x00000016121d0981 */ /* 0x000128000c1e1100 */
[----:B------:R1:W-:Y:S01]  /*3b530*/  STL [R1+0x1238], R81 ;  /* 0x0012385101007387 */ /* 0x0003e20000100800 */
[----:B------:R-:W-:Y:S02]  /*3b540*/  @!P1 IMAD.IADD R60, R60, 0x1, -R12 ;  /* 0x000000013c3c9824 */ /* 0x000fe400078e0a0c */
[----:B0-----:R-:W-:Y:S02]  /*3b550*/  IMAD R19, R20, UR14, RZ ;  /* 0x0000000e14137c24 */ /* 0x001fe4000f8e02ff */
[----:B------:R-:W-:-:S03]  /*3b560*/  IMAD.MOV.U32 R18, RZ, RZ, R62 ;  /* 0x000000ffff127224 */ /* 0x000fc600078e003e */
        /* <DEDUP_REMOVED lines=8> */
[----:B----4-:R0:W-:Y:S02]  /*3b5f0*/  STL [R1+0xb1c], R29 ;  /* 0x000b1c1d01007387 */ /* 0x0101e40000100800 */
[----:B0-----:R-:W-:-:S02]  /*3b600*/  IMAD.MOV.U32 R29, RZ, RZ, R70 ;  /* 0x000000ffff1d7224 */ /* 0x001fc400078e0046 */
[----:B------:R-:W-:Y:S02]  /*3b610*/  IMAD.MOV.U32 R70, RZ, RZ, R69 ;  /* 0x000000ffff467224 */ /* 0x000fe400078e0045 */
[----:B------:R-:W4:Y:S04]  /*3b620*/  LDL.LU R69, [R1+0x170] ;  /* 0x0001700001457983 */ /* 0x000f280000300800 */
[----:B------:R0:W-:Y:S04]  /*3b630*/  STL [R1+0x1244], R62 ;  /* 0x0012443e01007387 */ /* 0x0001e80000100800 */
[----:B------:R-:W-:Y:S04]  /*3b640*/  STL [R1+0x124c], R80 ;  /* 0x00124c5001007387 */ /* 0x000fe80000100800 */
[----:B------:R-:W4:Y:S01]  /*3b650*/  LDL R20, [R1+0x399c] ;  /* 0x00399c0001147983 */ /* 0x000f220000100800 */
[----:B--2---:R-:W-:-:S03]  /*3b660*/  PRMT R36, RZ, 0x7610, R36 ;  /* 0x00007610ff247816 */ /* 0x004fc60000000024 */
        /* <DEDUP_REMOVED lines=367> */
[----:B------:R-:W-:Y:S02]  /*3cd60*/  IMAD.MOV.U32 R70, RZ, RZ, R71 ;  /* 0x000000ffff467224 */ /* 0x000fe400078e0047 */
[----:B------:R-:W-:Y:S02]  /*3cd70*/  IMAD.MOV.U32 R71, RZ, RZ, R72 ;  /* 0x000000ffff477224 */ /* 0x000fe400078e0048 */
[----:B------:R-:W-:Y:S02]  /*3cd80*/  IMAD.MOV.U32 R72, RZ, RZ, R11 ;  /* 0x000000ffff487224 */ /* 0x000fe400078e000b */
        /* <DEDUP_REMOVED lines=17> */
[----:B------:R-:W-:-:S05]  /*3cea0*/  @!P4 IMAD.IADD R53, R53, 0x1, -R12 ;  /* 0x000000013535c824 */ /* 0x000fca00078e0a0c */
        /* <DEDUP_REMOVED lines=401> */
[----:B0-----:R-:W-:Y:S01]  /*3e7c0*/  IADD3 R81, P1, PT, R19, R14, RZ ;  /* 0x0000000e13517210 */ /* 0x001fe20007f3e0ff */
[----:B------:R-:W-:-:S04]  /*3e7d0*/  IMAD.X R43, R20, 0x1, R13, P6 ;  /* 0x00000001142b7824 */ /* 0x000fc800030e060d */
        /* <DEDUP_REMOVED lines=26> */
[----:B------:R-:W-:Y:S02]  /*3e980*/  SHF.R.S32.HI R20, RZ, 0x1f, R19 ;  /* 0x0000001fff147819 */ /* 0x000fe40000011413 */
[----:B------:R-:W-:Y:S02]  /*3e990*/  IADD3 R80, P6, PT, R19, R16, RZ ;  /* 0x0000001013507210 */ /* 0x000fe40007fde0ff */
[----:B------:R-:W-:-:S03]  /*3e9a0*/  @!P1 IMAD.IADD R52, R52, 0x1, -R12 ;  /* 0x0000000134349824 */ /* 0x000fc600078e0a0c */
[----:B------:R-:W-:Y:S01]  /*3e9b0*/  IMAD.X R75, R20, 0x1, R13, P6 ;  /* 0x00000001144b7824 */ /* 0x000fe200030e060d */
[----:B---3--:R0:W-:Y:S04]  /*3e9c0*/  STL [R1+0xa50], R49 ;  /* 0x000a503101007387 */ /* 0x0081e80000100800 */
[----:B0-----:R-:W3:Y:S04]  /*3e9d0*/  LDL.LU R49, [R1+0x4730] ;  /* 0x0047300001317983 */ /* 0x001ee80000300800 */
[----:B------:R-:W2:Y:S04]  /*3e9e0*/  LDL.LU R43, [R1+0x472c] ;  /* 0x00472c00012b7983 */ /* 0x000ea80000300800 */
[----:B----4-:R0:W-:Y:S02]  /*3e9f0*/  STL [R1+0xa4c], R79 ;  /* 0x000a4c4f01007387 */ /* 0x0101e40000100800 */
[----:B0-----:R-:W-:-:S05]  /*3ea00*/  IADD3 R79, P1, PT, R19, R14, RZ ;  /* 0x0000000e134f7210 */ /* 0x001fca0007f3e0ff */
[----:B------:R0:W-:Y:S01]  /*3ea10*/  STL [R1+0x13e4], R79 ;  /* 0x0013e44f01007387 */ /* 0x0001e20000100800 */
[----:B------:R-:W-:-:S03]  /*3ea20*/  IMAD.X R19, R20, 0x1, R15, P1 ;  /* 0x0000000114137824 */ /* 0x000fc600008e060f */
[----:B------:R-:W-:Y:S04]  /*3ea30*/  STL [R1+0x13ec], R80 ;  /* 0x0013ec5001007387 */ /* 0x000fe80000100800 */
[----:B------:R-:W4:Y:S01]  /*3ea40*/  LDL R20, [R1+0x3a28] ;  /* 0x003a280001147983 */ /* 0x000f220000100800 */
[----:B--2---:R-:W-:Y:S02]  /*3ea50*/  PRMT R43, RZ, 0x7610, R43 ;  /* 0x00007610ff2b7816 */ /* 0x004fe4000000002b */
[----:B----4-:R-:W-:Y:S02]  /*3ea60*/  ISETP.GE.AND P6, PT, R20, RZ, PT ;  /* 0x000000ff1400720c */ /* 0x010fe40003fc6270 */
[----:B------:R-:W-:Y:S01]  /*3ea70*/  SEL R20, R17, R18, !P3 ;  /* 0x0000001211147207 */ /* 0x000fe20005800000 */
[----:B------:R-:W-:-:S05]  /*3ea80*/  @P5 IMAD.MOV.U32 R18, RZ, RZ, R79 ;  /* 0x000000ffff125224 */ /* 0x000fca00078e004f */
[----:B------:R1:W2:Y:S04]  /*3ea90*/  @P5 LDG.E.U8 R43, desc[UR22][R18.64] ;  /* 0x00000016122b5981 */ /* 0x0002a8000c1e1100 */
[----:B------:R1:W-:Y:S04]  /*3eaa0*/  STL [R1+0x13e0], R19 ;  /* 0x0013e01301007387 */ /* 0x0003e80000100800 */
[----:B------:R-:W-:Y:S04]  /*3eab0*/  STL [R1+0x13e8], R75 ;  /* 0x0013e84b01007387 */ /* 0x000fe80000100800 */
[----:B0-----:R-:W4:Y:S01]  /*3eac0*/  LDL R79, [R1+0x3a34] ;  /* 0x003a3400014f7983 */ /* 0x001f220000100800 */
[----:B-1----:R-:W-:Y:S01]  /*3ead0*/  @P0 IMAD.MOV.U32 R19, RZ, RZ, R75 ;  /* 0x000000ffff130224 */ /* 0x002fe200078e004b */
[----:B------:R-:W-:-:S02]  /*3eae0*/  ISETP.GT.U32.AND P4, PT, R12, R46, PT ;  /* 0x0000002e0c00720c */ /* 0x000fc40003f84070 */
[----:B---3--:R-:W-:Y:S01]  /*3eaf0*/  PRMT R49, RZ, 0x7610, R49 ;  /* 0x00007610ff317816 */ /* 0x008fe20000000031 */
[----:B------:R-:W-:-:S05]  /*3eb00*/  @P0 IMAD.MOV.U32 R18, RZ, RZ, R80 ;  /* 0x000000ffff120224 */ /* 0x000fca00078e0050 */
[----:B------:R0:W3:Y:S05]  /*3eb10*/  @P0 LDG.E.U8 R49, desc[UR22][R18.64] ;  /* 0x0000001612310981 */ /* 0x0000ea000c1e1100 */
[----:B------:R-:W-:Y:S01]  /*3eb20*/  @!P4 IMAD.IADD R46, R46, 0x1, -R12 ;  /* 0x000000012e2ec824 */ /* 0x000fe200078e0a0c */
[----:B--2---:R1:W-:Y:S04]  /*3eb30*/  STL [R1+0xa48], R43 ;  /* 0x000a482b01007387 */ /* 0x0043e80000100800 */
[----:B-1----:R-:W2:Y:S04]  /*3eb40*/  LDL.LU R43, [R1+0x4728] ;  /* 0x00472800012b7983 */ /* 0x002ea80000300800 */
[----:B------:R-:W2:Y:S01]  /*3eb50*/  LDL.LU R75, [R1+0x4724] ;  /* 0x00472400014b7983 */ /* 0x000ea20000300800 */
[----:B------:R-:W-:Y:S01]  /*3eb60*/  ISETP.GT.U32.AND P1, PT, R12, R46, PT ;  /* 0x0000002e0c00720c */ /* 0x000fe20003f24070 */
[----:B0-----:R-:W-:-:S02]  /*3eb70*/  IMAD R19, R20, UR14, RZ ;  /* 0x0000000e14137c24 */ /* 0x001fc4000f8e02ff */
[----:B------:R-:W-:-:S03]  /*3eb80*/  IMAD.MOV.U32 R18, RZ, RZ, R73 ;  /* 0x000000ffff127224 */ /* 0x000fc600078e0049 */
[----:B------:R-:W-:Y:S01]  /*3eb90*/  SHF.R.S32.HI R20, RZ, 0x1f, R19 ;  /* 0x0000001fff147819 */ /* 0x000fe20000011413 */
[----:B------:R-:W-:Y:S01]  /*3eba0*/  @!P6 IMAD.MOV R18, RZ, RZ, -R18 ;  /* 0x000000ffff12e224 */ /* 0x000fe200078e0a12 */
[----:B------:R-:W-:-:S05]  /*3ebb0*/  IADD3 R73, P6, PT, R19, R16, RZ ;  /* 0x0000001013497210 */ /* 0x000fca0007fde0ff */
[----:B------:R-:W-:Y:S01]  /*3ebc0*/  @!P1 IMAD.IADD R46, R46, 0x1, -R12 ;  /* 0x000000012e2e9824 */ /* 0x000fe200078e0a0c */
[----:B------:R-:W-:-:S05]  /*3ebd0*/  IADD3 R80, P1, PT, R19, R14, RZ ;  /* 0x0000000e13507210 */ /* 0x000fca0007f3e0ff */
[C---:B------:R-:W-:Y:S01]  /*3ebe0*/  IMAD.X R19, R20.reuse, 0x1, R15, P1 ;  /* 0x0000000114137824 */ /* 0x040fe200008e060f */
[----:B----4-:R-:W-:Y:S01]  /*3ebf0*/  ISETP.GE.AND P1, PT, R79, RZ, PT ;  /* 0x000000ff4f00720c */ /* 0x010fe20003f26270 */
[----:B------:R-:W-:Y:S01]  /*3ec00*/  IMAD.X R79, R20, 0x1, R13, P6 ;  /* 0x00000001144f7824 */ /* 0x000fe200030e060d */
[----:B------:R-:W-:Y:S01]  /*3ec10*/  SEL R20, R17, R18, !P3 ;  /* 0x0000001211147207 */ /* 0x000fe20005800000 */
[----:B------:R-:W-:Y:S01]  /*3ec20*/  @P5 IMAD.MOV.U32 R18, RZ, RZ, R80 ;  /* 0x000000ffff125224 */ /* 0x000fe200078e0050 */
[----:B--2---:R-:W-:-:S06]  /*3ec30*/  PRMT R75, RZ, 0x7610, R75 ;  /* 0x00007610ff4b7816 */ /* 0x004fcc000000004b */
[----:B------:R0:W2:Y:S04]  /*3ec40*/  @P5 LDG.E.U8 R75, desc[UR22][R18.64] ;  /* 0x00000016124b5981 */ /* 0x0000a8000c1e1100 */
[----:B---3--:R1:W-:Y:S01]  /*3ec50*/  STL [R1+0xa44], R49 ;  /* 0x000a443101007387 */ /* 0x0083e20000100800 */
[----:B------:R-:W-:-:S03]  /*3ec60*/  PRMT R43, RZ, 0x7610, R43 ;  /* 0x00007610ff2b7816 */ /* 0x000fc6000000002b */
[----:B-1----:R-:W3:Y:S04]  /*3ec70*/  LDL.LU R49, [R1+0x1d4] ;  /* 0x0001d40001317983 */ /* 0x002ee80000300800 */
[----:B------:R1:W-:Y:S04]  /*3ec80*/  STL [R1+0x13f4], R80 ;  /* 0x0013f45001007387 */ /* 0x0003e80000100800 */
[----:B------:R-:W-:Y:S04]  /*3ec90*/  STL [R1+0x13fc], R73 ;  /* 0x0013fc4901007387 */ /* 0x000fe80000100800 */
[----:B------:R4:W-:Y:S01]  /*3eca0*/  STL [R1+0x13f0], R19 ;  /* 0x0013f01301007387 */ /* 0x0009e20000100800 */
[----:B0-----:R-:W-:-:S03]  /*3ecb0*/  @P0 IMAD.MOV.U32 R18, RZ, RZ, R73 ;  /* 0x000000ffff120224 */ /* 0x001fc600078e0049 */
[----:B-1----:R-:W3:Y:S01]  /*3ecc0*/  LDL.LU R80, [R1+0x4720] ;  /* 0x0047200001507983 */ /* 0x002ee20000300800 */
[----:B----4-:R-:W-:-:S05]  /*3ecd0*/  @P0 IMAD.MOV.U32 R19, RZ, RZ, R79 ;  /* 0x000000ffff130224 */ /* 0x010fca00078e004f */
[----:B------:R0:W4:Y:S04]  /*3ece0*/  @P0 LDG.E.U8 R43, desc[UR22][R18.64] ;  /* 0x00000016122b0981 */ /* 0x000128000c1e1100 */
[----:B------:R-:W-:Y:S01]  /*3ecf0*/  STL [R1+0x13f8], R79 ;  /* 0x0013f84f01007387 */ /* 0x000fe20000100800 */
[----:B------:R-:W-:-:S03]  /*3ed00*/  ISETP.GT.U32.AND P4, PT, R12, R70, PT ;  /* 0x000000460c00720c */ /* 0x000fc60003f84070 */
[----:B--2---:R1:W-:Y:S04]  /*3ed10*/  STL [R1+0xa40], R75 ;  /* 0x000a404b01007387 */ /* 0x0043e80000100800 */
[----:B-1----:R-:W2:Y:S06]  /*3ed20*/  LDL.LU R75, [R1+0x471c] ;  /* 0x00471c00014b7983 */ /* 0x002eac0000300800 */
[----:B------:R-:W-:Y:S01]  /*3ed30*/  @!P4 IMAD.IADD R70, R70, 0x1, -R12 ;  /* 0x000000014646c824 */ /* 0x000fe200078e0a0c */
[----:B------:R-:W-:Y:S01]  /*3ed40*/  ISETP.GT.U32.AND P4, PT, R12, R50, PT ;  /* 0x000000320c00720c */ /* 0x000fe20003f84070 */
[----:B------:R-:W-:-:S02]  /*3ed50*/  IMAD.MOV.U32 R73, RZ, RZ, R40 ;  /* 0x000000ffff497224 */ /* 0x000fc400078e0028 */
[----:B0-----:R-:W-:Y:S02]  /*3ed60*/  IMAD R19, R20, UR14, RZ ;  /* 0x0000000e14137c24 */ /* 0x001fe4000f8e02ff */
[----:B------:R-:W-:-:S08]  /*3ed70*/  IMAD.MOV.U32 R18, RZ, RZ, R38 ;  /* 0x000000ffff127224 */ /* 0x000fd000078e0026 */
[----:B------:R-:W-:Y:S01]  /*3ed80*/  @!P4 IMAD.IADD R50, R50, 0x1, -R12 ;  /* 0x000000013232c824 */ /* 0x000fe200078e0a0c */
[----:B------:R-:W-:Y:S01]  /*3ed90*/  ISETP.GT.U32.AND P4, PT, R12, R70, PT ;  /* 0x000000460c00720c */ /* 0x000fe20003f84070 */
[----:B------:R-:W-:Y:S02]  /*3eda0*/  IMAD.MOV.U32 R40, RZ, RZ, R29 ;  /* 0x000000ffff287224 */ /* 0x000fe400078e001d */
[----:B------:R-:W-:Y:S02]  /*3edb0*/  IMAD.MOV.U32 R29, RZ, RZ, R72 ;  /* 0x000000ffff1d7224 */ /* 0x000fe400078e0048 */
[----:B------:R-:W-:Y:S01]  /*3edc0*/  @!P1 IMAD.MOV R18, RZ, RZ, -R18 ;  /* 0x000000ffff129224 */ /* 0x000fe200078e0a12 */
[----:B------:R-:W3:Y:S04]  /*3edd0*/  LDL.LU R72, [R1+0x1dc] ;  /* 0x0001dc0001487983 */ /* 0x000ee80000300800 */
[----:B----4-:R0:W-:Y:S01]  /*3ede0*/  STL [R1+0xa3c], R43 ;  /* 0x000a3c2b01007387 */ /* 0x0101e20000100800 */
[----:B------:R-:W-:-:S02]  /*3edf0*/  SHF.R.S32.HI R20, RZ, 0x1f, R19 ;  /* 0x0000001fff147819 */ /* 0x000fc40000011413 */
[C---:B------:R-:W-:Y:S02]  /*3ee00*/  IADD3 R38, P1, PT, R19.reuse, R16, RZ ;  /* 0x0000001013267210 */ /* 0x040fe40007f3e0ff */
[----:B------:R-:W-:Y:S01]  /*3ee10*/  PRMT R21, RZ, 0x7610, R21 ;  /* 0x00007610ff157816 */ /* 0x000fe20000000015 */
[----:B------:R-:W1:Y:S01]  /*3ee20*/  LDCU UR14, c[0x0][0x3b0] ;  /* 0x00007600ff0e77ac */ /* 0x000e620008000800 */
[----:B------:R-:W-:Y:S01]  /*3ee30*/  @!P4 IMAD.IADD R70, R70, 0x1, -R12 ;  /* 0x000000014646c824 */ /* 0x000fe200078e0a0c */
[----:B0-----:R-:W-:Y:S01]  /*3ee40*/  IADD3 R43, P4, PT, R19, R14, RZ ;  /* 0x0000000e132b7210 */ /* 0x001fe20007f9e0ff */
[----:B------:R-:W-:-:S04]  /*3ee50*/  IMAD.X R79, R20, 0x1, R13, P1 ;  /* 0x00000001144f7824 */ /* 0x000fc800008e060d */
[----:B------:R-:W-:Y:S01]  /*3ee60*/  IMAD.X R19, R20, 0x1, R15, P4 ;  /* 0x0000000114137824 */ /* 0x000fe200020e060f */
[----:B------:R-:W-:Y:S01]  /*3ee70*/  SEL R20, R17, R18, !P3 ;  /* 0x0000001211147207 */ /* 0x000fe20005800000 */
[----:B------:R-:W-:Y:S01]  /*3ee80*/  @P5 IMAD.MOV.U32 R18, RZ, RZ, R43 ;  /* 0x000000ffff125224 */ /* 0x000fe200078e002b */
[----:B--2---:R-:W-:-:S06]  /*3ee90*/  PRMT R75, RZ, 0x7610, R75 ;  /* 0x00007610ff4b7816 */ /* 0x004fcc000000004b */
[----:B------:R-:W2:Y:S04]  /*3eea0*/  @P5 LDG.E.U8 R75, desc[UR22][R18.64] ;  /* 0x00000016124b5981 */ /* 0x000ea8000c1e1100 */
[----:B------:R0:W-:Y:S04]  /*3eeb0*/  STL [R1+0x1404], R43 ;  /* 0x0014042b01007387 */ /* 0x0001e80000100800 */
[----:B------:R-:W-:Y:S04]  /*3eec0*/  STL [R1+0x140c], R38 ;  /* 0x00140c2601007387 */ /* 0x000fe80000100800 */
[----:B------:R-:W-:Y:S04]  /*3eed0*/  STL [R1+0x1400], R19 ;  /* 0x0014001301007387 */ /* 0x000fe80000100800 */
[----:B0-----:R-:W4:Y:S04]  /*3eee0*/  LDL.LU R43, [R1+0x4718] ;  /* 0x00471800012b7983 */ /* 0x001f280000300800 */
[----:B--2---:R0:W-:Y:S04]  /*3eef0*/  STL [R1+0xa38], R75 ;  /* 0x000a384b01007387 */ /* 0x0041e80000100800 */
[----:B0-----:R-:W2:Y:S04]  /*3ef00*/  LDL.LU R75, [R1+0x4714] ;  /* 0x00471400014b7983 */ /* 0x001ea80000300800 */
[----:B------:R-:W2:Y:S01]  /*3ef10*/  LDL R19, [R1+0x3a54] ;  /* 0x003a540001137983 */ /* 0x000ea20000100800 */
[----:B------:R-:W-:Y:S01]  /*3ef20*/  @P0 IMAD.MOV.U32 R18, RZ, RZ, R38 ;  /* 0x000000ffff120224 */ /* 0x000fe200078e0026 */
[----:B------:R-:W-:-:S02]  /*3ef30*/  ISETP.GT.U32.AND P6, PT, R12, R50, PT ;  /* 0x000000320c00720c */ /* 0x000fc40003fc4070 */
[----:B------:R-:W-:Y:S02]  /*3ef40*/  ISETP.GT.U32.AND P4, PT, R12, R33, PT ;  /* 0x000000210c00720c */ /* 0x000fe40003f84070 */
[----:B--2---:R-:W-:Y:S01]  /*3ef50*/  ISETP.GE.AND P1, PT, R19, RZ, PT ;  /* 0x000000ff1300720c */ /* 0x004fe20003f26270 */
[----:B------:R-:W-:-:S05]  /*3ef60*/  @P0 IMAD.MOV.U32 R19, RZ, RZ, R79 ;  /* 0x000000ffff130224 */ /* 0x000fca00078e004f */
[----:B------:R0:W2:Y:S03]  /*3ef70*/  @P0 LDG.E.U8 R21, desc[UR22][R18.64] ;  /* 0x0000001612150981 */ /* 0x0000a6000c1e1100 */
[----:B------:R-:W-:Y:S01]  /*3ef80*/  @!P6 IMAD.IADD R50, R50, 0x1, -R12 ;  /* 0x000000013232e824 */ /* 0x000fe200078e0a0c */
[----:B---3--:R-:W-:Y:S01]  /*3ef90*/  ISETP.GT.U32.AND P6, PT, R12, R49, PT ;  /* 0x000000310c00720c */ /* 0x008fe20003fc4070 */
[----:B------:R-:W-:Y:S04]  /*3efa0*/  STL [R1+0x1408], R79 ;  /* 0x0014084f01007387 */ /* 0x000fe80000100800 */
[----:B------:R-:W3:Y:S01]  /*3efb0*/  LDL R38, [R1+0x39ec] ;  /* 0x0039ec0001267983 */ /* 0x000ee20000100800 */
[----:B0-----:R-:W-:-:S02]  /*3efc0*/  IMAD R19, R20, UR15, RZ ;  /* 0x0000000f14137c24 */ /* 0x001fc4000f8e02ff */
[----:B------:R-:W-:Y:S02]  /*3efd0*/  @!P4 IMAD.IADD R33, R33, 0x1, -R12 ;  /* 0x000000012121c824 */ /* 0x000fe400078e0a0c */
[----:B------:R-:W-:Y:S01]  /*3efe0*/  IMAD.MOV.U32 R18, RZ, RZ, R78 ;  /* 0x000000ffff127224 */ /* 0x000fe200078e004e */
[----:B------:R-:W-:Y:S02]  /*3eff0*/  PRMT R75, RZ, 0x7610, R75 ;  /* 0x00007610ff4b7816 */ /* 0x000fe4000000004b */
[----:B----4-:R-:W-:Y:S01]  /*3f000*/  PRMT R43, RZ, 0x7610, R43 ;  /* 0x00007610ff2b7816 */ /* 0x010fe2000000002b */
[----:B------:R-:W-:Y:S01]  /*3f010*/  @!P6 IMAD.IADD R49, R49, 0x1, -R12 ;  /* 0x000000013131e824 */ /* 0x000fe200078e0a0c */
[----:B------:R-:W-:Y:S01]  /*3f020*/  SHF.R.S32.HI R20, RZ, 0x1f, R19 ;  /* 0x0000001fff147819 */ /* 0x000fe20000011413 */
[----:B--2---:R0:W-:Y:S01]  /*3f030*/  STL [R1+0xa34], R21 ;  /* 0x000a341501007387 */ /* 0x0041e20000100800 */
[----:B------:R-:W2:Y:S01]  /*3f040*/  LDCU UR15, c[0x0][0x3b0] ;  /* 0x00007600ff0f77ac */ /* 0x000ea20008000800 */
[----:B0-----:R-:W-:-:S02]  /*3f050*/  IADD3 R21, P6, PT, R19, R14, RZ ;  /* 0x0000000e13157210 */ /* 0x001fc40007fde0ff */
[----:B------:R-:W-:-:S03]  /*3f060*/  IADD3 R19, P4, PT, R19, R16, RZ ;  /* 0x0000001013137210 */ /* 0x000fc60007f9e0ff */
[C---:B------:R-:W-:Y:S02]  /*3f070*/  IMAD.X R78, R20.reuse, 0x1, R15, P6 ;  /* 0x00000001144e7824 */ /* 0x040fe400030e060f */
[----:B------:R-:W-:Y:S01]  /*3f080*/  IMAD.X R79, R20, 0x1, R13, P4 ;  /* 0x00000001144f7824 */ /* 0x000fe200020e060d */
[----:B------:R0:W-:Y:S01]  /*3f090*/  STL [R1+0x1414], R21 ;  /* 0x0014141501007387 */ /* 0x0001e20000100800 */
[----:B------:R-:W-:Y:S02]  /*3f0a0*/  @P5 IMAD.MOV.U32 R20, RZ, RZ, R21 ;  /* 0x000000ffff145224 */ /* 0x000fe400078e0015 */
[----:B0-----:R-:W-:-:S05]  /*3f0b0*/  @P5 IMAD.MOV.U32 R21, RZ, RZ, R78 ;  /* 0x000000ffff155224 */ /* 0x001fca00078e004e */
[----:B------:R-:W4:Y:S04]  /*3f0c0*/  @P5 LDG.E.U8 R75, desc[UR22][R20.64] ;  /* 0x00000016144b5981 */ /* 0x000f28000c1e1100 */
[----:B------:R-:W-:Y:S04]  /*3f0d0*/  STL [R1+0x141c], R19 ;  /* 0x00141c1301007387 */ /* 0x000fe80000100800 */
[----:B------:R0:W-:Y:S01]  /*3f0e0*/  STL [R1+0x1410], R78 ;  /* 0x0014104e01007387 */ /* 0x0001e20000100800 */
[----:B---3--:R-:W-:-:S03]  /*3f0f0*/  ISETP.GE.AND P4, PT, R38, RZ, PT ;  /* 0x000000ff2600720c */ /* 0x008fc60003f86270 */
[----:B0-----:R-:W3:Y:S01]  /*3f100*/  LDL.LU R78, [R1+0x4710] ;  /* 0x00471000014e7983 */ /* 0x001ee20000300800 */
[----:B------:R-:W-:Y:S01]  /*3f110*/  @!P1 IMAD.MOV R18, RZ, RZ, -R18 ;  /* 0x000000ffff129224 */ /* 0x000fe200078e0a12 */
[C---:B------:R-:W-:Y:S02]  /*3f120*/  ISETP.GT.U32.AND P1, PT, R12.reuse, R49, PT ;  /* 0x000000310c00720c */ /* 0x040fe40003f24070 */
[----:B------:R-:W-:Y:S01]  /*3f130*/  ISETP.GT.U32.AND P6, PT, R12, R72, PT ;  /* 0x000000480c00720c */ /* 0x000fe20003fc4070 */
[----:B----4-:R0:W-:Y:S04]  /*3f140*/  STL [R1+0xa30], R75 ;  /* 0x000a304b01007387 */ /* 0x0101e80000100800 */
[----:B0-----:R-:W4:Y:S04]  /*3f150*/  LDL.LU R75, [R1+0x470c] ;  /* 0x00470c00014b7983 */ /* 0x001f280000300800 */
[----:B------:R0:W-:Y:S04]  /*3f160*/  STL [R1+0x1418], R79 ;  /* 0x0014184f01007387 */ /* 0x0001e80000100800 */
[----:B------:R-:W2:Y:S01]  /*3f170*/  LDL R38, [R1+0x3a18] ;  /* 0x003a180001267983 */ /* 0x000ea20000100800 */
[----:B------:R-:W-:Y:S01]  /*3f180*/  SEL R20, R17, R18, !P3 ;  /* 0x0000001211147207 */ /* 0x000fe20005800000 */
[----:B------:R-:W-:-:S02]  /*3f190*/  @P0 IMAD.MOV.U32 R18, RZ, RZ, R19 ;  /* 0x000000ffff120224 */ /* 0x000fc400078e0013 */
[----:B------:R-:W-:-:S05]  /*3f1a0*/  @P0 IMAD.MOV.U32 R19, RZ, RZ, R79 ;  /* 0x000000ffff130224 */ /* 0x000fca00078e004f */
[----:B------:R1:W4:Y:S01]  /*3f1b0*/  @P0 LDG.E.U8 R43, desc[UR22][R18.64] ;  /* 0x00000016122b0981 */ /* 0x000322000c1e1100 */
[--C-:B------:R-:W-:Y:S02]  /*3f1c0*/  @!P1 IMAD.IADD R49, R49, 0x1, -R12.reuse ;  /* 0x0000000131319824 */ /* 0x100fe400078e0a0c */
[----:B------:R-:W-:Y:S02]  /*3f1d0*/  @!P6 IMAD.IADD R72, R72, 0x1, -R12 ;  /* 0x000000014848e824 */ /* 0x000fe400078e0a0c */
[----:B-1----:R-:W-:Y:S02]  /*3f1e0*/  IMAD R19, R20, UR14, RZ ;  /* 0x0000000e14137c24 */ /* 0x002fe4000f8e02ff */
[----:B------:R-:W-:Y:S01]  /*3f1f0*/  IMAD.MOV.U32 R18, RZ, RZ, R77 ;  /* 0x000000ffff127224 */ /* 0x000fe200078e004d */
[----:B---3--:R-:W-:Y:S02]  /*3f200*/  PRMT R78, RZ, 0x7610, R78 ;  /* 0x00007610ff4e7816 */ /* 0x008fe4000000004e */
[----:B------:R-:W-:Y:S01]  /*3f210*/  PRMT R21, RZ, 0x7610, R21 ;  /* 0x00007610ff157816 */ /* 0x000fe20000000015 */
[----:B------:R-:W1:Y:S01]  /*3f220*/  LDCU UR14, c[0x0][0x3b0] ;  /* 0x00007600ff0e77ac */ /* 0x000e620008000800 */
[----:B------:R-:W-:-:S02]  /*3f230*/  SHF.R.S32.HI R20, RZ, 0x1f, R19 ;  /* 0x0000001fff147819 */ /* 0x000fc40000011413 */
[C---:B0-----:R-:W-:Y:S02]  /*3f240*/  IADD3 R79, P1, PT, R19.reuse, R14, RZ ;  /* 0x0000000e134f7210 */ /* 0x041fe40007f3e0ff */
[----:B------:R-:W-:Y:S01]  /*3f250*/  IADD3 R77, P6, PT, R19, R16, RZ ;  /* 0x00000010134d7210 */ /* 0x000fe20007fde0ff */
[----:B------:R-:W-:Y:S02]  /*3f260*/  @!P4 IMAD.MOV R18, RZ, RZ, -R18 ;  /* 0x000000ffff12c224 */ /* 0x000fe400078e0a12 */
[----:B------:R-:W-:Y:S01]  /*3f270*/  IMAD.X R19, R20, 0x1, R15, P1 ;  /* 0x0000000114137824 */ /* 0x000fe200008e060f */
[----:B--2---:R-:W-:Y:S01]  /*3f280*/  ISETP.GE.AND P1, PT, R38, RZ, PT ;  /* 0x000000ff2600720c */ /* 0x004fe20003f26270 */
[----:B------:R-:W-:Y:S01]  /*3f290*/  IMAD.X R38, R20, 0x1, R13, P6 ;  /* 0x0000000114267824 */ /* 0x000fe200030e060d */
[----:B------:R-:W-:Y:S01]  /*3f2a0*/  SEL R20, R17, R18, !P3 ;  /* 0x0000001211147207 */ /* 0x000fe20005800000 */
[----:B------:R-:W-:-:S05]  /*3f2b0*/  @P5 IMAD.MOV.U32 R18, RZ, RZ, R79 ;  /* 0x000000ffff125224 */ /* 0x000fca00078e004f */
[----:B------:R0:W2:Y:S04]  /*3f2c0*/  @P5 LDG.E.U8 R78, desc[UR22][R18.64] ;  /* 0x00000016124e5981 */ /* 0x0000a8000c1e1100 */
[----:B----4-:R3:W-:Y:S01]  /*3f2d0*/  STL [R1+0xa2c], R43 ;  /* 0x000a2c2b01007387 */ /* 0x0107e20000100800 */
[----:B------:R-:W-:Y:S01]  /*3f2e0*/  PRMT R75, RZ, 0x7610, R75 ;  /* 0x00007610ff4b7816 */ /* 0x000fe2000000004b */
[----:B---3--:R-:W-:Y:S02]  /*3f2f0*/  IMAD.MOV.U32 R43, RZ, RZ, R73 ;  /* 0x000000ffff2b7224 */ /* 0x008fe400078e0049 */
[----:B------:R-:W-:Y:S02]  /*3f300*/  IMAD.MOV.U32 R73, RZ, RZ, R40 ;  /* 0x000000ffff497224 */ /* 0x000fe400078e0028 */
[----:B------:R-:W3:Y:S04]  /*3f310*/  LDL.LU R40, [R1+0x1e4] ;  /* 0x0001e40001287983 */ /* 0x000ee80000300800 */
[----:B------:R4:W-:Y:S04]  /*3f320*/  STL [R1+0x1424], R79 ;  /* 0x0014244f01007387 */ /* 0x0009e80000100800 */
[----:B------:R-:W-:Y:S04]  /*3f330*/  STL [R1+0x142c], R77 ;  /* 0x00142c4d01007387 */ /* 0x000fe80000100800 */
[----:B------:R1:W-:Y:S01]  /*3f340*/  STL [R1+0x1420], R19 ;  /* 0x0014201301007387 */ /* 0x0003e20000100800 */
[----:B0-----:R-:W-:-:S03]  /*3f350*/  @P0 IMAD.MOV.U32 R18, RZ, RZ, R77 ;  /* 0x000000ffff120224 */ /* 0x001fc600078e004d */
[----:B----4-:R-:W4:Y:S01]  /*3f360*/  LDL.LU R79, [R1+0x4708] ;  /* 0x00470800014f7983 */ /* 0x010f220000300800 */
[----:B-1----:R-:W-:-:S05]  /*3f370*/  @P0 IMAD.MOV.U32 R19, RZ, RZ, R38 ;  /* 0x000000ffff130224 */ /* 0x002fca00078e0026 */
[----:B------:R0:W3:Y:S04]  /*3f380*/  @P0 LDG.E.U8 R75, desc[UR22][R18.64] ;  /* 0x00000016124b0981 */ /* 0x0000e8000c1e1100 */
[----:B------:R-:W-:Y:S04]  /*3f390*/  STL [R1+0x1428], R38 ;  /* 0x0014282601007387 */ /* 0x000fe80000100800 */
[----:B--2---:R1:W-:Y:S04]  /*3f3a0*/  STL [R1+0xa28], R78 ;  /* 0x000a284e01007387 */ /* 0x0043e80000100800 */
[----:B-1----:R-:W2:Y:S04]  /*3f3b0*/  LDL.LU R78, [R1+0x4704] ;  /* 0x00470400014e7983 */ /* 0x002ea80000300800 */
[----:B------:R-:W2:Y:S01]  /*3f3c0*/  LDL.LU R38, [R1+0x4700] ;  /* 0x0047000001267983 */ /* 0x000ea20000300800 */
[----:B------:R-:W-:Y:S01]  /*3f3d0*/  ISETP.GT.U32.AND P4, PT, R12, R33, PT ;  /* 0x000000210c00720c */ /* 0x000fe20003f84070 */
[----:B0-----:R-:W-:-:S02]  /*3f3e0*/  IMAD R19, R20, UR15, RZ ;  /* 0x0000000f14137c24 */ /* 0x001fc4000f8e02ff */
[----:B------:R-:W-:Y:S01]  /*3f3f0*/  IMAD.MOV.U32 R18, RZ, RZ, R37 ;  /* 0x000000ffff127224 */ /* 0x000fe200078e0025 */
[----:B------:R-:W-:Y:S01]  /*3f400*/  ISETP.GT.U32.AND P6, PT, R12, R72, PT ;  /* 0x000000480c00720c */ /* 0x000fe20003fc4070 */
[----:B------:R-:W0:Y:S02]  /*3f410*/  LDCU UR15, c[0x0][0x3b0] ;  /* 0x00007600ff0f77ac */ /* 0x000e240008000800 */
[----:B------:R-:W-:Y:S01]  /*3f420*/  @!P1 IMAD.MOV R18, RZ, RZ, -R18 ;  /* 0x000000ffff129224 */ /* 0x000fe200078e0a12 */
[----:B------:R-:W-:Y:S02]  /*3f430*/  SHF.R.S32.HI R20, RZ, 0x1f, R19 ;  /* 0x0000001fff147819 */ /* 0x000fe40000011413 */
[----:B------:R-:W-:-:S03]  /*3f440*/  IADD3 R77, P1, PT, R19, R16, RZ ;  /* 0x00000010134d7210 */ /* 0x000fc60007f3e0ff */
[----:B------:R-:W-:Y:S01]  /*3f450*/  @!P4 IMAD.IADD R33, R33, 0x1, -R12 ;  /* 0x000000012121c824 */ /* 0x000fe200078e0a0c */
[----:B---3--:R1:W-:Y:S01]  /*3f460*/  STL [R1+0xa24], R75 ;  /* 0x000a244b01007387 */ /* 0x0083e20000100800 */
[----:B------:R-:W-:Y:S02]  /*3f470*/  IMAD.X R37, R20, 0x1, R13, P1 ;  /* 0x0000000114257824 */ /* 0x000fe400008e060d */
[----:B-1----:R-:W-:Y:S01]  /*3f480*/  IMAD.MOV.U32 R75, RZ, RZ, R73 ;  /* 0x000000ffff4b7224 */ /* 0x002fe200078e0049 */
[----:B------:R-:W-:-:S05]  /*3f490*/  IADD3 R73, P4, PT, R19, R14, RZ ;  /* 0x0000000e13497210 */ /* 0x000fca0007f9e0ff */
        /* <DEDUP_REMOVED lines=8> */
[----:B-1----:R-:W3:Y:S04]  /*3f520*/  LDL.LU R73, [R1+0x46fc] ;  /* 0x0046fc0001497983 */ /* 0x002ee80000300800 */
[----:B--2---:R1:W-:Y:S04]  /*3f530*/  STL [R1+0xa20], R38 ;  /* 0x000a202601007387 */ /* 0x0043e80000100800 */
[----:B-1----:R-:W2:Y:S04]  /*3f540*/  LDL.LU R38, [R1+0x46f8] ;  /* 0x0046f80001267983 */ /* 0x002ea80000300800 */
[----:B------:R-:W2:Y:S01]  /*3f550*/  LDL R19, [R1+0x3a44] ;  /* 0x003a440001137983 */ /* 0x000ea20000100800 */
[----:B------:R-:W-:-:S02]  /*3f560*/  @P0 IMAD.MOV.U32 R18, RZ, RZ, R77 ;  /* 0x000000ffff120224 */ /* 0x000fc400078e004d */
[----:B------:R-:W-:Y:S01]  /*3f570*/  @!P6 IMAD.IADD R72, R72, 0x1, -R12 ;  /* 0x000000014848e824 */ /* 0x000fe200078e0a0c */
[C---:B------:R-:W-:Y:S02]  /*3f580*/  ISETP.GT.U32.AND P6, PT, R12.reuse, R43, PT ;  /* 0x0000002b0c00720c */ /* 0x040fe40003fc4070 */
[----:B------:R-:W-:Y:S02]  /*3f590*/  ISETP.GT.U32.AND P4, PT, R12, R40, PT ;  /* 0x000000280c00720c */ /* 0x000fe40003f84070 */
[----:B--2---:R-:W-:Y:S01]  /*3f5a0*/  ISETP.GE.AND P1, PT, R19, RZ, PT ;  /* 0x000000ff1300720c */ /* 0x004fe20003f26270 */
[----:B------:R-:W-:-:S05]  /*3f5b0*/  @P0 IMAD.MOV.U32 R19, RZ, RZ, R37 ;  /* 0x000000ffff130224 */ /* 0x000fca00078e0025 */
[----:B------:R1:W2:Y:S04]  /*3f5c0*/  @P0 LDG.E.U8 R21, desc[UR22][R18.64] ;  /* 0x0000001612150981 */ /* 0x0002a8000c1e1100 */
[----:B------:R0:W-:Y:S01]  /*3f5d0*/  STL [R1+0x1438], R37 ;  /* 0x0014382501007387 */ /* 0x0001e20000100800 */
[--C-:B------:R-:W-:Y:S02]  /*3f5e0*/  @!P6 IMAD.IADD R43, R43, 0x1, -R12.reuse ;  /* 0x000000012b2be824 */ /* 0x100fe400078e0a0c */
[----:B------:R-:W-:Y:S02]  /*3f5f0*/  @!P4 IMAD.IADD R40, R40, 0x1, -R12 ;  /* 0x000000012828c824 */ /* 0x000fe400078e0a0c */
[----:B-1----:R-:W-:Y:S01]  /*3f600*/  IMAD R19, R20, UR14, RZ ;  /* 0x0000000e14137c24 */ /* 0x002fe2000f8e02ff */
[----:B0-----:R-:W3:Y:S01]  /*3f610*/  LDL.LU R37, [R1+0x46f4] ;  /* 0x0046f40001257983 */ /* 0x001ee20000300800 */
[----:B------:R-:W-:Y:S01]  /*3f620*/  IMAD.MOV.U32 R18, RZ, RZ, R76 ;  /* 0x000000ffff127224 */ /* 0x000fe200078e004c */
[----:B------:R-:W-:Y:S01]  /*3f630*/  PRMT R38, RZ, 0x7610, R38 ;  /* 0x00007610ff267816 */ /* 0x000fe20000000026 */
[----:B------:R-:W0:Y:S01]  /*3f640*/  LDCU UR14, c[0x0][0x3b0] ;  /* 0x00007600ff0e77ac */ /* 0x000e220008000800 */
[----:B------:R-:W-:Y:S01]  /*3f650*/  SHF.R.S32.HI R20, RZ, 0x1f, R19 ;  /* 0x0000001fff147819 */ /* 0x000fe20000011413 */
[----:B--2---:R1:W-:Y:S02]  /*3f660*/  STL [R1+0xa1c], R21 ;  /* 0x000a1c1501007387 */ /* 0x0043e40000100800 */
[----:B-1----:R-:W-:-:S02]  /*3f670*/  IADD3 R21, P6, PT, R19, R14, RZ ;  /* 0x0000000e13157210 */ /* 0x002fc40007fde0ff */
[----:B------:R-:W-:-:S03]  /*3f680*/  IADD3 R19, P4, PT, R19, R16, RZ ;  /* 0x0000001013137210 */ /* 0x000fc60007f9e0ff */
[C---:B------:R-:W-:Y:S02]  /*3f690*/  IMAD.X R76, R20.reuse, 0x1, R15, P6 ;  /* 0x00000001144c7824 */ /* 0x040fe400030e060f */
[----:B------:R-:W-:Y:S01]  /*3f6a0*/  IMAD.X R77, R20, 0x1, R13, P4 ;  /* 0x00000001144d7824 */ /* 0x000fe200020e060d */
[----:B------:R1:W-:Y:S01]  /*3f6b0*/  STL [R1+0x1444], R21 ;  /* 0x0014441501007387 */ /* 0x0003e20000100800 */
[----:B------:R-:W-:Y:S02]  /*3f6c0*/  @P5 IMAD.MOV.U32 R20, RZ, RZ, R21 ;  /* 0x000000ffff145224 */ /* 0x000fe400078e0015 */
[----:B-1----:R-:W-:-:S05]  /*3f6d0*/  @P5 IMAD.MOV.U32 R21, RZ, RZ, R76 ;  /* 0x000000ffff155224 */ /* 0x002fca00078e004c */
[----:B------:R-:W2:Y:S04]  /*3f6e0*/  @P5 LDG.E.U8 R38, desc[UR22][R20.64] ;  /* 0x0000001614265981 */ /* 0x000ea8000c1e1100 */
[----:B------:R-:W-:Y:S04]  /*3f6f0*/  STL [R1+0x144c], R19 ;  /* 0x00144c1301007387 */ /* 0x000fe80000100800 */
[----:B------:R1:W-:Y:S04]  /*3f700*/  STL [R1+0x1440], R76 ;  /* 0x0014404c01007387 */ /* 0x0003e80000100800 */
[----:B-1----:R-:W3:Y:S04]  /*3f710*/  LDL R76, [R1+0x3a78] ;  /* 0x003a7800014c7983 */ /* 0x002ee80000100800 */
[----:B--2---:R1:W-:Y:S04]  /*3f720*/  STL [R1+0xa18], R38 ;  /* 0x000a182601007387 */ /* 0x0043e80000100800 */
[----:B-1----:R-:W2:Y:S04]  /*3f730*/  LDL.LU R38, [R1+0x46f0] ;  /* 0x0046f00001267983 */ /* 0x002ea80000300800 */
[----:B------:R-:W2:Y:S01]  /*3f740*/  LDL R20, [R1+0x3a4c] ;  /* 0x003a4c0001147983 */ /* 0x000ea20000100800 */
[----:B------:R-:W-:Y:S01]  /*3f750*/  @!P1 IMAD.MOV R18, RZ, RZ, -R18 ;  /* 0x000000ffff129224 */ /* 0x000fe200078e0a12 */
[----:B------:R-:W-:-:S02]  /*3f760*/  ISETP.GT.U32.AND P1, PT, R12, R43, PT ;  /* 0x0000002b0c00720c */ /* 0x000fc40003f24070 */
[----:B---3--:R-:W-:Y:S02]  /*3f770*/  PRMT R37, RZ, 0x7610, R37 ;  /* 0x00007610ff257816 */ /* 0x008fe40000000025 */
[----:B------:R-:W-:Y:S01]  /*3f780*/  ISETP.GT.U32.AND P6, PT, R12, R75, PT ;  /* 0x0000004b0c00720c */ /* 0x000fe20003fc4070 */
[----:B------:R1:W-:Y:S01]  /*3f790*/  STL [R1+0x1448], R77 ;  /* 0x0014484d01007387 */ /* 0x0003e20000100800 */
[----:B------:R-:W-:-:S07]  /*3f7a0*/  PRMT R73, RZ, 0x7610, R73 ;  /* 0x00007610ff497816 */ /* 0x000fce0000000049 */
[----:B------:R-:W-:-:S04]  /*3f7b0*/  @!P1 IMAD.IADD R43, R43, 0x1, -R12 ;  /* 0x000000012b2b9824 */ /* 0x000fc800078e0a0c */
[----:B------:R-:W-:Y:S01]  /*3f7c0*/  @!P6 IMAD.IADD R75, R75, 0x1, -R12 ;  /* 0x000000014b4be824 */ /* 0x000fe200078e0a0c */
[----:B--2---:R-:W-:Y:S02]  /*3f7d0*/  ISETP.GE.AND P4, PT, R20, RZ, PT ;  /* 0x000000ff1400720c */ /* 0x004fe40003f86270 */
[----:B------:R-:W-:Y:S01]  /*3f7e0*/  SEL R20, R17, R18, !P3 ;  /* 0x0000001211147207 */ /* 0x000fe20005800000 */
[----:B------:R-:W-:Y:S02]  /*3f7f0*/  @P0 IMAD.MOV.U32 R18, RZ, RZ, R19 ;  /* 0x000000ffff120224 */ /* 0x000fe400078e0013 */
[----:B------:R-:W-:-:S05]  /*3f800*/  @P0 IMAD.MOV.U32 R19, RZ, RZ, R77 ;  /* 0x000000ffff130224 */ /* 0x000fca00078e004d */
[----:B------:R0:W2:Y:S02]  /*3f810*/  @P0 LDG.E.U8 R37, desc[UR22][R18.64] ;  /* 0x0000001612250981 */ /* 0x0000a4000c1e1100 */
[----:B0-----:R-:W-:Y:S02]  /*3f820*/  IMAD R19, R20, UR14, RZ ;  /* 0x0000000e14137c24 */ /* 0x001fe4000f8e02ff */
[----:B------:R-:W-:Y:S01]  /*3f830*/  IMAD.MOV.U32 R18, RZ, RZ, R67 ;  /* 0x000000ffff127224 */ /* 0x000fe200078e0043 */
[----:B------:R-:W-:Y:S02]  /*3f840*/  PRMT R38, RZ, 0x7610, R38 ;  /* 0x00007610ff267816 */ /* 0x000fe40000000026 */
[----:B------:R-:W-:Y:S01]  /*3f850*/  PRMT R21, RZ, 0x7610, R21 ;  /* 0x00007610ff157816 */ /* 0x000fe20000000015 */
[----:B------:R-:W0:Y:S01]  /*3f860*/  LDCU UR14, c[0x0][0x3b0] ;  /* 0x00007600ff0e77ac */ /* 0x000e220008000800 */
[----:B------:R-:W-:Y:S02]  /*3f870*/  SHF.R.S32.HI R20, RZ, 0x1f, R19 ;  /* 0x0000001fff147819 */ /* 0x000fe40000011413 */
[----:B-1----:R-:W-:-:S02]  /*3f880*/  IADD3 R77, P1, PT, R19, R14, RZ ;  /* 0x0000000e134d7210 */ /* 0x002fc40007f3e0ff */
[----:B------:R-:W-:Y:S01]  /*3f890*/  IADD3 R67, P6, PT, R19, R16, RZ ;  /* 0x0000001013437210 */ /* 0x000fe20007fde0ff */
[----:B------:R-:W-:Y:S02]  /*3f8a0*/  @!P4 IMAD.MOV R18, RZ, RZ, -R18 ;  /* 0x000000ffff12c224 */ /* 0x000fe400078e0a12 */
[----:B------:R-:W-:Y:S01]  /*3f8b0*/  IMAD.X R19, R20, 0x1, R15, P1 ;  /* 0x0000000114137824 */ /* 0x000fe200008e060f */
[----:B------:R-:W-:Y:S01]  /*3f8c0*/  ISETP.GE.AND P1, PT, R76, RZ, PT ;  /* 0x000000ff4c00720c */ /* 0x000fe20003f26270 */
[----:B------:R-:W-:Y:S01]  /*3f8d0*/  IMAD.X R76, R20, 0x1, R13, P6 ;  /* 0x00000001144c7824 */ /* 0x000fe200030e060d */
[----:B------:R-:W-:Y:S01]  /*3f8e0*/  SEL R20, R17, R18, !P3 ;  /* 0x0000001211147207 */ /* 0x000fe20005800000 */
[----:B------:R-:W-:-:S05]  /*3f8f0*/  @P5 IMAD.MOV.U32 R18, RZ, RZ, R77 ;  /* 0x000000ffff125224 */ /* 0x000fca00078e004d */
[----:B------:R-:W3:Y:S04]  /*3f900*/  @P5 LDG.E.U8 R73, desc[UR22][R18.64] ;  /* 0x0000001612495981 */ /* 0x000ee8000c1e1100 */
[----:B--2---:R1:W-:Y:S02]  /*3f910*/  STL [R1+0xa14], R37 ;  /* 0x000a142501007387 */ /* 0x0043e40000100800 */
[----:B-1----:R-:W-:Y:S02]  /*3f920*/  IMAD.MOV.U32 R37, RZ, RZ, R35 ;  /* 0x000000ffff257224 */ /* 0x002fe400078e0023 */
[----:B------:R-:W-:Y:S02]  /*3f930*/  IMAD.MOV.U32 R35, RZ, RZ, R34 ;  /* 0x000000ffff237224 */ /* 0x000fe400078e0022 */
[----:B------:R-:W-:-:S02]  /*3f940*/  IMAD.MOV.U32 R34, RZ, RZ, R2 ;  /* 0x000000ffff227224 */ /* 0x000fc400078e0002 */
[----:B------:R-:W-:Y:S02]  /*3f950*/  IMAD.MOV.U32 R2, RZ, RZ, R29 ;  /* 0x000000ffff027224 */ /* 0x000fe400078e001d */
[----:B------:R-:W2:Y:S04]  /*3f960*/  LDL.LU R29, [R1+0x1ec] ;  /* 0x0001ec00011d7983 */ /* 0x000ea80000300800 */
[----:B------:R1:W-:Y:S04]  /*3f970*/  STL [R1+0x1454], R77 ;  /* 0x0014544d01007387 */ /* 0x0003e80000100800 */
[----:B------:R-:W-:Y:S04]  /*3f980*/  STL [R1+0x145c], R67 ;  /* 0x00145c4301007387 */ /* 0x000fe80000100800 */
[----:B------:R-:W-:Y:S04]  /*3f990*/  STL [R1+0x1450], R19 ;  /* 0x0014501301007387 */ /* 0x000fe80000100800 */
[----:B-1----:R-:W2:Y:S04]  /*3f9a0*/  LDL.LU R77, [R1+0x46ec] ;  /* 0x0046ec00014d7983 */ /* 0x002ea80000300800 */
[----:B------:R-:W-:Y:S04]  /*3f9b0*/  STL [R1+0x1458], R76 ;  /* 0x0014584c01007387 */ /* 0x000fe80000100800 */
[----:B---3--:R1:W-:Y:S04]  /*3f9c0*/  STL [R1+0xa10], R73 ;  /* 0x000a104901007387 */ /* 0x0083e80000100800 */
[----:B-1----:R-:W3:Y:S01]  /*3f9d0*/  LDL.LU R73, [R1+0x46e8] ;  /* 0x0046e80001497983 */ /* 0x002ee20000300800 */
[----:B------:R-:W-:Y:S01]  /*3f9e0*/  ISETP.GT.U32.AND P4, PT, R12, R40, PT ;  /* 0x000000280c00720c */ /* 0x000fe20003f84070 */
[----:B------:R-:W-:-:S02]  /*3f9f0*/  @P0 IMAD.MOV.U32 R18, RZ, RZ, R67 ;  /* 0x000000ffff120224 */ /* 0x000fc400078e0043 */
[----:B------:R-:W-:-:S05]  /*3fa00*/  @P0 IMAD.MOV.U32 R19, RZ, RZ, R76 ;  /* 0x000000ffff130224 */ /* 0x000fca00078e004c */
[----:B------:R1:W2:Y:S05]  /*3fa10*/  @P0 LDG.E.U8 R38, desc[UR22][R18.64] ;  /* 0x0000001612260981 */ /* 0x0002aa000c1e1100 */
[----:B------:R-:W-:Y:S02]  /*3fa20*/  @!P4 IMAD.IADD R40, R40, 0x1, -R12 ;  /* 0x000000012828c824 */ /* 0x000fe400078e0a0c */
[----:B-1----:R-:W-:Y:S02]  /*3fa30*/  IMAD R19, R20, UR15, RZ ;  /* 0x0000000f14137c24 */ /* 0x002fe4000f8e02ff */
[----:B------:R-:W-:Y:S01]  /*3fa40*/  IMAD.MOV.U32 R18, RZ, RZ, R48 ;  /* 0x000000ffff127224 */ /* 0x000fe200078e0030 */
[----:B------:R-:W-:Y:S01]  /*3fa50*/  ISETP.GT.U32.AND P6, PT, R12, R75, PT ;  /* 0x0000004b0c00720c */ /* 0x000fe20003fc4070 */
[----:B------:R-:W1:Y:S02]  /*3fa60*/  LDCU UR15, c[0x0][0x3b0] ;  /* 0x00007600ff0f77ac */ /* 0x000e640008000800 */
[----:B------:R-:W-:Y:S01]  /*3fa70*/  @!P1 IMAD.MOV R18, RZ, RZ, -R18 ;  /* 0x000000ffff129224 */ /* 0x000fe200078e0a12 */
[----:B------:R-:W-:-:S02]  /*3fa80*/  SHF.R.S32.HI R20, RZ, 0x1f, R19 ;  /* 0x0000001fff147819 */ /* 0x000fc40000011413 */
[C---:B------:R-:W-:Y:S02]  /*3fa90*/  IADD3 R48, P4, PT, R19.reuse, R14, RZ ;  /* 0x0000000e13307210 */ /* 0x040fe40007f9e0ff */
[----:B------:R-:W-:-:S03]  /*3faa0*/  IADD3 R67, P1, PT, R19, R16, RZ ;  /* 0x0000001013437210 */ /* 0x000fc60007f3e0ff */
[C---:B------:R-:W-:Y:S02]  /*3fab0*/  IMAD.X R19, R20.reuse, 0x1, R15, P4 ;  /* 0x0000000114137824 */ /* 0x040fe400020e060f */
[----:B------:R-:W-:Y:S01]  /*3fac0*/  IMAD.X R76, R20, 0x1, R13, P1 ;  /* 0x00000001144c7824 */ /* 0x000fe200008e060d */
[----:B------:R-:W-:Y:S01]  /*3fad0*/  SEL R20, R17, R18, !P3 ;  /* 0x0000001211147207 */ /* 0x000fe20005800000 */
[----:B------:R-:W-:Y:S01]  /*3fae0*/  @P5 IMAD.MOV.U32 R18, RZ, RZ, R48 ;  /* 0x000000ffff125224 */ /* 0x000fe200078e0030 */
[----:B---3--:R-:W-:-:S06]  /*3faf0*/  PRMT R73, RZ, 0x7610, R73 ;  /* 0x00007610ff497816 */ /* 0x008fcc0000000049 */
[----:B------:R-:W3:Y:S04]  /*3fb00*/  @P5 LDG.E.U8 R73, desc[UR22][R18.64] ;  /* 0x0000001612495981 */ /* 0x000ee8000c1e1100 */
[----:B--2---:R2:W-:Y:S02]  /*3fb10*/  STL [R1+0xa0c], R38 ;  /* 0x000a0c2601007387 */ /* 0x0045e40000100800 */
[----:B--2---:R-:W-:Y:S02]  /*3fb20*/  IMAD.MOV.U32 R38, RZ, RZ, R34 ;  /* 0x000000ffff267224 */ /* 0x004fe400078e0022 */
[----:B------:R-:W-:Y:S02]  /*3fb30*/  IMAD.MOV.U32 R34, RZ, RZ, R2 ;  /* 0x000000ffff227224 */ /* 0x000fe400078e0002 */
[----:B------:R-:W2:Y:S04]  /*3fb40*/  LDL.LU R2, [R1+0x1f4] ;  /* 0x0001f40001027983 */ /* 0x000ea80000300800 */
[----:B------:R0:W-:Y:S04]  /*3fb50*/  STL [R1+0x1464], R48 ;  /* 0x0014643001007387 */ /* 0x0001e80000100800 */
[----:B------:R-:W-:Y:S04]  /*3fb60*/  STL [R1+0x146c], R67 ;  /* 0x00146c4301007387 */ /* 0x000fe80000100800 */
[----:B------:R-:W-:Y:S04]  /*3fb70*/  STL [R1+0x1460], R19 ;  /* 0x0014601301007387 */ /* 0x000fe80000100800 */
[----:B0-----:R-:W2:Y:S04]  /*3fb80*/  LDL.LU R48, [R1+0x46e4] ;  /* 0x0046e40001307983 */ /* 0x001ea80000300800 */
[----:B---3--:R0:W-:Y:S04]  /*3fb90*/  STL [R1+0xa08], R73 ;  /* 0x000a084901007387 */ /* 0x0081e80000100800 */
[----:B0-----:R-:W3:Y:S04]  /*3fba0*/  LDL.LU R73, [R1+0x46e0] ;  /* 0x0046e00001497983 */ /* 0x001ee80000300800 */
        /* <DEDUP_REMOVED lines=8> */
[----:B------:R-:W-:Y:S01]  /*3fc30*/  STL [R1+0x1468], R76 ;  /* 0x0014684c01007387 */ /* 0x000fe20000100800 */
[--C-:B------:R-:W-:Y:S02]  /*3fc40*/  @!P6 IMAD.IADD R29, R29, 0x1, -R12.reuse ;  /* 0x000000011d1de824 */ /* 0x100fe400078e0a0c */
[----:B------:R-:W-:Y:S02]  /*3fc50*/  @!P4 IMAD.IADD R37, R37, 0x1, -R12 ;  /* 0x000000012525c824 */ /* 0x000fe400078e0a0c */
[----:B0-----:R-:W-:Y:S02]  /*3fc60*/  IMAD R19, R20, UR14, RZ ;  /* 0x0000000e14137c24 */ /* 0x001fe4000f8e02ff */
[----:B------:R-:W-:Y:S01]  /*3fc70*/  IMAD.MOV.U32 R18, RZ, RZ, R51 ;  /* 0x000000ffff127224 */ /* 0x000fe200078e0033 */
[----:B------:R-:W-:Y:S01]  /*3fc80*/  PRMT R48, RZ, 0x7610, R48 ;  /* 0x00007610ff307816 */ /* 0x000fe20000000030 */
[----:B------:R-:W0:Y:S01]  /*3fc90*/  LDCU UR14, c[0x0][0x3b0] ;  /* 0x00007600ff0e77ac */ /* 0x000e220008000800 */
[----:B------:R-:W-:Y:S01]  /*3fca0*/  SHF.R.S32.HI R20, RZ, 0x1f, R19 ;  /* 0x0000001fff147819 */ /* 0x000fe20000011413 */
[----:B--2---:R2:W-:Y:S04]  /*3fcb0*/  STL [R1+0xa04], R21 ;  /* 0x000a041501007387 */ /* 0x0045e80000100800 */
[----:B------:R-:W3:Y:S01]  /*3fcc0*/  LDL R67, [R1+0x3a20] ;  /* 0x003a200001437983 */ /* 0x000ee20000100800 */
[----:B--2---:R-:W-:-:S02]  /*3fcd0*/  IADD3 R21, P6, PT, R19, R14, RZ ;  /* 0x0000000e13157210 */ /* 0x004fc40007fde0ff */
[----:B------:R-:W-:-:S03]  /*3fce0*/  IADD3 R19, P4, PT, R19, R16, RZ ;  /* 0x0000001013137210 */ /* 0x000fc60007f9e0ff */
[C---:B------:R-:W-:Y:S02]  /*3fcf0*/  IMAD.X R51, R20.reuse, 0x1, R15, P6 ;  /* 0x0000000114337824 */ /* 0x040fe400030e060f */
[----:B------:R-:W-:Y:S01]  /*3fd00*/  IMAD.X R76, R20, 0x1, R13, P4 ;  /* 0x00000001144c7824 */ /* 0x000fe200020e060d */
[----:B------:R2:W-:Y:S01]  /*3fd10*/  STL [R1+0x1474], R21 ;  /* 0x0014741501007387 */ /* 0x0005e20000100800 */
[----:B------:R-:W-:Y:S02]  /*3fd20*/  @P5 IMAD.MOV.U32 R20, RZ, RZ, R21 ;  /* 0x000000ffff145224 */ /* 0x000fe400078e0015 */
[----:B--2---:R-:W-:-:S05]  /*3fd30*/  @P5 IMAD.MOV.U32 R21, RZ, RZ, R51 ;  /* 0x000000ffff155224 */ /* 0x004fca00078e0033 */
[----:B------:R-:W2:Y:S04]  /*3fd40*/  @P5 LDG.E.U8 R48, desc[UR22][R20.64] ;  /* 0x0000001614305981 */ /* 0x000ea8000c1e1100 */
[----:B------:R-:W-:Y:S04]  /*3fd50*/  STL [R1+0x147c], R19 ;  /* 0x00147c1301007387 */ /* 0x000fe80000100800 */
[----:B------:R0:W-:Y:S04]  /*3fd60*/  STL [R1+0x1470], R51 ;  /* 0x0014703301007387 */ /* 0x0001e80000100800 */
[----:B0-----:R-:W3:Y:S04]  /*3fd70*/  LDL.LU R51, [R1+0x46dc] ;  /* 0x0046dc0001337983 */ /* 0x001ee80000300800 */
[----:B--2---:R0:W-:Y:S04]  /*3fd80*/  STL [R1+0xa00], R48 ;  /* 0x000a003001007387 */ /* 0x0041e80000100800 */
[----:B0-----:R-:W2:Y:S04]  /*3fd90*/  LDL.LU R48, [R1+0x46d8] ;  /* 0x0046d80001307983 */ /* 0x001ea80000300800 */
[----:B------:R-:W2:Y:S01]  /*3fda0*/  LDL R20, [R1+0x3a14] ;  /* 0x003a140001147983 */ /* 0x000ea20000100800 */
[----:B------:R-:W-:Y:S01]  /*3fdb0*/  @!P1 IMAD.MOV R18, RZ, RZ, -R18 ;  /* 0x000000ffff129224 */ /* 0x000fe200078e0a12 */
[----:B------:R-:W-:-:S02]  /*3fdc0*/  ISETP.GT.U32.AND P1, PT, R12, R29, PT ;  /* 0x0000001d0c00720c */ /* 0x000fc40003f24070 */
[----:B---3--:R-:W-:Y:S02]  /*3fdd0*/  PRMT R73, RZ, 0x7610, R73 ;  /* 0x00007610ff497816 */ /* 0x008fe40000000049 */
[----:B------:R-:W-:Y:S01]  /*3fde0*/  ISETP.GT.U32.AND P6, PT, R12, R2, PT ;  /* 0x000000020c00720c */ /* 0x000fe20003fc4070 */
[----:B------:R0:W-:Y:S08]  /*3fdf0*/  STL [R1+0x1478], R76 ;  /* 0x0014784c01007387 */ /* 0x0001f00000100800 */
[----:B------:R-:W-:-:S04]  /*3fe00*/  @!P1 IMAD.IADD R29, R29, 0x1, -R12 ;  /* 0x000000011d1d9824 */ /* 0x000fc800078e0a0c */
[----:B------:R-:W-:Y:S01]  /*3fe10*/  @!P6 IMAD.IADD R2, R2, 0x1, -R12 ;  /* 0x000000010202e824 */ /* 0x000fe200078e0a0c */
[----:B--2---:R-:W-:Y:S02]  /*3fe20*/  ISETP.GE.AND P4, PT, R20, RZ, PT ;  /* 0x000000ff1400720c */ /* 0x004fe40003f86270 */
[----:B------:R-:W-:Y:S01]  /*3fe30*/  SEL R20, R17, R18, !P3 ;  /* 0x0000001211147207 */ /* 0x000fe20005800000 */
[----:B------:R-:W-:Y:S02]  /*3fe40*/  @P0 IMAD.MOV.U32 R18, RZ, RZ, R19 ;  /* 0x000000ffff120224 */ /* 0x000fe400078e0013 */
[----:B------:R-:W-:-:S05]  /*3fe50*/  @P0 IMAD.MOV.U32 R19, RZ, RZ, R76 ;  /* 0x000000ffff130224 */ /* 0x000fca00078e004c */
[----:B------:R2:W3:Y:S02]  /*3fe60*/  @P0 LDG.E.U8 R73, desc[UR22][R18.64] ;  /* 0x0000001612490981 */ /* 0x0004e4000c1e1100 */
[----:B--2---:R-:W-:Y:S02]  /*3fe70*/  IMAD R19, R20, UR14, RZ ;  /* 0x0000000e14137c24 */ /* 0x004fe4000f8e02ff */
[----:B------:R-:W-:Y:S01]  /*3fe80*/  IMAD.MOV.U32 R18, RZ, RZ, R66 ;  /* 0x000000ffff127224 */ /* 0x000fe200078e0042 */
[----:B------:R-:W-:Y:S02]  /*3fe90*/  PRMT R48, RZ, 0x7610, R48 ;  /* 0x00007610ff307816 */ /* 0x000fe40000000030 */
[----:B------:R-:W-:Y:S02]  /*3fea0*/  PRMT R51, RZ, 0x7610, R51 ;  /* 0x00007610ff337816 */ /* 0x000fe40000000033 */
[----:B------:R-:W-:Y:S02]  /*3feb0*/  PRMT R21, RZ, 0x7610, R21 ;  /* 0x00007610ff157816 */ /* 0x000fe40000000015 */
[----:B------:R-:W-:-:S02]  /*3fec0*/  SHF.R.S32.HI R20, RZ, 0x1f, R19 ;  /* 0x0000001fff147819 */ /* 0x000fc40000011413 */
[C---:B0-----:R-:W-:Y:S02]  /*3fed0*/  IADD3 R76, P1, PT, R19.reuse, R14, RZ ;  /* 0x0000000e134c7210 */ /* 0x041fe40007f3e0ff */
[----:B------:R-:W-:Y:S01]  /*3fee0*/  IADD3 R66, P6, PT, R19, R16, RZ ;  /* 0x0000001013427210 */ /* 0x000fe20007fde0ff */
[----:B------:R-:W-:Y:S01]  /*3fef0*/  @!P4 IMAD.MOV R18, RZ, RZ, -R18 ;  /* 0x000000ffff12c224 */ /* 0x000fe200078e0a12 */
[----:B------:R-:W0:Y:S01]  /*3ff00*/  LDCU UR14, c[0x0][0x3b0] ;  /* 0x00007600ff0e77ac */ /* 0x000e220008000800 */
[C---:B------:R-:W-:Y:S01]  /*3ff10*/  IMAD.X R19, R20.reuse, 0x1, R15, P1 ;  /* 0x0000000114137824 */ /* 0x040fe200008e060f */
[----:B------:R-:W-:Y:S01]  /*3ff20*/  ISETP.GE.AND P1, PT, R67, RZ, PT ;  /* 0x000000ff4300720c */ /* 0x000fe20003f26270 */
[----:B------:R-:W-:Y:S01]  /*3ff30*/  IMAD.X R67, R20, 0x1, R13, P6 ;  /* 0x0000000114437824 */ /* 0x000fe200030e060d */
[----:B------:R-:W-:Y:S01]  /*3ff40*/  SEL R20, R17, R18, !P3 ;  /* 0x0000001211147207 */ /* 0x000fe20005800000 */
[----:B------:R-:W-:-:S05]  /*3ff50*/  @P5 IMAD.MOV.U32 R18, RZ, RZ, R76 ;  /* 0x000000ffff125224 */ /* 0x000fca00078e004c */
[----:B------:R-:W2:Y:S04]  /*3ff60*/  @P5 LDG.E.U8 R48, desc[UR22][R18.64] ;  /* 0x0000001612305981 */ /* 0x000ea8000c1e1100 */
[----:B---3--:R3:W-:Y:S02]  /*3ff70*/  STL [R1+0x9fc], R73 ;  /* 0x0009fc4901007387 */ /* 0x0087e40000100800 */
[----:B---3--:R-:W-:Y:S02]  /*3ff80*/  IMAD.MOV.U32 R73, RZ, RZ, R38 ;  /* 0x000000ffff497224 */ /* 0x008fe400078e0026 */
[----:B------:R-:W3:Y:S04]  /*3ff90*/  LDL.LU R38, [R1+0x1fc] ;  /* 0x0001fc0001267983 */ /* 0x000ee80000300800 */
[----:B------:R0:W-:Y:S04]  /*3ffa0*/  STL [R1+0x1484], R76 ;  /* 0x0014844c01007387 */ /* 0x0001e80000100800 */
[----:B------:R-:W-:Y:S04]  /*3ffb0*/  STL [R1+0x148c], R66 ;  /* 0x00148c4201007387 */ /* 0x000fe80000100800 */
[----:B------:R-:W-:Y:S04]  /*3ffc0*/  STL [R1+0x1480], R19 ;  /* 0x0014801301007387 */ /* 0x000fe80000100800 */
[----:B0-----:R-:W3:Y:S04]  /*3ffd0*/  LDL.LU R76, [R1+0x46d4] ;  /* 0x0046d400014c7983 */ /* 0x001ee80000300800 */
[----:B------:R-:W-:Y:S04]  /*3ffe0*/  STL [R1+0x1488], R67 ;  /* 0x0014884301007387 */ /* 0x000fe80000100800 */
[----:B--2---:R0:W-:Y:S04]  /*3fff0*/  STL [R1+0x9f8], R48 ;  /* 0x0009f83001007387 */ /* 0x0041e80000100800 */
[----:B0-----:R-:W2:Y:S01]  /*40000*/  LDL.LU R48, [R1+0x46d0] ;  /* 0x0046d00001307983 */ /* 0x001ea20000300800 */
[----:B------:R-:W-:Y:S01]  /*40010*/  ISETP.GT.U32.AND P4, PT, R12, R37, PT ;  /* 0x000000250c00720c */ /* 0x000fe20003f84070 */
[----:B------:R-:W-:-:S02]  /*40020*/  @P0 IMAD.MOV.U32 R18, RZ, RZ, R66 ;  /* 0x000000ffff120224 */ /* 0x000fc400078e0042 */
[----:B------:R-:W-:-:S05]  /*40030*/  @P0 IMAD.MOV.U32 R19, RZ, RZ, R67 ;  /* 0x000000ffff130224 */ /* 0x000fca00078e0043 */
[----:B------:R1:W3:Y:S05]  /*40040*/  @P0 LDG.E.U8 R51, desc[UR22][R18.64] ;  /* 0x0000001612330981 */ /* 0x0002ea000c1e1100 */
[----:B------:R-:W-:Y:S02]  /*40050*/  @!P4 IMAD.IADD R37, R37, 0x1, -R12 ;  /* 0x000000012525c824 */ /* 0x000fe400078e0a0c */
[----:B-1----:R-:W-:Y:S02]  /*40060*/  IMAD R19, R20, UR15, RZ ;  /* 0x0000000f14137c24 */ /* 0x002fe4000f8e02ff */
[----:B------:R-:W-:Y:S01]  /*40070*/  IMAD.MOV.U32 R18, RZ, RZ, R64 ;  /* 0x000000ffff127224 */ /* 0x000fe200078e0040 */
[----:B------:R-:W-:-:S02]  /*40080*/  ISETP.GT.U32.AND P6, PT, R12, R2, PT ;  /* 0x000000020c00720c */ /* 0x000fc40003fc4070 */
[----:B------:R-:W-:Y:S01]  /*40090*/  PRMT R23, RZ, 0x7610, R23 ;  /* 0x00007610ff177816 */ /* 0x000fe20000000017 */
[----:B------:R-:W0:Y:S01]  /*400a0*/  LDCU UR15, c[0x0][0x3b0] ;  /* 0x00007600ff0f77ac */ /* 0x000e220008000800 */
[----:B------:R-:W-:Y:S01]  /*400b0*/  @!P1 IMAD.MOV R18, RZ, RZ, -R18 ;  /* 0x000000ffff129224 */ /* 0x000fe200078e0a12 */
[----:B------:R-:W-:Y:S02]  /*400c0*/  SHF.R.S32.HI R20, RZ, 0x1f, R19 ;  /* 0x0000001fff147819 */ /* 0x000fe40000011413 */
[C---:B------:R-:W-:Y:S02]  /*400d0*/  IADD3 R64, P4, PT, R19.reuse, R14, RZ ;  /* 0x0000000e13407210 */ /* 0x040fe40007f9e0ff */
[----:B------:R-:W-:-:S03]  /*400e0*/  IADD3 R66, P1, PT, R19, R16, RZ ;  /* 0x0000001013427210 */ /* 0x000fc60007f3e0ff */
[C---:B------:R-:W-:Y:S02]  /*400f0*/  IMAD.X R19, R20.reuse, 0x1, R15, P4 ;  /* 0x0000000114137824 */ /* 0x040fe400020e060f */
[----:B------:R-:W-:Y:S01]  /*40100*/  IMAD.X R67, R20, 0x1, R13, P1 ;  /* 0x0000000114437824 */ /* 0x000fe200008e060d */
[----:B------:R-:W-:Y:S01]  /*40110*/  SEL R20, R17, R18, !P3 ;  /* 0x0000001211147207 */ /* 0x000fe20005800000 */
[----:B------:R-:W-:Y:S01]  /*40120*/  @P5 IMAD.MOV.U32 R18, RZ, RZ, R64 ;  /* 0x000000ffff125224 */ /* 0x000fe200078e0040 */
[----:B--2---:R-:W-:-:S06]  /*40130*/  PRMT R48, RZ, 0x7610, R48 ;  /* 0x00007610ff307816 */ /* 0x004fcc0000000030 */
[----:B------:R-:W2:Y:S04]  /*40140*/  @P5 LDG.E.U8 R48, desc[UR22][R18.64] ;  /* 0x0000001612305981 */ /* 0x000ea8000c1e1100 */
[----:B---3--:R1:W-:Y:S04]  /*40150*/  STL [R1+0x9f4], R51 ;  /* 0x0009f43301007387 */ /* 0x0083e80000100800 */
[----:B-1----:R-:W3:Y:S04]  /*40160*/  LDL.LU R51, [R1+0x200] ;  /* 0x0002000001337983 */ /* 0x002ee80000300800 */
        /* <DEDUP_REMOVED lines=17> */
[----:B-1----:R-:W-:Y:S02]  /*40280*/  IMAD R19, R20, UR14, RZ ;  /* 0x0000000e14137c24 */ /* 0x002fe4000f8e02ff */
[----:B------:R-:W-:Y:S01]  /*40290*/  IMAD.MOV.U32 R18, RZ, RZ, R65 ;  /* 0x000000ffff127224 */ /* 0x000fe200078e0041 */
[----:B---3--:R-:W-:Y:S01]  /*402a0*/  PRMT R64, RZ, 0x7610, R64 ;  /* 0x00007610ff407816 */ /* 0x008fe20000000040 */
[----:B------:R-:W1:Y:S01]  /*402b0*/  LDCU UR14, c[0x0][0x3b0] ;  /* 0x00007600ff0e77ac */ /* 0x000e620008000800 */
        /* <DEDUP_REMOVED lines=19> */
[----:B------:R-:W-:Y:S02]  /*403f0*/  PRMT R48, RZ, 0x7610, R48 ;  /* 0x00007610ff307816 */ /* 0x000fe40000000030 */
        /* <DEDUP_REMOVED lines=8> */
[----:B------:R1:W2:Y:S02]  /*40480*/  @P0 LDG.E.U8 R48, desc[UR22][R18.64] ;  /* 0x0000001612300981 */ /* 0x0002a4000c1e1100 */
[----:B-1----:R-:W-:Y:S02]  /*40490*/  IMAD R19, R20, UR14, RZ ;  /* 0x0000000e14137c24 */ /* 0x002fe4000f8e02ff */
[----:B------:R-:W-:Y:S01]  /*404a0*/  IMAD.MOV.U32 R18, RZ, RZ, R55 ;  /* 0x000000ffff127224 */ /* 0x000fe200078e0037 */
[----:B------:R-:W-:Y:S02]  /*404b0*/  PRMT R64, RZ, 0x7610, R64 ;  /* 0x00007610ff407816 */ /* 0x000fe40000000040 */
[----:B------:R-:W-:Y:S01]  /*404c0*/  PRMT R21, RZ, 0x7610, R21 ;  /* 0x00007610ff157816 */ /* 0x000fe20000000015 */
[----:B------:R-:W1:Y:S01]  /*404d0*/  LDCU UR14, c[0x0][0x3b0] ;  /* 0x00007600ff0e77ac */ /* 0x000e620008000800 */
[----:B------:R-:W-:Y:S02]  /*404e0*/  SHF.R.S32.HI R20, RZ, 0x1f, R19 ;  /* 0x0000001fff147819 */ /* 0x000fe40000011413 */
[----:B0-----:R-:W-:-:S02]  /*404f0*/  IADD3 R65, P1, PT, R19, R14, RZ ;  /* 0x0000000e13417210 */ /* 0x001fc40007f3e0ff */
[----:B------:R-:W-:Y:S01]  /*40500*/  IADD3 R55, P6, PT, R19, R16, RZ ;  /* 0x0000001013377210 */ /* 0x000fe20007fde0ff */
[----:B------:R-:W-:Y:S02]  /*40510*/  @!P4 IMAD.MOV R18, RZ, RZ, -R18 ;  /* 0x000000ffff12c224 */ /* 0x000fe400078e0a12 */
[----:B------:R-:W-:Y:S01]  /*40520*/  IMAD.X R19, R20, 0x1, R15, P1 ;  /* 0x0000000114137824 */ /* 0x000fe200008e060f */
[----:B---3--:R-:W-:Y:S01]  /*40530*/  ISETP.GE.AND P1, PT, R66, RZ, PT ;  /* 0x000000ff4200720c */ /* 0x008fe20003f26270 */
[----:B------:R-:W-:Y:S01]  /*40540*/  IMAD.X R66, R20, 0x1, R13, P6 ;  /* 0x0000000114427824 */ /* 0x000fe200030e060d */
[----:B------:R-:W-:Y:S01]  /*40550*/  SEL R20, R17, R18, !P3 ;  /* 0x0000001211147207 */ /* 0x000fe20005800000 */
[----:B------:R-:W-:-:S05]  /*40560*/  @P5 IMAD.MOV.U32 R18, RZ, RZ, R65 ;  /* 0x000000ffff125224 */ /* 0x000fca00078e0041 */
[----:B------:R0:W3:Y:S02]  /*40570*/  @P5 LDG.E.U8 R64, desc[UR22][R18.64] ;  /* 0x0000001612405981 */ /* 0x0000e4000c1e1100 */
[----:B0-----:R-:W-:Y:S02]  /*40580*/  @P0 IMAD.MOV.U32 R18, RZ, RZ, R55 ;  /* 0x000000ffff120224 */ /* 0x001fe400078e0037 */
[----:B--2---:R0:W-:Y:S04]  /*40590*/  STL [R1+0x9e4], R48 ;  /* 0x0009e43001007387 */ /* 0x0041e80000100800 */
[----:B0-----:R-:W2:Y:S04]  /*405a0*/  LDL.LU R48, [R1+0x204] ;  /* 0x0002040001307983 */ /* 0x001ea80000300800 */
[----:B------:R0:W-:Y:S04]  /*405b0*/  STL [R1+0x14b4], R65 ;  /* 0x0014b44101007387 */ /* 0x0001e80000100800 */
[----:B------:R-:W-:Y:S04]  /*405c0*/  STL [R1+0x14bc], R55 ;  /* 0x0014bc3701007387 */ /* 0x000fe80000100800 */
[----:B------:R1:W-:Y:S04]  /*405d0*/  STL [R1+0x14b0], R19 ;  /* 0x0014b01301007387 */ /* 0x0003e80000100800 */
[----:B------:R-:W-:Y:S04]  /*405e0*/  STL [R1+0x14b8], R66 ;  /* 0x0014b84201007387 */ /* 0x000fe80000100800 */
[----:B0-----:R-:W2:Y:S01]  /*405f0*/  LDL R65, [R1+0x3a40] ;  /* 0x003a400001417983 */ /* 0x001ea20000100800 */
[----:B-1----:R-:W-:-:S05]  /*40600*/  @P0 IMAD.MOV.U32 R19, RZ, RZ, R66 ;  /* 0x000000ffff130224 */ /* 0x002fca00078e0042 */
[----:B------:R0:W2:Y:S04]  /*40610*/  @P0 LDG.E.U8 R23, desc[UR22][R18.64] ;  /* 0x0000001612170981 */ /* 0x0000a8000c1e1100 */
[----:B---3--:R1:W-:Y:S04]  /*40620*/  STL [R1+0x9e0], R64 ;  /* 0x0009e04001007387 */ /* 0x0083e80000100800 */
[----:B-1----:R-:W3:Y:S01]  /*40630*/  LDL.LU R64, [R1+0x46bc] ;  /* 0x0046bc0001407983 */ /* 0x002ee20000300800 */
[----:B------:R-:W-:Y:S01]  /*40640*/  ISETP.GT.U32.AND P4, PT, R12, R38, PT ;  /* 0x000000260c00720c */ /* 0x000fe20003f84070 */
[----:B0-----:R-:W-:-:S02]  /*40650*/  IMAD R19, R20, UR15, RZ ;  /* 0x0000000f14137c24 */ /* 0x001fc4000f8e02ff */
[----:B------:R-:W-:Y:S01]  /*40660*/  IMAD.MOV.U32 R18, RZ, RZ, R44 ;  /* 0x000000ffff127224 */ /* 0x000fe200078e002c */
[----:B------:R-:W4:Y:S01]  /*40670*/  LDL.LU R66, [R1+0x46b8] ;  /* 0x0046b80001427983 */ /* 0x000f220000300800 */
[----:B------:R-:W-:Y:S02]  /*40680*/  ISETP.GT.U32.AND P6, PT, R12, R51, PT ;  /* 0x000000330c00720c */ /* 0x000fe40003fc4070 */
[----:B------:R-:W-:Y:S01]  /*40690*/  PRMT R22, RZ, 0x7610, R22 ;  /* 0x00007610ff167816 */ /* 0x000fe20000000016 */
[----:B------:R-:W-:Y:S01]  /*406a0*/  @!P1 IMAD.MOV R18, RZ, RZ, -R18 ;  /* 0x000000ffff129224 */ /* 0x000fe200078e0a12 */
[----:B------:R-:W-:Y:S01]  /*406b0*/  SHF.R.S32.HI R20, RZ, 0x1f, R19 ;  /* 0x0000001fff147819 */ /* 0x000fe20000011413 */
[----:B------:R-:W0:Y:S03]  /*406c0*/  LDCU UR15, c[0x0][0x3b0] ;  /* 0x00007600ff0f77ac */ /* 0x000e260008000800 */
[----:B------:R-:W-:Y:S01]  /*406d0*/  @!P4 IMAD.IADD R38, R38, 0x1, -R12 ;  /* 0x000000012626c824 */ /* 0x000fe200078e0a0c */
[C---:B------:R-:W-:Y:S01]  /*406e0*/  IADD3 R55, P4, PT, R19.reuse, R14, RZ ;  /* 0x0000000e13377210 */ /* 0x040fe20007f9e0ff */
[----:B--2---:R1:W-:Y:S02]  /*406f0*/  STL [R1+0x9dc], R23 ;  /* 0x0009dc1701007387 */ /* 0x0043e40000100800 */
[----:B-1----:R-:W-:-:S02]  /*40700*/  IADD3 R23, P1, PT, R19, R16, RZ ;  /* 0x0000001013177210 */ /* 0x002fc40007f3e0ff */
[C---:B------:R-:W-:Y:S01]  /*40710*/  IMAD.X R19, R20.reuse, 0x1, R15, P4 ;  /* 0x0000000114137824 */ /* 0x040fe200020e060f */
[----:B---3--:R-:W-:Y:S02]  /*40720*/  PRMT R64, RZ, 0x7610, R64 ;  /* 0x00007610ff407816 */ /* 0x008fe40000000040 */
[----:B------:R-:W-:Y:S01]  /*40730*/  IMAD.X R44, R20, 0x1, R13, P1 ;  /* 0x00000001142c7824 */ /* 0x000fe200008e060d */
[----:B------:R-:W-:Y:S01]  /*40740*/  SEL R20, R17, R18, !P3 ;  /* 0x0000001211147207 */ /* 0x000fe20005800000 */
[----:B------:R-:W-:Y:S01]  /*40750*/  @P5 IMAD.MOV.U32 R18, RZ, RZ, R55 ;  /* 0x000000ffff125224 */ /* 0x000fe200078e0037 */
[----:B------:R1:W-:Y:S04]  /*40760*/  STL [R1+0x14c4], R55 ;  /* 0x0014c43701007387 */ /* 0x0003e80000100800 */
[----:B------:R-:W-:Y:S04]  /*40770*/  STL [R1+0x14cc], R23 ;  /* 0x0014cc1701007387 */ /* 0x000fe80000100800 */
[----:B------:R2:W-:Y:S04]  /*40780*/  STL [R1+0x14c0], R19 ;  /* 0x0014c01301007387 */ /* 0x0005e80000100800 */
[----:B------:R3:W4:Y:S04]  /*40790*/  @P5 LDG.E.U8 R64, desc[UR22][R18.64] ;  /* 0x0000001612405981 */ /* 0x000728000c1e1100 */
[----:B-1----:R-:W4:Y:S01]  /*407a0*/  LDL.LU R55, [R1+0x46b4] ;  /* 0x0046b40001377983 */ /* 0x002f220000300800 */
[----:B---3--:R-:W-:-:S02]  /*407b0*/  @P0 IMAD.MOV.U32 R18, RZ, RZ, R23 ;  /* 0x000000ffff120224 */ /* 0x008fc400078e0017 */
[----:B--2---:R-:W-:-:S05]  /*407c0*/  @P0 IMAD.MOV.U32 R19, RZ, RZ, R44 ;  /* 0x000000ffff130224 */ /* 0x004fca00078e002c */
[----:B------:R1:W2:Y:S01]  /*407d0*/  @P0 LDG.E.U8 R21, desc[UR22][R18.64] ;  /* 0x0000001612150981 */ /* 0x0002a2000c1e1100 */
[----:B------:R-:W-:Y:S01]  /*407e0*/  @!P6 IMAD.IADD R51, R51, 0x1, -R12 ;  /* 0x000000013333e824 */ /* 0x000fe200078e0a0c */
[C---:B------:R-:W-:Y:S02]  /*407f0*/  ISETP.GT.U32.AND P6, PT, R12.reuse, R48, PT ;  /* 0x000000300c00720c */ /* 0x040fe40003fc4070 */
[----:B------:R-:W-:Y:S01]  /*40800*/  ISETP.GT.U32.AND P4, PT, R12, R35, PT ;  /* 0x000000230c00720c */ /* 0x000fe20003f84070 */
[----:B------:R-:W-:Y:S01]  /*40810*/  STL [R1+0x14c8], R44 ;  /* 0x0014c82c01007387 */ /* 0x000fe20000100800 */
[----:B------:R-:W-:Y:S01]  /*40820*/  ISETP.GE.AND P1, PT, R65, RZ, PT ;  /* 0x000000ff4100720c */ /* 0x000fe20003f26270 */
[----:B-1----:R-:W-:Y:S02]  /*40830*/  IMAD R19, R20, UR14, RZ ;  /* 0x0000000e14137c24 */ /* 0x002fe4000f8e02ff */
[----:B------:R-:W-:Y:S01]  /*40840*/  IMAD.MOV.U32 R18, RZ, RZ, R60 ;  /* 0x000000ffff127224 */ /* 0x000fe200078e003c */
[----:B------:R-:W1:Y:S05]  /*40850*/  LDCU UR14, c[0x0][0x3b0] ;  /* 0x00007600ff0e77ac */ /* 0x000e6a0008000800 */
[--C-:B------:R-:W-:Y:S01]  /*40860*/  @!P6 IMAD.IADD R48, R48, 0x1, -R12.reuse ;  /* 0x000000013030e824 */ /* 0x100fe200078e0a0c */
[----:B------:R-:W-:Y:S01]  /*40870*/  SHF.R.S32.HI R20, RZ, 0x1f, R19 ;  /* 0x0000001fff147819 */ /* 0x000fe20000011413 */
[----:B------:R-:W-:-:S02]  /*40880*/  @!P4 IMAD.IADD R35, R35, 0x1, -R12 ;  /* 0x000000012323c824 */ /* 0x000fc400078e0a0c */
[----:B------:R-:W-:Y:S01]  /*40890*/  @!P1 IMAD.MOV R18, RZ, RZ, -R18 ;  /* 0x000000ffff129224 */ /* 0x000fe200078e0a12 */
[----:B----4-:R3:W-:Y:S04]  /*408a0*/  STL [R1+0x9d8], R64 ;  /* 0x0009d84001007387 */ /* 0x0107e80000100800 */
[----:B---3--:R-:W3:Y:S04]  /*408b0*/  LDL R64, [R1+0x3a50] ;  /* 0x003a500001407983 */ /* 0x008ee80000100800 */
[----:B------:R-:W4:Y:S04]  /*408c0*/  LDL.LU R44, [R1+0x20c] ;  /* 0x00020c00012c7983 */ /* 0x000f280000300800 */
[----:B--2---:R2:W-:Y:S04]  /*408d0*/  STL [R1+0x9d4], R21 ;  /* 0x0009d41501007387 */ /* 0x0045e80000100800 */
[----:B------:R-:W4:Y:S01]  /*408e0*/  LDL R60, [R1+0x3a5c] ;  /* 0x003a5c00013c7983 */ /* 0x000f220000100800 */
[----:B------:R-:W-:-:S02]  /*408f0*/  PRMT R55, RZ, 0x7610, R55 ;  /* 0x00007610ff377816 */ /* 0x000fc40000000037 */
[C---:B--2---:R-:W-:Y:S02]  /*40900*/  IADD3 R21, P6, PT, R19.reuse, R14, RZ ;  /* 0x0000000e13157210 */ /* 0x044fe40007fde0ff */
[----:B------:R-:W-:-:S03]  /*40910*/  IADD3 R19, P4, PT, R19, R16, RZ ;  /* 0x0000001013137210 */ /* 0x000fc60007f9e0ff */
[C---:B------:R-:W-:Y:S02]  /*40920*/  IMAD.X R65, R20.reuse, 0x1, R15, P6 ;  /* 0x0000000114417824 */ /* 0x040fe400030e060f */
[----:B------:R-:W-:Y:S01]  /*40930*/  IMAD.X R23, R20, 0x1, R13, P4 ;  /* 0x0000000114177824 */ /* 0x000fe200020e060d */
[----:B------:R2:W-:Y:S01]  /*40940*/  STL [R1+0x14d4], R21 ;  /* 0x0014d41501007387 */ /* 0x0005e20000100800 */
[----:B------:R-:W-:-:S03]  /*40950*/  @P5 IMAD.MOV.U32 R20, RZ, RZ, R21 ;  /* 0x000000ffff145224 */ /* 0x000fc600078e0015 */
[----:B------:R0:W-:Y:S01]  /*40960*/  STL [R1+0x14dc], R19 ;  /* 0x0014dc1301007387 */ /* 0x0001e20000100800 */
[----:B--2---:R-:W-:-:S05]  /*40970*/  @P5 IMAD.MOV.U32 R21, RZ, RZ, R65 ;  /* 0x000000ffff155224 */ /* 0x004fca00078e0041 */
[----:B------:R2:W4:Y:S02]  /*40980*/  @P5 LDG.E.U8 R55, desc[UR22][R20.64] ;  /* 0x0000001614375981 */ /* 0x000524000c1e1100 */
[----:B--2---:R-:W-:Y:S01]  /*40990*/  SEL R20, R17, R18, !P3 ;  /* 0x0000001211147207 */ /* 0x004fe20005800000 */
[----:B------:R-:W-:Y:S02]  /*409a0*/  @P0 IMAD.MOV.U32 R18, RZ, RZ, R19 ;  /* 0x000000ffff120224 */ /* 0x000fe400078e0013 */
[----:B0-----:R-:W-:-:S05]  /*409b0*/  @P0 IMAD.MOV.U32 R19, RZ, RZ, R23 ;  /* 0x000000ffff130224 */ /* 0x001fca00078e0017 */
[----:B------:R1:W2:Y:S01]  /*409c0*/  @P0 LDG.E.U8 R22, desc[UR22][R18.64] ;  /* 0x0000001612160981 */ /* 0x0002a2000c1e1100 */
[C---:B------:R-:W-:Y:S02]  /*409d0*/  ISETP.GT.U32.AND P1, PT, R12.reuse, R35, PT ;  /* 0x000000230c00720c */ /* 0x040fe40003f24070 */
[----:B------:R-:W-:Y:S01]  /*409e0*/  ISETP.GT.U32.AND P6, PT, R12, R48, PT ;  /* 0x000000300c00720c */ /* 0x000fe20003fc4070 */
[----:B------:R0:W-:Y:S01]  /*409f0*/  STL [R1+0x14d0], R65 ;  /* 0x0014d04101007387 */ /* 0x0001e20000100800 */
[----:B-1----:R-:W-:Y:S02]  /*40a00*/  IMAD R19, R20, UR14, RZ ;  /* 0x0000000e14137c24 */ /* 0x002fe4000f8e02ff */
[----:B------:R-:W-:Y:S01]  /*40a10*/  IMAD.MOV.U32 R18, RZ, RZ, R32 ;  /* 0x000000ffff127224 */ /* 0x000fe200078e0020 */
[----:B---3--:R-:W-:Y:S01]  /*40a20*/  ISETP.GE.AND P4, PT, R64, RZ, PT ;  /* 0x000000ff4000720c */ /* 0x008fe20003f86270 */
[----:B0-----:R-:W3:Y:S05]  /*40a30*/  LDL.LU R65, [R1+0x46b0] ;  /* 0x0046b00001417983 */ /* 0x001eea0000300800 */
[----:B------:R-:W-:Y:S01]  /*40a40*/  @!P1 IMAD.IADD R35, R35, 0x1, -R12 ;  /* 0x0000000123239824 */ /* 0x000fe200078e0a0c */
[----:B------:R-:W-:-:S02]  /*40a50*/  SHF.R.S32.HI R20, RZ, 0x1f, R19 ;  /* 0x0000001fff147819 */ /* 0x000fc40000011413 */
[C---:B------:R-:W-:Y:S01]  /*40a60*/  IADD3 R64, P1, PT, R19.reuse, R14, RZ ;  /* 0x0000000e13407210 */ /* 0x040fe20007f3e0ff */
[----:B------:R-:W-:Y:S01]  /*40a70*/  @!P6 IMAD.IADD R48, R48, 0x1, -R12 ;  /* 0x000000013030e824 */ /* 0x000fe200078e0a0c */
[----:B------:R-:W-:Y:S02]  /*40a80*/  PRMT R21, RZ, 0x7610, R21 ;  /* 0x00007610ff157816 */ /* 0x000fe40000000015 */
[----:B------:R-:W-:Y:S02]  /*40a90*/  PRMT R25, RZ, 0x7610, R25 ;  /* 0x00007610ff197816 */ /* 0x000fe40000000019 */
[----:B------:R-:W-:Y:S01]  /*40aa0*/  PRMT R24, RZ, 0x7610, R24 ;  /* 0x00007610ff187816 */ /* 0x000fe20000000018 */
[----:B------:R-:W0:Y:S01]  /*40ab0*/  LDCU UR14, c[0x0][0x3b0] ;  /* 0x00007600ff0e77ac */ /* 0x000e220008000800 */
[----:B----4-:R1:W-:Y:S04]  /*40ac0*/  STL [R1+0x9d0], R55 ;  /* 0x0009d03701007387 */ /* 0x0103e80000100800 */
[----:B-1----:R-:W4:Y:S04]  /*40ad0*/  LDL.LU R55, [R1+0x46ac] ;  /* 0x0046ac0001377983 */ /* 0x002f280000300800 */
[----:B------:R1:W-:Y:S04]  /*40ae0*/  STL [R1+0x14d8], R23 ;  /* 0x0014d81701007387 */ /* 0x0003e80000100800 */
[----:B------:R-:W3:Y:S04]  /*40af0*/  LDL R32, [R1+0x3a24] ;  /* 0x003a240001207983 */ /* 0x000ee80000100800 */
[----:B------:R-:W-:Y:S01]  /*40b00*/  STL [R1+0x14e4], R64 ;  /* 0x0014e44001007387 */ /* 0x000fe20000100800 */
[----:B-1----:R-:W-:Y:S01]  /*40b10*/  IADD3 R23, P6, PT, R19, R16, RZ ;  /* 0x0000001013177210 */ /* 0x002fe20007fde0ff */
[----:B------:R-:W-:Y:S01]  /*40b20*/  IMAD.X R19, R20, 0x1, R15, P1 ;  /* 0x0000000114137824 */ /* 0x000fe200008e060f */
[----:B------:R-:W-:-:S03]  /*40b30*/  ISETP.GE.AND P1, PT, R60, RZ, PT ;  /* 0x000000ff3c00720c */ /* 0x000fc60003f26270 */
[----:B------:R-:W-:Y:S04]  /*40b40*/  STL [R1+0x14ec], R23 ;  /* 0x0014ec1701007387 */ /* 0x000fe80000100800 */
[----:B--2---:R1:W-:Y:S01]  /*40b50*/  STL [R1+0x9cc], R22 ;  /* 0x0009cc1601007387 */ /* 0x0043e20000100800 */
[----:B------:R-:W-:-:S03]  /*40b60*/  IMAD.X R60, R20, 0x1, R13, P6 ;  /* 0x00000001143c7824 */ /* 0x000fc600030e060d */
[----:B-1----:R-:W2:Y:S04]  /*40b70*/  LDL R22, [R1+0x3a58] ;  /* 0x003a580001167983 */ /* 0x002ea80000100800 */
[----:B------:R1:W-:Y:S04]  /*40b80*/  STL [R1+0x14e0], R19 ;  /* 0x0014e01301007387 */ /* 0x0003e80000100800 */
[----:B------:R-:W2:Y:S01]  /*40b90*/  LDL R20, [R1+0x3aa0] ;  /* 0x003aa00001147983 */ /* 0x000ea20000100800 */
[----:B------:R-:W-:Y:S01]  /*40ba0*/  @!P4 IMAD.MOV R18, RZ, RZ, -R18 ;  /* 0x000000ffff12c224 */ /* 0x000fe200078e0a12 */
[----:B----4-:R-:W-:-:S02]  /*40bb0*/  PRMT R55, RZ, 0x7610, R55 ;  /* 0x00007610ff377816 */ /* 0x010fc40000000037 */
[----:B--2---:R-:W-:Y:S02]  /*40bc0*/  ISETP.GE.AND P6, PT, R20, RZ, PT ;  /* 0x000000ff1400720c */ /* 0x004fe40003fc6270 */
[----:B------:R-:W-:Y:S01]  /*40bd0*/  SEL R20, R17, R18, !P3 ;  /* 0x0000001211147207 */ /* 0x000fe20005800000 */
[----:B------:R-:W-:-:S05]  /*40be0*/  @P5 IMAD.MOV.U32 R18, RZ, RZ, R64 ;  /* 0x000000ffff125224 */ /* 0x000fca00078e0040 */
[----:B------:R2:W4:Y:S02]  /*40bf0*/  @P5 LDG.E.U8 R55, desc[UR22][R18.64] ;  /* 0x0000001612375981 */ /* 0x000524000c1e1100 */
[----:B--2---:R-:W-:Y:S02]  /*40c00*/  @P0 IMAD.MOV.U32 R18, RZ, RZ, R23 ;  /* 0x000000ffff120224 */ /* 0x004fe400078e0017 */
[----:B-1----:R-:W-:-:S05]  /*40c10*/  @P0 IMAD.MOV.U32 R19, RZ, RZ, R60 ;  /* 0x000000ffff130224 */ /* 0x002fca00078e003c */
[----:B------:R1:W2:Y:S04]  /*40c20*/  @P0 LDG.E.U8 R21, desc[UR22][R18.64] ;  /* 0x0000001612150981 */ /* 0x0002a8000c1e1100 */
[----:B------:R-:W-:Y:S04]  /*40c30*/  STL [R1+0x14e8], R60 ;  /* 0x0014e83c01007387 */ /* 0x000fe80000100800 */
[----:B------:R-:W2:Y:S04]  /*40c40*/  LDL.LU R64, [R1+0x46a8] ;  /* 0x0046a80001407983 */ /* 0x000ea80000300800 */
[----:B----4-:R4:W-:Y:S04]  /*40c50*/  STL [R1+0x9c8], R55 ;  /* 0x0009c83701007387 */ /* 0x0109e80000100800 */
[----:B----4-:R-:W4:Y:S04]  /*40c60*/  LDL.LU R55, [R1+0x46a4] ;  /* 0x0046a40001377983 */ /* 0x010f280000300800 */
[----:B------:R-:W4:Y:S01]  /*40c70*/  LDL.LU R60, [R1+0x46a0] ;  /* 0x0046a000013c7983 */ /* 0x000f220000300800 */
[----:B-1----:R-:W-:-:S02]  /*40c80*/  IMAD.MOV.U32 R18, RZ, RZ, R63 ;  /* 0x000000ffff127224 */ /* 0x002fc400078e003f */
[----:B------:R-:W-:Y:S02]  /*40c90*/  IMAD R20, R20, UR15, RZ ;  /* 0x0000000f14147c24 */ /* 0x000fe4000f8e02ff */
[----:B------:R-:W-:Y:S02]  /*40ca0*/  IMAD.MOV.U32 R19, RZ, RZ, R61 ;  /* 0x000000ffff137224 */ /* 0x000fe400078e003d */
[----:B------:R-:W4:Y:S01]  /*40cb0*/  LDL R61, [R1+0x3a74] ;  /* 0x003a7400013d7983 */ /* 0x000f220000100800 */
[----:B------:R-:W-:-:S03]  /*40cc0*/  @!P1 IMAD.MOV R18, RZ, RZ, -R18 ;  /* 0x000000ffff129224 */ /* 0x000fc600078e0a12 */
[----:B--2---:R1:W-:Y:S01]  /*40cd0*/  STL [R1+0x9c4], R21 ;  /* 0x0009c41501007387 */ /* 0x0043e20000100800 */
[C---:B------:R-:W-:Y:S01]  /*40ce0*/  IADD3 R63, P1, PT, R20.reuse, R14, RZ ;  /* 0x0000000e143f7210 */ /* 0x040fe20007f3e0ff */
[----:B------:R-:W-:Y:S01]  /*40cf0*/  @!P6 IMAD.MOV R19, RZ, RZ, -R19 ;  /* 0x000000ffff13e224 */ /* 0x000fe200078e0a13 */
[----:B------:R-:W-:Y:S02]  /*40d00*/  IADD3 R23, P6, PT, R20, R16, RZ ;  /* 0x0000001014177210 */ /* 0x000fe40007fde0ff */
[----:B-1----:R-:W-:Y:S01]  /*40d10*/  SHF.R.S32.HI R21, RZ, 0x1f, R20 ;  /* 0x0000001fff157819 */ /* 0x002fe20000011414 */
[----:B------:R-:W-:Y:S04]  /*40d20*/  STL [R1+0x14f4], R63 ;  /* 0x0014f43f01007387 */ /* 0x000fe80000100800 */
[C---:B------:R-:W-:Y:S01]  /*40d30*/  IMAD.X R20, R21.reuse, 0x1, R15, P1 ;  /* 0x0000000115147824 */ /* 0x040fe200008e060f */
[----:B---3--:R-:W-:Y:S01]  /*40d40*/  ISETP.GE.AND P1, PT, R32, RZ, PT ;  /* 0x000000ff2000720c */ /* 0x008fe20003f26270 */
[----:B------:R-:W-:Y:S01]  /*40d50*/  STL [R1+0x248c], R23 ;  /* 0x00248c1701007387 */ /* 0x000fe20000100800 */
[----:B------:R-:W-:-:S03]  /*40d60*/  IMAD.X R32, R21, 0x1, R13, P6 ;  /* 0x0000000115207824 */ /* 0x000fc600030e060d */
[----:B------:R1:W-:Y:S01]  /*40d70*/  STL [R1+0x14f0], R20 ;  /* 0x0014f01401007387 */ /* 0x0003e20000100800 */
[----:B------:R-:W-:Y:S02]  /*40d80*/  @P5 IMAD.MOV.U32 R21, RZ, RZ, R20 ;  /* 0x000000ffff155224 */ /* 0x000fe400078e0014 */
[----:B-1----:R-:W-:Y:S01]  /*40d90*/  @P5 IMAD.MOV.U32 R20, RZ, RZ, R63 ;  /* 0x000000ffff145224 */ /* 0x002fe200078e003f */
[----:B----4-:R-:W-:-:S06]  /*40da0*/  PRMT R55, RZ, 0x7610, R55 ;  /* 0x00007610ff377816 */ /* 0x010fcc0000000037 */
[----:B------:R1:W2:Y:S01]  /*40db0*/  @P5 LDG.E.U8 R55, desc[UR22][R20.64] ;  /* 0x0000001614375981 */ /* 0x0002a2000c1e1100 */
[----:B------:R-:W-:Y:S02]  /*40dc0*/  ISETP.GE.AND P6, PT, R22, RZ, PT ;  /* 0x000000ff1600720c */ /* 0x000fe40003fc6270 */
[----:B------:R-:W-:Y:S02]  /*40dd0*/  SEL R22, R17, R18, !P3 ;  /* 0x0000001211167207 */ /* 0x000fe40005800000 */
[----:B------:R-:W-:-:S03]  /*40de0*/  PRMT R60, RZ, 0x7610, R60 ;  /* 0x00007610ff3c7816 */ /* 0x000fc6000000003c */
[----:B-1----:R-:W-:Y:S02]  /*40df0*/  IMAD R21, R22, UR13, RZ ;  /* 0x0000000d16157c24 */ /* 0x002fe4000f8e02ff */
[----:B------:R-:W-:Y:S02]  /*40e00*/  @P0 IMAD.MOV.U32 R22, RZ, RZ, R23 ;  /* 0x000000ffff160224 */ /* 0x000fe400078e0017 */
[----:B------:R-:W-:-:S05]  /*40e10*/  @P0 IMAD.MOV.U32 R23, RZ, RZ, R32 ;  /* 0x000000ffff170224 */ /* 0x000fca00078e0020 */
[----:B------:R-:W3:Y:S04]  /*40e20*/  @P0 LDG.E.U8 R60, desc[UR22][R22.64] ;  /* 0x00000016163c0981 */ /* 0x000ee8000c1e1100 */
[----:B------:R-:W-:Y:S04]  /*40e30*/  STL [R1+0x2488], R32 ;  /* 0x0024882001007387 */ /* 0x000fe80000100800 */
[----:B------:R-:W4:Y:S01]  /*40e40*/  LDL.LU R63, [R1+0x469c] ;  /* 0x00469c00013f7983 */ /* 0x000f220000300800 */
[----:B------:R-:W-:Y:S01]  /*40e50*/  IMAD.MOV.U32 R18, RZ, RZ, R69 ;  /* 0x000000ffff127224 */ /* 0x000fe200078e0045 */
[----:B------:R-:W-:Y:S01]  /*40e60*/  ISETP.GT.U32.AND P4, PT, R12, R44, PT ;  /* 0x0000002c0c00720c */ /* 0x000fe20003f84070 */
[----:B------:R-:W-:Y:S01]  /*40e70*/  IMAD.MOV.U32 R20, RZ, RZ, R36 ;  /* 0x000000ffff147224 */ /* 0x000fe200078e0024 */
[----:B--2---:R1:W-:Y:S04]  /*40e80*/  STL [R1+0x9c0], R55 ;  /* 0x0009c03701007387 */ /* 0x0043e80000100800 */
[----:B-1----:R-:W2:Y:S04]  /*40e90*/  LDL.LU R55, [R1+0x4698] ;  /* 0x0046980001377983 */ /* 0x002ea80000300800 */
[----:B------:R-:W2:Y:S04]  /*40ea0*/  LDL.LU R69, [R1+0x214] ;  /* 0x0002140001457983 */ /* 0x000ea80000300800 */
[----:B------:R-:W2:Y:S01]  /*40eb0*/  LDL.LU R32, [R1+0x4694] ;  /* 0x0046940001207983 */ /* 0x000ea20000300800 */
[----:B------:R-:W-:Y:S01]  /*40ec0*/  @!P4 IMAD.IADD R44, R44, 0x1, -R12 ;  /* 0x000000012c2cc824 */ /* 0x000fe200078e0a0c */
[----:B------:R-:W-:-:S02]  /*40ed0*/  ISETP.GT.U32.AND P4, PT, R12, R68, PT ;  /* 0x000000440c00720c */ /* 0x000fc40003f84070 */
[----:B------:R-:W2:Y:S01]  /*40ee0*/  LDL R36, [R1+0x3a7c] ;  /* 0x003a7c0001247983 */ /* 0x000ea20000100800 */
[----:B------:R-:W-:-:S03]  /*40ef0*/  @!P1 IMAD.MOV R18, RZ, RZ, -R18 ;  /* 0x000000ffff129224 */ /* 0x000fc600078e0a12 */
[----:B---3--:R1:W-:Y:S01]  /*40f00*/  STL [R1+0x9bc], R60 ;  /* 0x0009bc3c01007387 */ /* 0x0083e20000100800 */
[----:B------:R-:W-:Y:S01]  /*40f10*/  SHF.R.S32.HI R22, RZ, 0x1f, R21 ;  /* 0x0000001fff167819 */ /* 0x000fe20000011415 */
[----:B------:R-:W-:Y:S01]  /*40f20*/  @!P6 IMAD.MOV R20, RZ, RZ, -R20 ;  /* 0x000000ffff14e224 */ /* 0x000fe200078e0a14 */
[C---:B------:R-:W-:Y:S02]  /*40f30*/  IADD3 R23, P6, PT, R21.reuse, R14, RZ ;  /* 0x0000000e15177210 */ /* 0x040fe40007fde0ff */
[----:B-1----:R-:W-:Y:S02]  /*40f40*/  IADD3 R60, P1, PT, R21, R16, RZ ;  /* 0x00000010153c7210 */ /* 0x002fe40007f3e0ff */
[----:B------:R-:W-:Y:S01]  /*40f50*/  @!P4 IMAD.IADD R68, R68, 0x1, -R12 ;  /* 0x000000014444c824 */ /* 0x000fe200078e0a0c */
[----:B------:R-:W-:Y:S02]  /*40f60*/  ISETP.GE.AND P4, PT, R61, RZ, PT ;  /* 0x000000ff3d00720c */ /* 0x000fe40003f86270 */
[----:B------:R-:W-:-:S02]  /*40f70*/  IMAD.X R61, R22, 0x1, R13, P1 ;  /* 0x00000001163d7824 */ /* 0x000fc400008e060d */
[----:B------:R-:W-:Y:S01]  /*40f80*/  IMAD.X R22, R22, 0x1, R15, P6 ;  /* 0x0000000116167824 */ /* 0x000fe200030e060f */
[----:B------:R-:W-:Y:S04]  /*40f90*/  STL [R1+0x247c], R60 ;  /* 0x00247c3c01007387 */ /* 0x000fe80000100800 */
[----:B------:R1:W-:Y:S04]  /*40fa0*/  STL [R1+0x2484], R23 ;  /* 0x0024841701007387 */ /* 0x0003e80000100800 */
[----:B------:R-:W-:Y:S04]  /*40fb0*/  STL [R1+0x2478], R61 ;  /* 0x0024783d01007387 */ /* 0x000fe80000100800 */
[----:B------:R3:W-:Y:S01]  /*40fc0*/  STL [R1+0x2480], R22 ;  /* 0x0024801601007387 */ /* 0x0007e20000100800 */
[----:B-1----:R-:W-:-:S02]  /*40fd0*/  @P5 LOP3.LUT R23, R23, R22, RZ, 0x3c, !PT ;  /* 0x0000001617175212 */ /* 0x002fc400078e3cff */
[----:B----4-:R-:W-:Y:S02]  /*40fe0*/  PRMT R63, RZ, 0x7610, R63 ;  /* 0x00007610ff3f7816 */ /* 0x010fe4000000003f */
[----:B---3--:R-:W-:-:S04]  /*40ff0*/  @P5 LOP3.LUT R22, R23, R22, RZ, 0x3c, !PT ;  /* 0x0000001617165212 */ /* 0x008fc800078e3cff */
[----:B------:R-:W-:-:S05]  /*41000*/  @P5 LOP3.LUT R23, R23, R22, RZ, 0x3c, !PT ;  /* 0x0000001617175212 */ /* 0x000fca00078e3cff */
[----:B------:R1:W3:Y:S02]  /*41010*/  @P5 LDG.E.U8 R63, desc[UR22][R22.64] ;  /* 0x00000016163f5981 */ /* 0x0002e4000c1e1100 */
[----:B-1----:R-:W-:Y:S02]  /*41020*/  @P0 IMAD.MOV.U32 R22, RZ, RZ, R60 ;  /* 0x000000ffff160224 */ /* 0x002fe400078e003c */
[----:B------:R-:W-:Y:S01]  /*41030*/  @P0 IMAD.MOV.U32 R23, RZ, RZ, R61 ;  /* 0x000000ffff170224 */ /* 0x000fe200078e003d */
[----:B--2---:R-:W-:-:S06]  /*41040*/  PRMT R32, RZ, 0x7610, R32 ;  /* 0x00007610ff207816 */ /* 0x004fcc0000000020 */
[----:B------:R1:W2:Y:S01]  /*41050*/  @P0 LDG.E.U8 R32, desc[UR22][R22.64] ;  /* 0x0000001616200981 */ /* 0x0002a2000c1e1100 */
[----:B------:R-:W-:Y:S02]  /*41060*/  ISETP.GT.U32.AND P6, PT, R12, R68, PT ;  /* 0x000000440c00720c */ /* 0x000fe40003fc4070 */
[----:B------:R-:W-:Y:S01]  /*41070*/  SEL R21, R17, R19, !P3 ;  /* 0x0000001311157207 */ /* 0x000fe20005800000 */
[----:B------:R-:W-:-:S04]  /*41080*/  IMAD.MOV.U32 R19, RZ, RZ, R62 ;  /* 0x000000ffff137224 */ /* 0x000fc800078e003e */
[----:B------:R-:W-:Y:S02]  /*41090*/  IMAD R21, R21, UR13, RZ ;  /* 0x0000000d15157c24 */ /* 0x000fe4000f8e02ff */
[----:B------:R-:W-:-:S03]  /*410a0*/  @!P4 IMAD.MOV R19, RZ, RZ, -R19 ;  /* 0x000000ffff13c224 */ /* 0x000fc600078e0a13 */
[----:B-1----:R-:W-:Y:S02]  /*410b0*/  SHF.R.S32.HI R22, RZ, 0x1f, R21 ;  /* 0x0000001fff167819 */ /* 0x002fe40000011415 */
[C---:B------:R-:W-:Y:S01]  /*410c0*/  IADD3 R23, P4, PT, R21.reuse, R14, RZ ;  /* 0x0000000e15177210 */ /* 0x040fe20007f9e0ff */
[----:B------:R-:W-:Y:S01]  /*410d0*/  @!P6 IMAD.IADD R68, R68, 0x1, -R12 ;  /* 0x000000014444e824 */ /* 0x000fe200078e0a0c */
[----:B------:R-:W-:-:S03]  /*410e0*/  IADD3 R60, P6, PT, R21, R16, RZ ;  /* 0x00000010153c7210 */ /* 0x000fc60007fde0ff */
[----:B------:R-:W-:Y:S01]  /*410f0*/  IMAD.X R61, R22, 0x1, R15, P4 ;  /* 0x00000001163d7824 */ /* 0x000fe200020e060f */
[----:B------:R-:W-:Y:S01]  /*41100*/  ISETP.GE.AND P4, PT, R36, RZ, PT ;  /* 0x000000ff2400720c */ /* 0x000fe20003f86270 */
[----:B------:R-:W-:Y:S02]  /*41110*/  IMAD.MOV.U32 R36, RZ, RZ, R10 ;  /* 0x000000ffff247224 */ /* 0x000fe400078e000a */
[----:B------:R-:W-:Y:S01]  /*41120*/  IMAD.X R10, R22, 0x1, R13, P6 ;  /* 0x00000001160a7824 */ /* 0x000fe200030e060d */
[----:B------:R-:W-:Y:S01]  /*41130*/  PRMT R55, RZ, 0x7610, R55 ;  /* 0x00007610ff377816 */ /* 0x000fe20000000037 */
[----:B------:R-:W-:Y:S01]  /*41140*/  @P5 IMAD.MOV.U32 R22, RZ, RZ, R23 ;  /* 0x000000ffff165224 */ /* 0x000fe200078e0017 */
[----:B---3--:R1:W-:Y:S04]  /*41150*/  STL [R1+0x9b8], R63 ;  /* 0x0009b83f01007387 */ /* 0x0083e80000100800 */
[----:B-1----:R-:W3:Y:S04]  /*41160*/  LDL.LU R63, [R1+0x4690] ;  /* 0x00469000013f7983 */ /* 0x002ee80000300800 */
[----:B------:R-:W4:Y:S04]  /*41170*/  LDL.LU R62, [R1+0x468c] ;  /* 0x00468c00013e7983 */ /* 0x000f280000300800 */
[----:B--2---:R1:W-:Y:S04]  /*41180*/  STL [R1+0x9b4], R32 ;  /* 0x0009b42001007387 */ /* 0x0043e80000100800 */
[----:B-1----:R-:W2:Y:S04]  /*41190*/  LDL.LU R32, [R1+0x21c] ;  /* 0x00021c0001207983 */ /* 0x002ea80000300800 */
[----:B------:R1:W-:Y:S02]  /*411a0*/  STL [R1+0x2494], R23 ;  /* 0x0024941701007387 */ /* 0x0003e40000100800 */
[----:B-1----:R-:W-:-:S05]  /*411b0*/  @P5 IMAD.MOV.U32 R23, RZ, RZ, R61 ;  /* 0x000000ffff175224 */ /* 0x002fca00078e003d */
[----:B------:R1:W2:Y:S04]  /*411c0*/  @P5 LDG.E.U8 R55, desc[UR22][R22.64] ;  /* 0x0000001616375981 */ /* 0x0002a8000c1e1100 */
[----:B------:R-:W-:Y:S04]  /*411d0*/  STL [R1+0x249c], R60 ;  /* 0x00249c3c01007387 */ /* 0x000fe80000100800 */
[----:B------:R0:W-:Y:S01]  /*411e0*/  STL [R1+0x2490], R61 ;  /* 0x0024903d01007387 */ /* 0x0001e20000100800 */
[----:B-1----:R-:W-:Y:S02]  /*411f0*/  @P0 IMAD.MOV.U32 R22, RZ, RZ, R60 ;  /* 0x000000ffff160224 */ /* 0x002fe400078e003c */
[----:B------:R-:W-:Y:S01]  /*41200*/  @P0 IMAD.MOV.U32 R23, RZ, RZ, R10 ;  /* 0x000000ffff170224 */ /* 0x000fe200078e000a */
[----:B0-----:R-:W3:Y:S04]  /*41210*/  LDL.LU R61, [R1+0x4688] ;  /* 0x00468800013d7983 */ /* 0x001ee80000300800 */
[----:B------:R0:W3:Y:S01]  /*41220*/  @P0 LDG.E.U8 R25, desc[UR22][R22.64] ;  /* 0x0000001616190981 */ /* 0x0000e2000c1e1100 */
[----:B------:R-:W-:Y:S01]  /*41230*/  SEL R21, R17, R18, !P3 ;  /* 0x0000001211157207 */ /* 0x000fe20005800000 */
[----:B------:R-:W-:Y:S01]  /*41240*/  IMAD.MOV.U32 R18, RZ, RZ, R58 ;  /* 0x000000ffff127224 */ /* 0x000fe200078e003a */
[----:B------:R-:W-:Y:S01]  /*41250*/  ISETP.GT.U32.AND P1, PT, R12, R44, PT ;  /* 0x0000002c0c00720c */ /* 0x000fe20003f24070 */
[----:B--2---:R1:W-:Y:S04]  /*41260*/  STL [R1+0x9b0], R55 ;  /* 0x0009b03701007387 */ /* 0x0043e80000100800 */
[----:B-1----:R-:W2:Y:S04]  /*41270*/  LDL.LU R55, [R1+0x4684] ;  /* 0x0046840001377983 */ /* 0x002ea80000300800 */
[----:B------:R1:W-:Y:S04]  /*41280*/  STL [R1+0x2498], R10 ;  /* 0x0024980a01007387 */ /* 0x0003e80000100800 */
[----:B------:R-:W4:Y:S04]  /*41290*/  LDL.LU R58, [R1+0x4680] ;  /* 0x00468000013a7983 */ /* 0x000f280000300800 */
[----:B-1----:R-:W4:Y:S01]  /*412a0*/  LDL.LU R10, [R1+0x467c] ;  /* 0x00467c00010a7983 */ /* 0x002f220000300800 */
[----:B------:R-:W-:Y:S01]  /*412b0*/  @!P1 IMAD.IADD R44, R44, 0x1, -R12 ;  /* 0x000000012c2c9824 */ /* 0x000fe200078e0a0c */
[----:B------:R-:W-:Y:S01]  /*412c0*/  ISETP.GT.U32.AND P1, PT, R12, R69, PT ;  /* 0x000000450c00720c */ /* 0x000fe20003f24070 */
[----:B------:R-:W-:-:S02]  /*412d0*/  IMAD R21, R21, UR13, RZ ;  /* 0x0000000d15157c24 */ /* 0x000fc4000f8e02ff */
[----:B------:R-:W-:-:S03]  /*412e0*/  @!P4 IMAD.MOV R18, RZ, RZ, -R18 ;  /* 0x000000ffff12c224 */ /* 0x000fc600078e0a12 */
[----:B0-----:R-:W-:Y:S02]  /*412f0*/  IADD3 R23, P4, PT, R21, R16, RZ ;  /* 0x0000001015177210 */ /* 0x001fe40007f9e0ff */
[----:B------:R-:W-:-:S05]  /*41300*/  SHF.R.S32.HI R22, RZ, 0x1f, R21 ;  /* 0x0000001fff167819 */ /* 0x000fca0000011415 */
[----:B------:R-:W-:Y:S01]  /*41310*/  @!P1 IMAD.IADD R69, R69, 0x1, -R12 ;  /* 0x0000000145459824 */ /* 0x000fe200078e0a0c */
[----:B------:R-:W-:Y:S01]  /*41320*/  IADD3 R60, P1, PT, R21, R14, RZ ;  /* 0x0000000e153c7210 */ /* 0x000fe20007f3e0ff */
[----:B------:R-:W-:Y:S04]  /*41330*/  STL [R1+0x246c], R23 ;  /* 0x00246c1701007387 */ /* 0x000fe80000100800 */
[----:B------:R-:W-:Y:S04]  /*41340*/  STL [R1+0x2474], R60 ;  /* 0x0024743c01007387 */ /* 0x000fe80000100800 */
[----:B---3--:R0:W-:Y:S01]  /*41350*/  STL [R1+0x9ac], R25 ;  /* 0x0009ac1901007387 */ /* 0x0081e20000100800 */
[----:B------:R-:W-:-:S02]  /*41360*/  IMAD.X R21, R22, 0x1, R15, P1 ;  /* 0x0000000116157824 */ /* 0x000fc400008e060f */
[----:B0-----:R-:W-:Y:S01]  /*41370*/  IMAD.X R25, R22, 0x1, R13, P4 ;  /* 0x0000000116197824 */ /* 0x001fe200020e060d */
[----:B------:R-:W-:Y:S01]  /*41380*/  SEL R22, R17, R20, !P3 ;  /* 0x0000001411167207 */ /* 0x000fe20005800000 */
[----:B------:R-:W-:Y:S01]  /*41390*/  @P5 IMAD.MOV.U32 R20, RZ, RZ, R60 ;  /* 0x000000ffff145224 */ /* 0x000fe200078e003c */
[----:B--2---:R-:W-:-:S06]  /*413a0*/  PRMT R55, RZ, 0x7610, R55 ;  /* 0x00007610ff377816 */ /* 0x004fcc0000000037 */
[----:B------:R0:W2:Y:S01]  /*413b0*/  @P5 LDG.E.U8 R55, desc[UR22][R20.64] ;  /* 0x0000001614375981 */ /* 0x0000a2000c1e1100 */
[----:B----4-:R-:W-:Y:S01]  /*413c0*/  PRMT R10, RZ, 0x7610, R10 ;  /* 0x00007610ff0a7816 */ /* 0x010fe2000000000a */
[----:B0-----:R-:W-:Y:S02]  /*413d0*/  IMAD R20, R22, UR13, RZ ;  /* 0x0000000d16147c24 */ /* 0x001fe4000f8e02ff */
[----:B------:R-:W-:Y:S02]  /*413e0*/  @P0 IMAD.MOV.U32 R22, RZ, RZ, R23 ;  /* 0x000000ffff160224 */ /* 0x000fe400078e0017 */
[----:B------:R-:W-:-:S05]  /*413f0*/  @P0 IMAD.MOV.U32 R23, RZ, RZ, R25 ;  /* 0x000000ffff170224 */ /* 0x000fca00078e0019 */
[----:B------:R0:W3:Y:S01]  /*41400*/  @P0 LDG.E.U8 R10, desc[UR22][R22.64] ;  /* 0x00000016160a0981 */ /* 0x0000e2000c1e1100 */
[----:B------:R-:W-:-:S13]  /*41410*/  ISETP.GT.U32.AND P6, PT, R12, R9, PT ;  /* 0x000000090c00720c */ /* 0x000fda0003fc4070 */
[----:B------:R-:W-:Y:S01]  /*41420*/  @!P6 IMAD.IADD R9, R9, 0x1, -R12 ;  /* 0x000000010909e824 */ /* 0x000fe200078e0a0c */
[----:B------:R-:W-:-:S04]  /*41430*/  ISETP.GT.U32.AND P6, PT, R12, R69, PT ;  /* 0x000000450c00720c */ /* 0x000fc80003fc4070 */
[----:B------:R-:W-:Y:S01]  /*41440*/  ISETP.GT.U32.AND P4, PT, R12, R9, PT ;  /* 0x000000090c00720c */ /* 0x000fe20003f84070 */
[----:B------:R-:W-:Y:S04]  /*41450*/  STL [R1+0x2468], R25 ;  /* 0x0024681901007387 */ /* 0x000fe80000100800 */
[----:B------:R1:W-:Y:S04]  /*41460*/  STL [R1+0x2470], R21 ;  /* 0x0024701501007387 */ /* 0x0003e80000100800 */
[----:B------:R-:W-:Y:S01]  /*41470*/  @!P6 IMAD.IADD R69, R69, 0x1, -R12 ;  /* 0x000000014545e824 */ /* 0x000fe200078e0a0c */
[----:B0-----:R-:W-:-:S02]  /*41480*/  IADD3 R23, P6, PT, R20, R14, RZ ;  /* 0x0000000e14177210 */ /* 0x001fc40007fde0ff */
[----:B-1----:R-:W-:Y:S01]  /*41490*/  SHF.R.S32.HI R21, RZ, 0x1f, R20 ;  /* 0x0000001fff157819 */ /* 0x002fe20000011414 */
[----:B------:R-:W-:Y:S01]  /*414a0*/  @!P4 IMAD.IADD R9, R9, 0x1, -R12 ;  /* 0x000000010909c824 */ /* 0x000fe200078e0a0c */
[----:B------:R-:W-:Y:S01]  /*414b0*/  IADD3 R25, P4, PT, R20, R16, RZ ;  /* 0x0000001014197210 */ /* 0x000fe20007f9e0ff */
[----:B--2---:R0:W-:Y:S04]  /*414c0*/  STL [R1+0x9a8], R55 ;  /* 0x0009a83701007387 */ /* 0x0041e80000100800 */
[----:B0-----:R-:W2:Y:S04]  /*414d0*/  LDL R55, [R1+0x3a3c] ;  /* 0x003a3c0001377983 */ /* 0x001ea80000100800 */
[----:B---3--:R0:W-:Y:S04]  /*414e0*/  STL [R1+0x9a4], R10 ;  /* 0x0009a40a01007387 */ /* 0x0081e80000100800 */
[----:B0-----:R-:W3:Y:S04]  /*414f0*/  LDL.LU R10, [R1+0x224] ;  /* 0x00022400010a7983 */ /* 0x001ee80000300800 */
[----:B------:R-:W4:Y:S01]  /*41500*/  LDL R20, [R1+0x3a88] ;  /* 0x003a880001147983 */ /* 0x000f220000100800 */
[----:B------:R-:W-:-:S02]  /*41510*/  IMAD.X R22, R21, 0x1, R15, P6 ;  /* 0x0000000115167824 */ /* 0x000fc400030e060f */
[----:B------:R-:W-:Y:S01]  /*41520*/  IMAD.X R60, R21, 0x1, R13, P4 ;  /* 0x00000001153c7824 */ /* 0x000fe200020e060d */
[----:B------:R-:W-:Y:S01]  /*41530*/  PRMT R62, RZ, 0x7610, R62 ;  /* 0x00007610ff3e7816 */ /* 0x000fe2000000003e */
[----:B------:R-:W-:Y:S01]  /*41540*/  @P5 IMAD.MOV.U32 R21, RZ, RZ, R22 ;  /* 0x000000ffff155224 */ /* 0x000fe200078e0016 */
[----:B------:R-:W-:Y:S01]  /*41550*/  SEL R19, R17, R19, !P3 ;  /* 0x0000001311137207 */ /* 0x000fe20005800000 */
[----:B------:R-:W-:Y:S04]  /*41560*/  STL [R1+0x24a4], R23 ;  /* 0x0024a41701007387 */ /* 0x000fe80000100800 */
[----:B------:R-:W-:Y:S01]  /*41570*/  STL [R1+0x24ac], R25 ;  /* 0x0024ac1901007387 */ /* 0x000fe20000100800 */
[----:B------:R-:W-:-:S03]  /*41580*/  IMAD R19, R19, UR13, RZ ;  /* 0x0000000d13137c24 */ /* 0x000fc6000f8e02ff */
[----:B------:R0:W-:Y:S01]  /*41590*/  STL [R1+0x24a0], R22 ;  /* 0x0024a01601007387 */ /* 0x0001e20000100800 */
[----:B------:R-:W-:Y:S02]  /*415a0*/  PRMT R63, RZ, 0x7610, R63 ;  /* 0x00007610ff3f7816 */ /* 0x000fe4000000003f */
[----:B------:R-:W-:Y:S02]  /*415b0*/  ISETP.GT.U32.AND P1, PT, R12, R32, PT ;  /* 0x000000200c00720c */ /* 0x000fe40003f24070 */
[----:B----4-:R-:W-:Y:S01]  /*415c0*/  ISETP.GE.AND P4, PT, R20, RZ, PT ;  /* 0x000000ff1400720c */ /* 0x010fe20003f86270 */
[----:B------:R-:W-:-:S05]  /*415d0*/  @P5 IMAD.MOV.U32 R20, RZ, RZ, R23 ;  /* 0x000000ffff145224 */ /* 0x000fca00078e0017 */
[----:B------:R1:W4:Y:S02]  /*415e0*/  @P5 LDG.E.U8 R62, desc[UR22][R20.64] ;  /* 0x00000016143e5981 */ /* 0x000324000c1e1100 */
[----:B-1----:R-:W-:Y:S02]  /*415f0*/  @P0 IMAD.MOV.U32 R20, RZ, RZ, R25 ;  /* 0x000000ffff140224 */ /* 0x002fe400078e0019 */
[----:B------:R-:W-:-:S05]  /*41600*/  @P0 IMAD.MOV.U32 R21, RZ, RZ, R60 ;  /* 0x000000ffff150224 */ /* 0x000fca00078e003c */
[----:B------:R1:W2:Y:S02]  /*41610*/  @P0 LDG.E.U8 R24, desc[UR22][R20.64] ;  /* 0x0000001614180981 */ /* 0x0002a4000c1e1100 */
[----:B-1----:R-:W-:Y:S01]  /*41620*/  SEL R20, R17, R18, !P3 ;  /* 0x0000001211147207 */ /* 0x002fe20005800000 */
[----:B------:R-:W-:Y:S01]  /*41630*/  IMAD.MOV.U32 R18, RZ, RZ, R59 ;  /* 0x000000ffff127224 */ /* 0x000fe200078e003b */
[----:B------:R-:W-:-:S03]  /*41640*/  SHF.R.S32.HI R21, RZ, 0x1f, R19 ;  /* 0x0000001fff157819 */ /* 0x000fc60000011413 */
[----:B------:R-:W-:Y:S01]  /*41650*/  @!P4 IMAD.MOV R18, RZ, RZ, -R18 ;  /* 0x000000ffff12c224 */ /* 0x000fe200078e0a12 */
[----:B0-----:R-:W-:-:S05]  /*41660*/  IADD3 R22, P4, PT, R19, R14, RZ ;  /* 0x0000000e13167210 */ /* 0x001fca0007f9e0ff */
[----:B------:R-:W-:-:S05]  /*41670*/  IMAD.X R23, R21, 0x1, R15, P4 ;  /* 0x0000000115177824 */ /* 0x000fca00020e060f */
[----:B------:R0:W3:Y:S01]  /*41680*/  @P5 LDG.E.U8 R63, desc[UR22][R22.64] ;  /* 0x00000016163f5981 */ /* 0x0000e2000c1e1100 */
[----:B------:R-:W-:Y:S01]  /*41690*/  @!P1 IMAD.IADD R32, R32, 0x1, -R12 ;  /* 0x0000000120209824 */ /* 0x000fe200078e0a0c */
[----:B------:R-:W-:-:S04]  /*416a0*/  ISETP.GT.U32.AND P1, PT, R12, R7, PT ;  /* 0x000000070c00720c */ /* 0x000fc80003f24070 */
[----:B------:R-:W-:Y:S01]  /*416b0*/  ISETP.GT.U32.AND P6, PT, R12, R32, PT ;  /* 0x000000200c00720c */ /* 0x000fe20003fc4070 */
[----:B------:R-:W-:Y:S01]  /*416c0*/  STL [R1+0x24a8], R60 ;  /* 0x0024a83c01007387 */ /* 0x000fe20000100800 */
[----:B------:R-:W-:-:S07]  /*416d0*/  IMAD R20, R20, UR13, RZ ;  /* 0x0000000d14147c24 */ /* 0x000fce000f8e02ff */
[----:B------:R-:W-:-:S04]  /*416e0*/  @!P1 IMAD.IADD R7, R7, 0x1, -R12 ;  /* 0x0000000107079824 */ /* 0x000fc800078e0a0c */
[----:B------:R-:W-:Y:S01]  /*416f0*/  @!P6 IMAD.IADD R32, R32, 0x1, -R12 ;  /* 0x000000012020e824 */ /* 0x000fe200078e0a0c */
[----:B------:R-:W-:Y:S01]  /*41700*/  IADD3 R59, P6, PT, R20, R14, RZ ;  /* 0x0000000e143b7210 */ /* 0x000fe20007fde0ff */
[----:B----4-:R1:W-:Y:S02]  /*41710*/  STL [R1+0x9a0], R62 ;  /* 0x0009a03e01007387 */ /* 0x0103e40000100800 */
[----:B-1----:R-:W-:Y:S02]  /*41720*/  IADD3 R62, P1, PT, R19, R16, RZ ;  /* 0x00000010133e7210 */ /* 0x002fe40007f3e0ff */
[----:B------:R-:W-:-:S03]  /*41730*/  SHF.R.S32.HI R19, RZ, 0x1f, R20 ;  /* 0x0000001fff137819 */ /* 0x000fc60000011414 */
[----:B------:R-:W-:Y:S01]  /*41740*/  IMAD.X R60, R21, 0x1, R13, P1 ;  /* 0x00000001153c7824 */ /* 0x000fe200008e060d */
[----:B------:R-:W-:Y:S04]  /*41750*/  STL [R1+0x245c], R62 ;  /* 0x00245c3e01007387 */ /* 0x000fe80000100800 */
[----:B------:R-:W-:Y:S04]  /*41760*/  STL [R1+0x2464], R22 ;  /* 0x0024641601007387 */ /* 0x000fe80000100800 */
[----:B------:R-:W-:Y:S01]  /*41770*/  STL [R1+0x24b4], R59 ;  /* 0x0024b43b01007387 */ /* 0x000fe20000100800 */
[----:B--2---:R-:W-:-:S03]  /*41780*/  ISETP.GE.AND P1, PT, R55, RZ, PT ;  /* 0x000000ff3700720c */ /* 0x004fc60003f26270 */
[----:B------:R-:W-:Y:S04]  /*41790*/  STL [R1+0x2458], R60 ;  /* 0x0024583c01007387 */ /* 0x000fe80000100800 */
[----:B------:R-:W-:Y:S01]  /*417a0*/  STL [R1+0x2460], R23 ;  /* 0x0024601701007387 */ /* 0x000fe20000100800 */
[----:B------:R-:W-:-:S03]  /*417b0*/  IMAD.X R55, R19, 0x1, R15, P6 ;  /* 0x0000000113377824 */ /* 0x000fc600030e060f */
[----:B------:R1:W-:Y:S04]  /*417c0*/  STL [R1+0x99c], R24 ;  /* 0x00099c1801007387 */ /* 0x0003e80000100800 */
[----:B------:R-:W2:Y:S04]  /*417d0*/  LDL R25, [R1+0x3a8c] ;  /* 0x003a8c0001197983 */ /* 0x000ea80000100800 */
[----:B-1----:R-:W4:Y:S01]  /*417e0*/  LDL R24, [R1+0x3a68] ;  /* 0x003a680001187983 */ /* 0x002f220000100800 */
[----:B0-----:R-:W-:-:S03]  /*417f0*/  @P0 IMAD.MOV.U32 R23, RZ, RZ, R60 ;  /* 0x000000ffff170224 */ /* 0x001fc600078e003c */
[----:B---3--:R0:W-:Y:S04]  /*41800*/  STL [R1+0x998], R63 ;  /* 0x0009983f01007387 */ /* 0x0081e80000100800 */
[----:B0-----:R-:W3:Y:S04]  /*41810*/  LDL.LU R63, [R1+0x4678] ;  /* 0x00467800013f7983 */ /* 0x001ee80000300800 */
[----:B------:R-:W-:Y:S04]  /*41820*/  STL [R1+0x24b0], R55 ;  /* 0x0024b03701007387 */ /* 0x000fe80000100800 */
[----:B------:R-:W3:Y:S01]  /*41830*/  LDL.LU R60, [R1+0x4674] ;  /* 0x00467400013c7983 */ /* 0x000ee20000300800 */
[----:B------:R-:W-:-:S02]  /*41840*/  ISETP.GT.U32.AND P4, PT, R12, R10, PT ;  /* 0x0000000a0c00720c */ /* 0x000fc40003f84070 */
[----:B------:R-:W-:Y:S01]  /*41850*/  PRMT R61, RZ, 0x7610, R61 ;  /* 0x00007610ff3d7816 */ /* 0x000fe2000000003d */
[----:B------:R-:W-:Y:S01]  /*41860*/  @P0 IMAD.MOV.U32 R22, RZ, RZ, R62 ;  /* 0x000000ffff160224 */ /* 0x000fe200078e003e */
[----:B------:R-:W-:Y:S02]  /*41870*/  SEL R21, R17, R18, !P3 ;  /* 0x0000001211157207 */ /* 0x000fe40005800000 */
[----:B------:R-:W-:Y:S02]  /*41880*/  ISETP.GT.U32.AND P6, PT, R12, R7, PT ;  /* 0x000000070c00720c */ /* 0x000fe40003fc4070 */
[----:B------:R-:W-:Y:S01]  /*41890*/  PRMT R58, RZ, 0x7610, R58 ;  /* 0x00007610ff3a7816 */ /* 0x000fe2000000003a */
[----:B------:R-:W-:Y:S01]  /*418a0*/  IMAD.MOV.U32 R18, RZ, RZ, R57 ;  /* 0x000000ffff127224 */ /* 0x000fe200078e0039 */
[----:B------:R0:W3:Y:S01]  /*418b0*/  @P0 LDG.E.U8 R61, desc[UR22][R22.64] ;  /* 0x00000016163d0981 */ /* 0x0000e2000c1e1100 */
[----:B------:R-:W-:-:S03]  /*418c0*/  IMAD R21, R21, UR13, RZ ;  /* 0x0000000d15157c24 */ /* 0x000fc6000f8e02ff */
[----:B------:R-:W3:Y:S01]  /*418d0*/  LDL.LU R62, [R1+0x4670] ;  /* 0x00467000013e7983 */ /* 0x000ee20000300800 */
[----:B------:R-:W-:Y:S01]  /*418e0*/  @!P1 IMAD.MOV R18, RZ, RZ, -R18 ;  /* 0x000000ffff129224 */ /* 0x000fe200078e0a12 */
[----:B------:R-:W-:Y:S01]  /*418f0*/  IADD3 R20, P1, PT, R20, R16, RZ ;  /* 0x0000001014147210 */ /* 0x000fe20007f3e0ff */
[----:B0-----:R-:W-:Y:S02]  /*41900*/  @P5 IMAD.MOV.U32 R22, RZ, RZ, R59 ;  /* 0x000000ffff165224 */ /* 0x001fe400078e003b */
[----:B------:R-:W-:Y:S02]  /*41910*/  @P5 IMAD.MOV.U32 R23, RZ, RZ, R55 ;  /* 0x000000ffff175224 */ /* 0x000fe400078e0037 */
[----:B------:R-:W-:Y:S01]  /*41920*/  @!P4 IMAD.IADD R10, R10, 0x1, -R12 ;  /* 0x000000010a0ac824 */ /* 0x000fe200078e0a0c */
[----:B------:R-:W-:Y:S02]  /*41930*/  IADD3 R57, P4, PT, R21, R14, RZ ;  /* 0x0000000e15397210 */ /* 0x000fe40007f9e0ff */
[----:B------:R0:W3:Y:S01]  /*41940*/  @P5 LDG.E.U8 R58, desc[UR22][R22.64] ;  /* 0x00000016163a5981 */ /* 0x0000e2000c1e1100 */
[----:B------:R-:W-:-:S02]  /*41950*/  IMAD.X R19, R19, 0x1, R13, P1 ;  /* 0x0000000113137824 */ /* 0x000fc400008e060d */
[----:B------:R-:W-:Y:S01]  /*41960*/  @!P6 IMAD.IADD R7, R7, 0x1, -R12 ;  /* 0x000000010707e824 */ /* 0x000fe200078e0a0c */
[----:B0-----:R-:W-:-:S05]  /*41970*/  SHF.R.S32.HI R22, RZ, 0x1f, R21 ;  /* 0x0000001fff167819 */ /* 0x001fca0000011415 */
[----:B------:R-:W-:Y:S01]  /*41980*/  IMAD.X R59, R22, 0x1, R15, P4 ;  /* 0x00000001163b7824 */ /* 0x000fe200020e060f */
[----:B------:R-:W-:Y:S02]  /*41990*/  PRMT R23, RZ, 0x7610, R23 ;  /* 0x00007610ff177816 */ /* 0x000fe40000000017 */
[----:B--2---:R-:W-:Y:S01]  /*419a0*/  ISETP.GE.AND P6, PT, R25, RZ, PT ;  /* 0x000000ff1900720c */ /* 0x004fe20003fc6270 */
[----:B------:R-:W-:Y:S01]  /*419b0*/  @P0 IMAD.MOV.U32 R25, RZ, RZ, R19 ;  /* 0x000000ffff190224 */ /* 0x000fe200078e0013 */
[----:B----4-:R-:W-:Y:S01]  /*419c0*/  ISETP.GE.AND P4, PT, R24, RZ, PT ;  /* 0x000000ff1800720c */ /* 0x010fe20003f86270 */
[----:B------:R-:W-:Y:S01]  /*419d0*/  @P0 IMAD.MOV.U32 R24, RZ, RZ, R20 ;  /* 0x000000ffff180224 */ /* 0x000fe200078e0014 */
[----:B---3--:R-:W-:-:S06]  /*419e0*/  PRMT R60, RZ, 0x7610, R60 ;  /* 0x00007610ff3c7816 */ /* 0x008fcc000000003c */
[----:B------:R0:W2:Y:S02]  /*419f0*/  @P0 LDG.E.U8 R60, desc[UR22][R24.64] ;  /* 0x00000016183c0981 */ /* 0x0000a4000c1e1100 */
[----:B0-----:R-:W-:Y:S02]  /*41a00*/  @P5 IMAD.MOV.U32 R24, RZ, RZ, R57 ;  /* 0x000000ffff185224 */ /* 0x001fe400078e0039 */
[----:B------:R-:W-:-:S05]  /*41a10*/  @P5 IMAD.MOV.U32 R25, RZ, RZ, R59 ;  /* 0x000000ffff195224 */ /* 0x000fca00078e003b */
[----:B------:R-:W3:Y:S04]  /*41a20*/  @P5 LDG.E.U8 R23, desc[UR22][R24.64] ;  /* 0x0000001618175981 */ /* 0x000ee8000c1e1100 */
[----:B------:R0:W-:Y:S01]  /*41a30*/  STL [R1+0x994], R61 ;  /* 0x0009943d01007387 */ /* 0x0001e20000100800 */
[----:B------:R-:W-:-:S03]  /*41a40*/  ISETP.GT.U32.AND P1, PT, R12, R10, PT ;  /* 0x0000000a0c00720c */ /* 0x000fc60003f24070 */
[----:B0-----:R-:W4:Y:S04]  /*41a50*/  LDL.LU R61, [R1+0x466c] ;  /* 0x00466c00013d7983 */ /* 0x001f280000300800 */
[----:B------:R-:W2:Y:S04]  /*41a60*/  LDL.LU R55, [R1+0x4668] ;  /* 0x0046680001377983 */ /* 0x000ea80000300800 */
[----:B------:R0:W-:Y:S04]  /*41a70*/  STL [R1+0x990], R58 ;  /* 0x0009903a01007387 */ /* 0x0001e80000100800 */
[----:B0-----:R-:W4:Y:S04]  /*41a80*/  LDL R58, [R1+0x3ab0] ;  /* 0x003ab000013a7983 */ /* 0x001f280000100800 */
[----:B------:R0:W-:Y:S04]  /*41a90*/  STL [R1+0x24bc], R20 ;  /* 0x0024bc1401007387 */ /* 0x0001e80000100800 */
[----:B------:R-:W-:Y:S04]  /*41aa0*/  STL [R1+0x2454], R57 ;  /* 0x0024543901007387 */ /* 0x000fe80000100800 */
[----:B------:R1:W-:Y:S04]  /*41ab0*/  STL [R1+0x24b8], R19 ;  /* 0x0024b81301007387 */ /* 0x0003e80000100800 */
[----:B------:R1:W-:Y:S01]  /*41ac0*/  STL [R1+0x2450], R59 ;  /* 0x0024503b01007387 */ /* 0x0003e20000100800 */
[----:B0-----:R-:W-:Y:S01]  /*41ad0*/  SEL R20, R17, R18, !P3 ;  /* 0x0000001211147207 */ /* 0x001fe20005800000 */
[----:B------:R-:W-:-:S02]  /*41ae0*/  IMAD.MOV.U32 R18, RZ, RZ, R45 ;  /* 0x000000ffff127224 */ /* 0x000fc400078e002d */
[----:B-1----:R-:W-:Y:S02]  /*41af0*/  IMAD.MOV.U32 R19, RZ, RZ, R74 ;  /* 0x000000ffff137224 */ /* 0x002fe400078e004a */
[----:B------:R-:W-:Y:S01]  /*41b00*/  IMAD.MOV.U32 R45, RZ, RZ, R73 ;  /* 0x000000ffff2d7224 */ /* 0x000fe200078e0049 */
[----:B------:R-:W4:Y:S01]  /*41b10*/  LDL.LU R74, [R1+0x22c] ;  /* 0x00022c00014a7983 */ /* 0x000f220000300800 */
[----:B------:R-:W-:-:S03]  /*41b20*/  IMAD R20, R20, UR13, RZ ;  /* 0x0000000d14147c24 */ /* 0x000fc6000f8e02ff */
[----:B------:R-:W4:Y:S01]  /*41b30*/  LDL.LU R73, [R1+0x230] ;  /* 0x0002300001497983 */ /* 0x000f220000300800 */
[----:B------:R-:W-:Y:S02]  /*41b40*/  @!P4 IMAD.MOV R18, RZ, RZ, -R18 ;  /* 0x000000ffff12c224 */ /* 0x000fe400078e0a12 */
[----:B------:R-:W-:Y:S02]  /*41b50*/  @!P1 IMAD.IADD R10, R10, 0x1, -R12 ;  /* 0x000000010a0a9824 */ /* 0x000fe400078e0a0c */
[----:B------:R-:W-:Y:S01]  /*41b60*/  @!P6 IMAD.MOV R19, RZ, RZ, -R19 ;  /* 0x000000ffff13e224 */ /* 0x000fe200078e0a13 */
[----:B------:R-:W-:Y:S02]  /*41b70*/  IADD3 R57, P4, PT, R21, R16, RZ ;  /* 0x0000001015397210 */ /* 0x000fe40007f9e0ff */
[----:B------:R-:W-:Y:S02]  /*41b80*/  SHF.R.S32.HI R21, RZ, 0x1f, R20 ;  /* 0x0000001fff157819 */ /* 0x000fe40000011414 */
[C---:B------:R-:W-:Y:S01]  /*41b90*/  IADD3 R59, P6, PT, R20.reuse, R14, RZ ;  /* 0x0000000e143b7210 */ /* 0x040fe20007fde0ff */
[----:B---3--:R0:W-:Y:S02]  /*41ba0*/  STL [R1+0x988], R23 ;  /* 0x0009881701007387 */ /* 0x0081e40000100800 */
[----:B0-----:R-:W-:-:S02]  /*41bb0*/  IADD3 R23, P1, PT, R20, R16, RZ ;  /* 0x0000001014177210 */ /* 0x001fc40007f3e0ff */
[----:B------:R-:W3:Y:S04]  /*41bc0*/  LDL R20, [R1+0x3ac0] ;  /* 0x003ac00001147983 */ /* 0x000ee80000100800 */
[----:B------:R-:W-:Y:S01]  /*41bd0*/  STL [R1+0x244c], R57 ;  /* 0x00244c3901007387 */ /* 0x000fe20000100800 */
[----:B------:R-:W-:-:S03]  /*41be0*/  IMAD.X R22, R22, 0x1, R13, P4 ;  /* 0x0000000116167824 */ /* 0x000fc600020e060d */
[----:B------:R-:W-:Y:S04]  /*41bf0*/  STL [R1+0x24c4], R59 ;  /* 0x0024c43b01007387 */ /* 0x000fe80000100800 */
[----:B--2---:R0:W-:Y:S04]  /*41c00*/  STL [R1+0x98c], R60 ;  /* 0x00098c3c01007387 */ /* 0x0041e80000100800 */
[----:B------:R1:W-:Y:S04]  /*41c10*/  STL [R1+0x2448], R22 ;  /* 0x0024481601007387 */ /* 0x0003e80000100800 */
[----:B------:R2:W-:Y:S01]  /*41c20*/  STL [R1+0x24cc], R23 ;  /* 0x0024cc1701007387 */ /* 0x0005e20000100800 */
[----:B----4-:R-:W-:Y:S01]  /*41c30*/  ISETP.GE.AND P4, PT, R58, RZ, PT ;  /* 0x000000ff3a00720c */ /* 0x010fe20003f86270 */
[----:B0-----:R-:W-:-:S02]  /*41c40*/  IMAD.X R60, R21, 0x1, R15, P6 ;  /* 0x00000001153c7824 */ /* 0x001fc400030e060f */
[----:B------:R-:W-:-:S03]  /*41c50*/  IMAD.X R58, R21, 0x1, R13, P1 ;  /* 0x00000001153a7824 */ /* 0x000fc600008e060d */
[----:B------:R-:W-:Y:S01]  /*41c60*/  STL [R1+0x24c0], R60 ;  /* 0x0024c03c01007387 */ /* 0x000fe20000100800 */
[----:B------:R-:W-:Y:S01]  /*41c70*/  PRMT R61, RZ, 0x7610, R61 ;  /* 0x00007610ff3d7816 */ /* 0x000fe2000000003d */
[----:B------:R-:W-:Y:S01]  /*41c80*/  @P0 IMAD.MOV.U32 R21, RZ, RZ, R22 ;  /* 0x000000ffff150224 */ /* 0x000fe200078e0016 */
[----:B------:R-:W-:Y:S02]  /*41c90*/  PRMT R55, RZ, 0x7610, R55 ;  /* 0x00007610ff377816 */ /* 0x000fe40000000037 */
[----:B---3--:R-:W-:Y:S01]  /*41ca0*/  ISETP.GE.AND P1, PT, R20, RZ, PT ;  /* 0x000000ff1400720c */ /* 0x008fe20003f26270 */
[----:B------:R-:W-:Y:S02]  /*41cb0*/  @P0 IMAD.MOV.U32 R20, RZ, RZ, R57 ;  /* 0x000000ffff140224 */ /* 0x000fe400078e0039 */
[----:B------:R-:W3:Y:S04]  /*41cc0*/  LDL.LU R57, [R1+0x4664] ;  /* 0x0046640001397983 */ /* 0x000ee80000300800 */
[----:B------:R0:W4:Y:S02]  /*41cd0*/  @P0 LDG.E.U8 R61, desc[UR22][R20.64] ;  /* 0x00000016143d0981 */ /* 0x000124000c1e1100 */
[----:B0-----:R-:W-:-:S02]  /*41ce0*/  @P5 IMAD.MOV.U32 R20, RZ, RZ, R59 ;  /* 0x000000ffff145224 */ /* 0x001fc400078e003b */
[----:B------:R-:W-:-:S05]  /*41cf0*/  @P5 IMAD.MOV.U32 R21, RZ, RZ, R60 ;  /* 0x000000ffff155224 */ /* 0x000fca00078e003c */
[----:B------:R0:W4:Y:S01]  /*41d00*/  @P5 LDG.E.U8 R55, desc[UR22][R20.64] ;  /* 0x0000001614375981 */ /* 0x000122000c1e1100 */
[----:B-1----:R-:W-:-:S05]  /*41d10*/  SEL R22, R17, R18, !P3 ;  /* 0x0000001211167207 */ /* 0x002fca0005800000 */
[----:B0-----:R-:W-:Y:S02]  /*41d20*/  IMAD R21, R22, UR13, RZ ;  /* 0x0000000d16157c24 */ /* 0x001fe4000f8e02ff */
[----:B------:R-:W-:Y:S02]  /*41d30*/  @P0 IMAD.MOV.U32 R22, RZ, RZ, R23 ;  /* 0x000000ffff160224 */ /* 0x000fe400078e0017 */
[----:B--2---:R-:W-:Y:S02]  /*41d40*/  @P0 IMAD.MOV.U32 R23, RZ, RZ, R58 ;  /* 0x000000ffff170224 */ /* 0x004fe400078e003a */
[----:B------:R-:W-:Y:S01]  /*41d50*/  IMAD.MOV.U32 R20, RZ, RZ, R41 ;  /* 0x000000ffff147224 */ /* 0x000fe200078e0029 */
[----:B---3--:R-:W-:-:S06]  /*41d60*/  PRMT R57, RZ, 0x7610, R57 ;  /* 0x00007610ff397816 */ /* 0x008fcc0000000039 */
[----:B------:R0:W2:Y:S04]  /*41d70*/  @P0 LDG.E.U8 R57, desc[UR22][R22.64] ;  /* 0x0000001616390981 */ /* 0x0000a8000c1e1100 */
[----:B----4-:R1:W-:Y:S04]  /*41d80*/  STL [R1+0x984], R61 ;  /* 0x0009843d01007387 */ /* 0x0103e80000100800 */
[----:B-1----:R-:W3:Y:S04]  /*41d90*/  LDL.LU R61, [R1+0x4660] ;  /* 0x00466000013d7983 */ /* 0x002ee80000300800 */
[----:B------:R-:W-:Y:S04]  /*41da0*/  STL [R1+0x24c8], R58 ;  /* 0x0024c83a01007387 */ /* 0x000fe80000100800 */
[----:B------:R-:W4:Y:S04]  /*41db0*/  LDL.LU R60, [R1+0x465c] ;  /* 0x00465c00013c7983 */ /* 0x000f280000300800 */
[----:B------:R-:W3:Y:S04]  /*41dc0*/  LDL.LU R59, [R1+0x4658] ;  /* 0x00465800013b7983 */ /* 0x000ee80000300800 */
[----:B------:R1:W-:Y:S04]  /*41dd0*/  STL [R1+0x980], R55 ;  /* 0x0009803701007387 */ /* 0x0003e80000100800 */
[----:B-1----:R-:W3:Y:S04]  /*41de0*/  LDL.LU R55, [R1+0x4654] ;  /* 0x0046540001377983 */ /* 0x002ee80000300800 */
[----:B------:R-:W3:Y:S01]  /*41df0*/  LDL.LU R41, [R1+0x4650] ;  /* 0x0046500001297983 */ /* 0x000ee20000300800 */
[----:B------:R-:W-:Y:S01]  /*41e00*/  ISETP.GT.U32.AND P6, PT, R12, R36, PT ;  /* 0x000000240c00720c */ /* 0x000fe20003fc4070 */
[----:B------:R-:W-:-:S02]  /*41e10*/  IMAD.MOV.U32 R18, RZ, RZ, R53 ;  /* 0x000000ffff127224 */ /* 0x000fc400078e0035 */
[----:B------:R-:W4:Y:S01]  /*41e20*/  LDL.LU R53, [R1+0x234] ;  /* 0x0002340001357983 */ /* 0x000f220000300800 */
[----:B0-----:R-:W-:Y:S01]  /*41e30*/  SHF.R.S32.HI R22, RZ, 0x1f, R21 ;  /* 0x0000001fff167819 */ /* 0x001fe20000011415 */
[----:B------:R-:W-:-:S08]  /*41e40*/  @!P1 IMAD.MOV R18, RZ, RZ, -R18 ;  /* 0x000000ffff129224 */ /* 0x000fd000078e0a12 */
[----:B------:R-:W-:Y:S01]  /*41e50*/  @!P6 IMAD.IADD R36, R36, 0x1, -R12 ;  /* 0x000000012424e824 */ /* 0x000fe200078e0a0c */
[C---:B------:R-:W-:Y:S01]  /*41e60*/  IADD3 R23, P6, PT, R21.reuse, R14, RZ ;  /* 0x0000000e15177210 */ /* 0x040fe20007fde0ff */
[----:B--2---:R0:W-:Y:S02]  /*41e70*/  STL [R1+0x97c], R57 ;  /* 0x00097c3901007387 */ /* 0x0041e40000100800 */
[----:B0-----:R-:W-:-:S05]  /*41e80*/  IADD3 R57, P1, PT, R21, R16, RZ ;  /* 0x0000001015397210 */ /* 0x001fca0007f3e0ff */
[C---:B------:R-:W-:Y:S02]  /*41e90*/  IMAD.X R58, R22.reuse, 0x1, R13, P1 ;  /* 0x00000001163a7824 */ /* 0x040fe400008e060d */
[----:B------:R-:W-:Y:S01]  /*41ea0*/  IMAD.X R22, R22, 0x1, R15, P6 ;  /* 0x0000000116167824 */ /* 0x000fe200030e060f */
[----:B------:R-:W-:Y:S04]  /*41eb0*/  STL [R1+0x243c], R57 ;  /* 0x00243c3901007387 */ /* 0x000fe80000100800 */
[----:B------:R0:W-:Y:S04]  /*41ec0*/  STL [R1+0x2444], R23 ;  /* 0x0024441701007387 */ /* 0x0001e80000100800 */
[----:B------:R-:W-:Y:S04]  /*41ed0*/  STL [R1+0x2438], R58 ;  /* 0x0024383a01007387 */ /* 0x000fe80000100800 */
[----:B------:R1:W-:Y:S01]  /*41ee0*/  STL [R1+0x2440], R22 ;  /* 0x0024401601007387 */ /* 0x0003e20000100800 */
[----:B0-----:R-:W-:-:S02]  /*41ef0*/  @P5 LOP3.LUT R23, R23, R22, RZ, 0x3c, !PT ;  /* 0x0000001617175212 */ /* 0x001fc400078e3cff */
[----:B------:R-:W-:Y:S02]  /*41f00*/  PRMT R21, RZ, 0x7610, R21 ;  /* 0x00007610ff157816 */ /* 0x000fe40000000015 */
[----:B-1----:R-:W-:-:S04]  /*41f10*/  @P5 LOP3.LUT R22, R23, R22, RZ, 0x3c, !PT ;  /* 0x0000001617165212 */ /* 0x002fc800078e3cff */
[----:B------:R-:W-:Y:S02]  /*41f20*/  @P5 LOP3.LUT R23, R23, R22, RZ, 0x3c, !PT ;  /* 0x0000001617175212 */ /* 0x000fe400078e3cff */
[----:B---3--:R-:W-:-:S03]  /*41f30*/  PRMT R41, RZ, 0x7610, R41 ;  /* 0x00007610ff297816 */ /* 0x008fc60000000029 */
[----:B------:R0:W2:Y:S02]  /*41f40*/  @P5 LDG.E.U8 R21, desc[UR22][R22.64] ;  /* 0x0000001616155981 */ /* 0x0000a4000c1e1100 */
[----:B0-----:R-:W-:Y:S02]  /*41f50*/  @P0 IMAD.MOV.U32 R22, RZ, RZ, R57 ;  /* 0x000000ffff160224 */ /* 0x001fe400078e0039 */
[----:B------:R-:W-:-:S05]  /*41f60*/  @P0 IMAD.MOV.U32 R23, RZ, RZ, R58 ;  /* 0x000000ffff170224 */ /* 0x000fca00078e003a */
[----:B------:R0:W3:Y:S01]  /*41f70*/  @P0 LDG.E.U8 R41, desc[UR22][R22.64] ;  /* 0x0000001616290981 */ /* 0x0000e2000c1e1100 */
[----:B------:R-:W-:Y:S01]  /*41f80*/  @!P4 IMAD.MOV R20, RZ, RZ, -R20 ;  /* 0x000000ffff14c224 */ /* 0x000fe200078e0a14 */
[C---:B------:R-:W-:Y:S02]  /*41f90*/  ISETP.GT.U32.AND P4, PT, R12.reuse, R36, PT ;  /* 0x000000240c00720c */ /* 0x040fe40003f84070 */
[----:B------:R-:W-:Y:S02]  /*41fa0*/  ISETP.GT.U32.AND P6, PT, R12, R74, PT ;  /* 0x0000004a0c00720c */ /* 0x000fe40003fc4070 */
[----:B------:R-:W-:-:S05]  /*41fb0*/  SEL R19, R17, R19, !P3 ;  /* 0x0000001311137207 */ /* 0x000fca0005800000 */
[----:B------:R-:W-:Y:S01]  /*41fc0*/  IMAD R19, R19, UR13, RZ ;  /* 0x0000000d13137c24 */ /* 0x000fe2000f8e02ff */
[----:B----4-:R-:W-:-:S03]  /*41fd0*/  PRMT R60, RZ, 0x7610, R60 ;  /* 0x00007610ff3c7816 */ /* 0x010fc6000000003c */
[--C-:B------:R-:W-:Y:S02]  /*41fe0*/  @!P4 IMAD.IADD R36, R36, 0x1, -R12.reuse ;  /* 0x000000012424c824 */ /* 0x100fe400078e0a0c */
[----:B------:R-:W-:Y:S01]  /*41ff0*/  @!P6 IMAD.IADD R74, R74, 0x1, -R12 ;  /* 0x000000014a4ae824 */ /* 0x000fe200078e0a0c */
[C---:B0-----:R-:W-:Y:S02]  /*42000*/  IADD3 R22, P4, PT, R19.reuse, R14, RZ ;  /* 0x0000000e13167210 */ /* 0x041fe40007f9e0ff */
[----:B------:R-:W-:Y:S02]  /*42010*/  IADD3 R57, P6, PT, R19, R16, RZ ;  /* 0x0000001013397210 */ /* 0x000fe40007fde0ff */
[----:B------:R-:W-:Y:S01]  /*42020*/  PRMT R25, RZ, 0x7610, R25 ;  /* 0x00007610ff197816 */ /* 0x000fe20000000019 */
[----:B---3--:R0:W-:Y:S02]  /*42030*/  STL [R1+0x974], R41 ;  /* 0x0009742901007387 */ /* 0x0081e40000100800 */
[----:B0-----:R-:W-:-:S02]  /*42040*/  IMAD.MOV.U32 R41, RZ, RZ, R28 ;  /* 0x000000ffff297224 */ /* 0x001fc400078e001c */
[----:B------:R-:W3:Y:S04]  /*42050*/  LDL R28, [R1+0x3a70] ;  /* 0x003a7000011c7983 */ /* 0x000ee80000100800 */
[----:B--2---:R0:W-:Y:S02]  /*42060*/  STL [R1+0x978], R21 ;  /* 0x0009781501007387 */ /* 0x0041e40000100800 */
[----:B0-----:R-:W-:Y:S02]  /*42070*/  SHF.R.S32.HI R21, RZ, 0x1f, R19 ;  /* 0x0000001fff157819 */ /* 0x001fe40000011413 */
[----:B------:R-:W2:Y:S03]  /*42080*/  LDL R19, [R1+0x3a30] ;  /* 0x003a300001137983 */ /* 0x000ea60000100800 */
[----:B------:R-:W-:-:S02]  /*42090*/  IMAD.X R23, R21, 0x1, R15, P4 ;  /* 0x0000000115177824 */ /* 0x000fc400020e060f */
[----:B------:R-:W-:Y:S01]  /*420a0*/  IMAD.X R58, R21, 0x1, R13, P6 ;  /* 0x00000001153a7824 */ /* 0x000fe200030e060d */
[----:B------:R0:W-:Y:S04]  /*420b0*/  STL [R1+0x24d4], R22 ;  /* 0x0024d41601007387 */ /* 0x0001e80000100800 */
[----:B------:R-:W-:Y:S04]  /*420c0*/  STL [R1+0x24dc], R57 ;  /* 0x0024dc3901007387 */ /* 0x000fe80000100800 */
[----:B------:R1:W-:Y:S04]  /*420d0*/  STL [R1+0x24d0], R23 ;  /* 0x0024d01701007387 */ /* 0x0003e80000100800 */
[----:B------:R0:W4:Y:S02]  /*420e0*/  @P5 LDG.E.U8 R60, desc[UR22][R22.64] ;  /* 0x00000016163c5981 */ /* 0x000124000c1e1100 */
[----:B0-----:R-:W-:-:S02]  /*420f0*/  @P0 IMAD.MOV.U32 R22, RZ, RZ, R57 ;  /* 0x000000ffff160224 */ /* 0x001fc400078e0039 */
[----:B-1----:R-:W-:-:S05]  /*42100*/  @P0 IMAD.MOV.U32 R23, RZ, RZ, R58 ;  /* 0x000000ffff170224 */ /* 0x002fca00078e003a */
[----:B------:R0:W3:Y:S01]  /*42110*/  @P0 LDG.E.U8 R25, desc[UR22][R22.64] ;  /* 0x0000001616190981 */ /* 0x0000e2000c1e1100 */
[C---:B------:R-:W-:Y:S02]  /*42120*/  ISETP.GT.U32.AND P1, PT, R12.reuse, R73, PT ;  /* 0x000000490c00720c */ /* 0x040fe40003f24070 */
[----:B------:R-:W-:-:S11]  /*42130*/  ISETP.GT.U32.AND P6, PT, R12, R74, PT ;  /* 0x0000004a0c00720c */ /* 0x000fd60003fc4070 */
[--C-:B------:R-:W-:Y:S01]  /*42140*/  @!P1 IMAD.IADD R73, R73, 0x1, -R12.reuse ;  /* 0x0000000149499824 */ /* 0x100fe200078e0a0c */
[----:B------:R-:W-:Y:S01]  /*42150*/  ISETP.GT.U32.AND P1, PT, R12, R53, PT ;  /* 0x000000350c00720c */ /* 0x000fe20003f24070 */
[----:B------:R1:W-:Y:S01]  /*42160*/  STL [R1+0x24d8], R58 ;  /* 0x0024d83a01007387 */ /* 0x0003e20000100800 */
[----:B------:R-:W-:Y:S01]  /*42170*/  @!P6 IMAD.IADD R74, R74, 0x1, -R12 ;  /* 0x000000014a4ae824 */ /* 0x000fe200078e0a0c */
[----:B------:R-:W-:-:S10]  /*42180*/  PRMT R59, RZ, 0x7610, R59 ;  /* 0x00007610ff3b7816 */ /* 0x000fd4000000003b */
[----:B------:R-:W-:Y:S01]  /*42190*/  @!P1 IMAD.IADD R53, R53, 0x1, -R12 ;  /* 0x0000000135359824 */ /* 0x000fe200078e0a0c */
[----:B------:R-:W-:Y:S02]  /*421a0*/  PRMT R55, RZ, 0x7610, R55 ;  /* 0x00007610ff377816 */ /* 0x000fe40000000037 */
[----:B--2---:R-:W-:Y:S02]  /*421b0*/  ISETP.GE.AND P4, PT, R19, RZ, PT ;  /* 0x000000ff1300720c */ /* 0x004fe40003f86270 */
[C---:B------:R-:W-:Y:S02]  /*421c0*/  SEL R19, R17.reuse, R20, !P3 ;  /* 0x0000001411137207 */ /* 0x040fe40005800000 */
[----:B------:R-:W-:Y:S01]  /*421d0*/  SEL R20, R17, R18, !P3 ;  /* 0x0000001211147207 */ /* 0x000fe20005800000 */
[----:B------:R-:W-:Y:S02]  /*421e0*/  IMAD.MOV.U32 R18, RZ, RZ, R39 ;  /* 0x000000ffff127224 */ /* 0x000fe400078e0027 */
[----:B------:R-:W-:-:S02]  /*421f0*/  IMAD R19, R19, UR13, RZ ;  /* 0x0000000d13137c24 */ /* 0x000fc4000f8e02ff */
[----:B------:R-:W-:-:S03]  /*42200*/  IMAD R20, R20, UR13, RZ ;  /* 0x0000000d14147c24 */ /* 0x000fc6000f8e02ff */
[C---:B------:R-:W-:Y:S01]  /*42210*/  IADD3 R57, P1, PT, R19.reuse, R16, RZ ;  /* 0x0000001013397210 */ /* 0x040fe20007f3e0ff */
[----:B------:R-:W-:Y:S01]  /*42220*/  @!P4 IMAD.MOV R18, RZ, RZ, -R18 ;  /* 0x000000ffff12c224 */ /* 0x000fe200078e0a12 */
[-C--:B0-----:R-:W-:Y:S02]  /*42230*/  IADD3 R22, P4, PT, R19, R14.reuse, RZ ;  /* 0x0000000e13167210 */ /* 0x081fe40007f9e0ff */
[----:B------:R-:W-:Y:S02]  /*42240*/  SHF.R.S32.HI R21, RZ, 0x1f, R19 ;  /* 0x0000001fff157819 */ /* 0x000fe40000011413 */
[----:B-1----:R-:W-:Y:S01]  /*42250*/  IADD3 R58, P6, PT, R20, R14, RZ ;  /* 0x0000000e143a7210 */ /* 0x002fe20007fde0ff */
[----:B---3--:R0:W-:Y:S02]  /*42260*/  STL [R1+0x96c], R25 ;  /* 0x00096c1901007387 */ /* 0x0081e40000100800 */
[----:B------:R-:W-:-:S05]  /*42270*/  IMAD.X R23, R21, 0x1, R15, P4 ;  /* 0x0000000115177824 */ /* 0x000fca00020e060f */
[----:B------:R1:W2:Y:S04]  /*42280*/  @P5 LDG.E.U8 R59, desc[UR22][R22.64] ;  /* 0x00000016163b5981 */ /* 0x0002a8000c1e1100 */
[----:B0-----:R-:W3:Y:S04]  /*42290*/  LDL R25, [R1+0x3a94] ;  /* 0x003a940001197983 */ /* 0x001ee80000100800 */
[----:B------:R-:W3:Y:S04]  /*422a0*/  LDL.LU R39, [R1+0x23c] ;  /* 0x00023c0001277983 */ /* 0x000ee80000300800 */
[----:B------:R-:W-:Y:S04]  /*422b0*/  STL [R1+0x242c], R57 ;  /* 0x00242c3901007387 */ /* 0x000fe80000100800 */
[----:B------:R-:W-:Y:S04]  /*422c0*/  STL [R1+0x2434], R22 ;  /* 0x0024341601007387 */ /* 0x000fe80000100800 */
[----:B----4-:R0:W-:Y:S04]  /*422d0*/  STL [R1+0x970], R60 ;  /* 0x0009703c01007387 */ /* 0x0101e80000100800 */
[----:B------:R-:W-:Y:S01]  /*422e0*/  STL [R1+0x24e4], R58 ;  /* 0x0024e43a01007387 */ /* 0x000fe20000100800 */
[----:B0-----:R-:W-:-:S02]  /*422f0*/  IMAD.X R60, R21, 0x1, R13, P1 ;  /* 0x00000001153c7824 */ /* 0x001fc400008e060d */
[----:B-1----:R-:W-:-:S03]  /*42300*/  @P0 IMAD.MOV.U32 R22, RZ, RZ, R57 ;  /* 0x000000ffff160224 */ /* 0x002fc600078e0039 */
[----:B------:R-:W-:Y:S04]  /*42310*/  STL [R1+0x2428], R60 ;  /* 0x0024283c01007387 */ /* 0x000fe80000100800 */
[----:B------:R0:W-:Y:S02]  /*42320*/  STL [R1+0x2430], R23 ;  /* 0x0024301701007387 */ /* 0x0001e40000100800 */
[----:B0-----:R-:W-:-:S05]  /*42330*/  @P0 IMAD.MOV.U32 R23, RZ, RZ, R60 ;  /* 0x000000ffff170224 */ /* 0x001fca00078e003c */
[----:B------:R0:W4:Y:S01]  /*42340*/  @P0 LDG.E.U8 R55, desc[UR22][R22.64] ;  /* 0x0000001616370981 */ /* 0x000122000c1e1100 */
[----:B------:R-:W-:Y:S02]  /*42350*/  SHF.R.S32.HI R19, RZ, 0x1f, R20 ;  /* 0x0000001fff137819 */ /* 0x000fe40000011414 */
[----:B------:R-:W-:Y:S02]  /*42360*/  ISETP.GE.AND P1, PT, R28, RZ, PT ;  /* 0x000000ff1c00720c */ /* 0x000fe40003f26270 */
[----:B------:R-:W-:Y:S01]  /*42370*/  PRMT R24, RZ, 0x7610, R24 ;  /* 0x00007610ff187816 */ /* 0x000fe20000000018 */
[----:B------:R-:W-:Y:S02]  /*42380*/  IMAD.X R28, R19, 0x1, R15, P6 ;  /* 0x00000001131c7824 */ /* 0x000fe400030e060f */
[----:B0-----:R-:W-:Y:S02]  /*42390*/  @P5 IMAD.MOV.U32 R22, RZ, RZ, R58 ;  /* 0x000000ffff165224 */ /* 0x001fe400078e003a */
[----:B------:R-:W-:-:S05]  /*423a0*/  @P5 IMAD.MOV.U32 R23, RZ, RZ, R28 ;  /* 0x000000ffff175224 */ /* 0x000fca00078e001c */
[----:B------:R0:W3:Y:S04]  /*423b0*/  @P5 LDG.E.U8 R24, desc[UR22][R22.64] ;  /* 0x0000001616185981 */ /* 0x0000e8000c1e1100 */
[----:B--2---:R1:W-:Y:S04]  /*423c0*/  STL [R1+0x968], R59 ;  /* 0x0009683b01007387 */ /* 0x0043e80000100800 */
[----:B-1----:R-:W2:Y:S04]  /*423d0*/  LDL.LU R59, [R1+0x464c] ;  /* 0x00464c00013b7983 */ /* 0x002ea80000300800 */
[----:B------:R-:W-:Y:S04]  /*423e0*/  STL [R1+0x24e0], R28 ;  /* 0x0024e01c01007387 */ /* 0x000fe80000100800 */
[----:B------:R-:W2:Y:S04]  /*423f0*/  LDL.LU R60, [R1+0x4648] ;  /* 0x00464800013c7983 */ /* 0x000ea80000300800 */
[----:B------:R-:W2:Y:S04]  /*42400*/  LDL.LU R57, [R1+0x4644] ;  /* 0x0046440001397983 */ /* 0x000ea80000300800 */
[----:B----4-:R1:W-:Y:S04]  /*42410*/  STL [R1+0x964], R55 ;  /* 0x0009643701007387 */ /* 0x0103e80000100800 */
[----:B-1----:R-:W4:Y:S01]  /*42420*/  LDL.LU R55, [R1+0x4640] ;  /* 0x0046400001377983 */ /* 0x002f220000300800 */
[----:B------:R-:W-:-:S02]  /*42430*/  ISETP.GT.U32.AND P6, PT, R12, R73, PT ;  /* 0x000000490c00720c */ /* 0x000fc40003fc4070 */
[----:B------:R-:W-:Y:S01]  /*42440*/  SEL R21, R17, R18, !P3 ;  /* 0x0000001211157207 */ /* 0x000fe20005800000 */
[----:B------:R-:W-:Y:S01]  /*42450*/  IMAD.MOV.U32 R18, RZ, RZ, R56 ;  /* 0x000000ffff127224 */ /* 0x000fe200078e0038 */
[----:B------:R-:W4:Y:S03]  /*42460*/  LDL.LU R28, [R1+0x463c] ;  /* 0x00463c00011c7983 */ /* 0x000f260000300800 */
[----:B------:R-:W-:Y:S02]  /*42470*/  IMAD R21, R21, UR13, RZ ;  /* 0x0000000d15157c24 */ /* 0x000fe4000f8e02ff */
[----:B------:R-:W-:Y:S01]  /*42480*/  @!P1 IMAD.MOV R18, RZ, RZ, -R18 ;  /* 0x000000ffff129224 */ /* 0x000fe200078e0a12 */
[----:B------:R-:W-:Y:S02]  /*42490*/  IADD3 R20, P1, PT, R20, R16, RZ ;  /* 0x0000001014147210 */ /* 0x000fe40007f3e0ff */
[----:B0-----:R-:W-:Y:S01]  /*424a0*/  SHF.R.S32.HI R22, RZ, 0x1f, R21 ;  /* 0x0000001fff167819 */ /* 0x001fe20000011415 */
[----:B------:R-:W-:Y:S01]  /*424b0*/  @!P6 IMAD.IADD R73, R73, 0x1, -R12 ;  /* 0x000000014949e824 */ /* 0x000fe200078e0a0c */
[----:B------:R-:W-:Y:S01]  /*424c0*/  IADD3 R56, P6, PT, R21, R14, RZ ;  /* 0x0000000e15387210 */ /* 0x000fe20007fde0ff */
[----:B------:R-:W-:Y:S01]  /*424d0*/  IMAD.X R19, R19, 0x1, R13, P1 ;  /* 0x0000000113137824 */ /* 0x000fe200008e060d */
[----:B------:R-:W-:Y:S04]  /*424e0*/  STL [R1+0x24ec], R20 ;  /* 0x0024ec1401007387 */ /* 0x000fe80000100800 */
[----:B------:R-:W-:Y:S01]  /*424f0*/  STL [R1+0x2424], R56 ;  /* 0x0024243801007387 */ /* 0x000fe20000100800 */
[----:B------:R-:W-:Y:S01]  /*42500*/  IMAD.X R58, R22, 0x1, R15, P6 ;  /* 0x00000001163a7824 */ /* 0x000fe200030e060f */
[----:B---3--:R-:W-:-:S02]  /*42510*/  ISETP.GE.AND P6, PT, R25, RZ, PT ;  /* 0x000000ff1900720c */ /* 0x008fc40003fc6270 */
[----:B------:R-:W-:Y:S04]  /*42520*/  STL [R1+0x24e8], R19 ;  /* 0x0024e81301007387 */ /* 0x000fe80000100800 */
[----:B------:R0:W-:Y:S01]  /*42530*/  STL [R1+0x960], R24 ;  /* 0x0009601801007387 */ /* 0x0001e20000100800 */
[----:B------:R-:W-:Y:S02]  /*42540*/  @P0 IMAD.MOV.U32 R25, RZ, RZ, R19 ;  /* 0x000000ffff190224 */ /* 0x000fe400078e0013 */
[----:B0-----:R-:W-:Y:S01]  /*42550*/  @P0 IMAD.MOV.U32 R24, RZ, RZ, R20 ;  /* 0x000000ffff180224 */ /* 0x001fe200078e0014 */
[----:B------:R-:W-:Y:S01]  /*42560*/  SEL R20, R17, R18, !P3 ;  /* 0x0000001211147207 */ /* 0x000fe20005800000 */
[----:B------:R-:W-:Y:S02]  /*42570*/  @P5 IMAD.MOV.U32 R18, RZ, RZ, R56 ;  /* 0x000000ffff125224 */ /* 0x000fe400078e0038 */
[----:B------:R-:W-:Y:S01]  /*42580*/  @P5 IMAD.MOV.U32 R19, RZ, RZ, R58 ;  /* 0x000000ffff135224 */ /* 0x000fe200078e003a */
[----:B--2---:R-:W-:-:S06]  /*42590*/  PRMT R59, RZ, 0x7610, R59 ;  /* 0x00007610ff3b7816 */ /* 0x004fcc000000003b */
[----:B------:R-:W2:Y:S01]  /*425a0*/  @P0 LDG.E.U8 R59, desc[UR22][R24.64] ;  /* 0x00000016183b0981 */ /* 0x000ea2000c1e1100 */
[----:B----4-:R-:W-:-:S06]  /*425b0*/  PRMT R55, RZ, 0x7610, R55 ;  /* 0x00007610ff377816 */ /* 0x010fcc0000000037 */
[----:B------:R0:W3:Y:S01]  /*425c0*/  @P5 LDG.E.U8 R55, desc[UR22][R18.64] ;  /* 0x0000001612375981 */ /* 0x0000e2000c1e1100 */
[C---:B------:R-:W-:Y:S02]  /*425d0*/  ISETP.GT.U32.AND P4, PT, R12.reuse, R41, PT ;  /* 0x000000290c00720c */ /* 0x040fe40003f84070 */
[----:B------:R-:W-:-:S11]  /*425e0*/  ISETP.GT.U32.AND P1, PT, R12, R53, PT ;  /* 0x000000350c00720c */ /* 0x000fd60003f24070 */
[----:B------:R-:W-:Y:S01]  /*425f0*/  @!P4 IMAD.IADD R41, R41, 0x1, -R12 ;  /* 0x000000012929c824 */ /* 0x000fe200078e0a0c */
[----:B------:R-:W-:Y:S01]  /*42600*/  ISETP.GT.U32.AND P4, PT, R12, R39, PT ;  /* 0x000000270c00720c */ /* 0x000fe20003f84070 */
[----:B------:R1:W-:Y:S01]  /*42610*/  STL [R1+0x2420], R58 ;  /* 0x0024203a01007387 */ /* 0x0003e20000100800 */
[----:B0-----:R-:W-:Y:S02]  /*42620*/  IMAD.MOV.U32 R18, RZ, RZ, R8 ;  /* 0x000000ffff127224 */ /* 0x001fe400078e0008 */
[----:B------:R-:W-:Y:S02]  /*42630*/  IMAD R19, R20, UR13, RZ ;  /* 0x0000000d14137c24 */ /* 0x000fe4000f8e02ff */
[----:B------:R-:W-:Y:S02]  /*42640*/  @!P1 IMAD.IADD R53, R53, 0x1, -R12 ;  /* 0x0000000135359824 */ /* 0x000fe400078e0a0c */
[----:B------:R-:W-:Y:S01]  /*42650*/  @!P6 IMAD.MOV R18, RZ, RZ, -R18 ;  /* 0x000000ffff12e224 */ /* 0x000fe200078e0a12 */
[----:B------:R-:W-:-:S04]  /*42660*/  SHF.R.S32.HI R20, RZ, 0x1f, R19 ;  /* 0x0000001fff147819 */ /* 0x000fc80000011413 */
[----:B------:R-:W-:Y:S01]  /*42670*/  @!P4 IMAD.IADD R39, R39, 0x1, -R12 ;  /* 0x000000012727c824 */ /* 0x000fe200078e0a0c */
[----:B-1----:R-:W-:Y:S02]  /*42680*/  IADD3 R58, P4, PT, R21, R16, RZ ;  /* 0x00000010153a7210 */ /* 0x002fe40007f9e0ff */
[----:B------:R-:W-:-:S05]  /*42690*/  IADD3 R21, P6, PT, R19, R14, RZ ;  /* 0x0000000e13157210 */ /* 0x000fca0007fde0ff */
[----:B------:R-:W-:Y:S01]  /*426a0*/  IMAD.X R8, R20, 0x1, R15, P6 ;  /* 0x0000000114087824 */ /* 0x000fe200030e060f */
[----:B--2---:R0:W-:Y:S04]  /*426b0*/  STL [R1+0x95c], R59 ;  /* 0x00095c3b01007387 */ /* 0x0041e80000100800 */
[----:B0-----:R-:W2:Y:S04]  /*426c0*/  LDL.LU R59, [R1+0x4638] ;  /* 0x00463800013b7983 */ /* 0x001ea80000300800 */
[----:B---3--:R0:W-:Y:S04]  /*426d0*/  STL [R1+0x958], R55 ;  /* 0x0009583701007387 */ /* 0x0081e80000100800 */
[----:B------:R-:W-:Y:S04]  /*426e0*/  STL [R1+0x241c], R58 ;  /* 0x00241c3a01007387 */ /* 0x000fe80000100800 */
[----:B------:R-:W-:Y:S01]  /*426f0*/  STL [R1+0x24f4], R21 ;  /* 0x0024f41501007387 */ /* 0x000fe20000100800 */
[----:B0-----:R-:W-:Y:S01]  /*42700*/  IADD3 R55, P1, PT, R19, R16, RZ ;  /* 0x0000001013377210 */ /* 0x001fe20007f3e0ff */
[----:B------:R-:W-:-:S04]  /*42710*/  IMAD.X R19, R22, 0x1, R13, P4 ;  /* 0x0000000116137824 */ /* 0x000fc800020e060d */
[----:B------:R-:W-:Y:S01]  /*42720*/  IMAD.X R56, R20, 0x1, R13, P1 ;  /* 0x0000000114387824 */ /* 0x000fe200008e060d */
[----:B------:R0:W-:Y:S04]  /*42730*/  STL [R1+0x2418], R19 ;  /* 0x0024181301007387 */ /* 0x0001e80000100800 */
[----:B------:R1:W-:Y:S04]  /*42740*/  STL [R1+0x24fc], R55 ;  /* 0x0024fc3701007387 */ /* 0x0003e80000100800 */
[----:B------:R-:W3:Y:S01]  /*42750*/  LDL R20, [R1+0x3abc] ;  /* 0x003abc0001147983 */ /* 0x000ee20000100800 */
[----:B------:R-:W-:-:S02]  /*42760*/  PRMT R57, RZ, 0x7610, R57 ;  /* 0x00007610ff397816 */ /* 0x000fc40000000039 */
[----:B------:R-:W-:Y:S02]  /*42770*/  PRMT R28, RZ, 0x7610, R28 ;  /* 0x00007610ff1c7816 */ /* 0x000fe4000000001c */
[----:B------:R-:W-:Y:S02]  /*42780*/  PRMT R23, RZ, 0x7610, R23 ;  /* 0x00007610ff177816 */ /* 0x000fe40000000017 */
[----:B---3--:R-:W-:Y:S02]  /*42790*/  ISETP.GE.AND P1, PT, R20, RZ, PT ;  /* 0x000000ff1400720c */ /* 0x008fe40003f26270 */
[----:B------:R-:W-:Y:S01]  /*427a0*/  SEL R20, R17, R18, !P3 ;  /* 0x0000001211147207 */ /* 0x000fe20005800000 */
[----:B------:R-:W-:-:S05]  /*427b0*/  @P0 IMAD.MOV.U32 R18, RZ, RZ, R58 ;  /* 0x000000ffff120224 */ /* 0x000fca00078e003a */
[----:B------:R3:W4:Y:S02]  /*427c0*/  @P0 LDG.E.U8 R57, desc[UR22][R18.64] ;  /* 0x0000001612390981 */ /* 0x000724000c1e1100 */
[----:B---3--:R-:W-:Y:S02]  /*427d0*/  @P5 IMAD.MOV.U32 R18, RZ, RZ, R21 ;  /* 0x000000ffff125224 */ /* 0x008fe400078e0015 */
[----:B0-----:R-:W-:Y:S02]  /*427e0*/  @P5 IMAD.MOV.U32 R19, RZ, RZ, R8 ;  /* 0x000000ffff135224 */ /* 0x001fe400078e0008 */
[----:B------:R-:W-:-:S03]  /*427f0*/  @P0 IMAD.MOV.U32 R21, RZ, RZ, R56 ;  /* 0x000000ffff150224 */ /* 0x000fc600078e0038 */
[----:B------:R0:W3:Y:S02]  /*42800*/  @P5 LDG.E.U8 R28, desc[UR22][R18.64] ;  /* 0x00000016121c5981 */ /* 0x0000e4000c1e1100 */
[----:B0-----:R-:W-:Y:S02]  /*42810*/  IMAD R19, R20, UR13, RZ ;  /* 0x0000000d14137c24 */ /* 0x001fe4000f8e02ff */
[----:B------:R-:W-:-:S05]  /*42820*/  @P0 IMAD.MOV.U32 R20, RZ, RZ, R55 ;  /* 0x000000ffff140224 */ /* 0x000fca00078e0037 */
[----:B------:R0:W2:Y:S01]  /*42830*/  @P0 LDG.E.U8 R23, desc[UR22][R20.64] ;  /* 0x0000001614170981 */ /* 0x0000a2000c1e1100 */
[----:B------:R-:W-:-:S03]  /*42840*/  ISETP.GT.U32.AND P6, PT, R12, R41, PT ;  /* 0x000000290c00720c */ /* 0x000fc60003fc4070 */
[----:B------:R-:W-:Y:S04]  /*42850*/  STL [R1+0x24f0], R8 ;  /* 0x0024f00801007387 */ /* 0x000fe80000100800 */
[----:B------:R1:W-:Y:S01]  /*42860*/  STL [R1+0x24f8], R56 ;  /* 0x0024f83801007387 */ /* 0x0003e20000100800 */
[----:B------:R-:W-:-:S03]  /*42870*/  IMAD.MOV.U32 R18, RZ, RZ, R54 ;  /* 0x000000ffff127224 */ /* 0x000fc600078e0036 */
[----:B------:R-:W2:Y:S01]  /*42880*/  LDL.LU R58, [R1+0x4634] ;  /* 0x00463400013a7983 */ /* 0x000ea20000300800 */
[----:B------:R-:W-:Y:S01]  /*42890*/  @!P1 IMAD.MOV R18, RZ, RZ, -R18 ;  /* 0x000000ffff129224 */ /* 0x000fe200078e0a12 */
[----:B0-----:R-:W-:Y:S01]  /*428a0*/  SHF.R.S32.HI R20, RZ, 0x1f, R19 ;  /* 0x0000001fff147819 */ /* 0x001fe20000011413 */
[----:B------:R-:W-:Y:S01]  /*428b0*/  @!P6 IMAD.IADD R41, R41, 0x1, -R12 ;  /* 0x000000012929e824 */ /* 0x000fe200078e0a0c */
[C---:B------:R-:W-:Y:S02]  /*428c0*/  IADD3 R54, P6, PT, R19.reuse, R16, RZ ;  /* 0x0000001013367210 */ /* 0x040fe40007fde0ff */
[----:B------:R-:W-:-:S03]  /*428d0*/  IADD3 R19, P1, PT, R19, R14, RZ ;  /* 0x0000000e13137210 */ /* 0x000fc60007f3e0ff */
[C---:B-1----:R-:W-:Y:S02]  /*428e0*/  IMAD.X R55, R20.reuse, 0x1, R13, P6 ;  /* 0x0000000114377824 */ /* 0x042fe400030e060d */
[----:B------:R-:W-:Y:S01]  /*428f0*/  IMAD.X R56, R20, 0x1, R15, P1 ;  /* 0x0000000114387824 */ /* 0x000fe200008e060f */
[----:B----4-:R0:W-:Y:S04]  /*42900*/  STL [R1+0x954], R57 ;  /* 0x0009543901007387 */ /* 0x0101e80000100800 */
[----:B0-----:R-:W4:Y:S04]  /*42910*/  LDL.LU R57, [R1+0x4630] ;  /* 0x0046300001397983 */ /* 0x001f280000300800 */
[----:B------:R-:W4:Y:S04]  /*42920*/  LDL.LU R8, [R1+0x462c] ;  /* 0x00462c0001087983 */ /* 0x000f280000300800 */
[----:B---3--:R0:W-:Y:S04]  /*42930*/  STL [R1+0x950], R28 ;  /* 0x0009501c01007387 */ /* 0x0081e80000100800 */
[----:B0-----:R-:W3:Y:S04]  /*42940*/  LDL.LU R28, [R1+0x244] ;  /* 0x00024400011c7983 */ /* 0x001ee80000300800 */
[----:B--2---:R0:W-:Y:S04]  /*42950*/  STL [R1+0x94c], R23 ;  /* 0x00094c1701007387 */ /* 0x0041e80000100800 */
[----:B0-----:R-:W2:Y:S04]  /*42960*/  LDL R23, [R1+0x3a64] ;  /* 0x003a640001177983 */ /* 0x001ea80000100800 */
[----:B------:R-:W-:Y:S04]  /*42970*/  STL [R1+0x240c], R54 ;  /* 0x00240c3601007387 */ /* 0x000fe80000100800 */
[----:B------:R0:W-:Y:S04]  /*42980*/  STL [R1+0x2414], R19 ;  /* 0x0024141301007387 */ /* 0x0001e80000100800 */
[----:B------:R-:W2:Y:S01]  /*42990*/  LDL R20, [R1+0x3ad4] ;  /* 0x003ad40001147983 */ /* 0x000ea20000100800 */
[----:B------:R-:W-:-:S02]  /*429a0*/  PRMT R22, RZ, 0x7610, R22 ;  /* 0x00007610ff167816 */ /* 0x000fc40000000016 */
[----:B----4-:R-:W-:Y:S02]  /*429b0*/  PRMT R8, RZ, 0x7610, R8 ;  /* 0x00007610ff087816 */ /* 0x010fe40000000008 */
[----:B--2---:R-:W-:Y:S02]  /*429c0*/  ISETP.GE.AND P1, PT, R20, RZ, PT ;  /* 0x000000ff1400720c */ /* 0x004fe40003f26270 */
[----:B------:R-:W-:Y:S01]  /*429d0*/  SEL R20, R17, R18, !P3 ;  /* 0x0000001211147207 */ /* 0x000fe20005800000 */
[----:B------:R-:W-:Y:S02]  /*429e0*/  @P5 IMAD.MOV.U32 R18, RZ, RZ, R19 ;  /* 0x000000ffff125224 */ /* 0x000fe400078e0013 */
[----:B0-----:R-:W-:-:S05]  /*429f0*/  @P5 IMAD.MOV.U32 R19, RZ, RZ, R56 ;  /* 0x000000ffff135224 */ /* 0x001fca00078e0038 */
[----:B------:R0:W2:Y:S02]  /*42a00*/  @P5 LDG.E.U8 R8, desc[UR22][R18.64] ;  /* 0x0000001612085981 */ /* 0x0000a4000c1e1100 */
[----:B0-----:R-:W-:Y:S02]  /*42a10*/  @P0 IMAD.MOV.U32 R18, RZ, RZ, R54 ;  /* 0x000000ffff120224 */ /* 0x001fe400078e0036 */
[----:B------:R-:W-:-:S05]  /*42a20*/  @P0 IMAD.MOV.U32 R19, RZ, RZ, R55 ;  /* 0x000000ffff130224 */ /* 0x000fca00078e0037 */
[----:B------:R0:W4:Y:S01]  /*42a30*/  @P0 LDG.E.U8 R22, desc[UR22][R18.64] ;  /* 0x0000001612160981 */ /* 0x000122000c1e1100 */
[----:B------:R-:W-:-:S13]  /*42a40*/  ISETP.GT.U32.AND P4, PT, R12, R31, PT ;  /* 0x0000001f0c00720c */ /* 0x000fda0003f84070 */
[----:B------:R-:W-:-:S05]  /*42a50*/  @!P4 IMAD.IADD R31, R31, 0x1, -R12 ;  /* 0x000000011f1fc824 */ /* 0x000fca00078e0a0c */
[----:B------:R-:W-:Y:S01]  /*42a60*/  ISETP.GT.U32.AND P6, PT, R12, R31, PT ;  /* 0x0000001f0c00720c */ /* 0x000fe20003fc4070 */
[----:B------:R-:W-:Y:S04]  /*42a70*/  STL [R1+0x2408], R55 ;  /* 0x0024083701007387 */ /* 0x000fe80000100800 */
[----:B------:R1:W-:Y:S01]  /*42a80*/  STL [R1+0x2410], R56 ;  /* 0x0024103801007387 */ /* 0x0003e20000100800 */
[----:B0-----:R-:W-:Y:S02]  /*42a90*/  IMAD R19, R20, UR13, RZ ;  /* 0x0000000d14137c24 */ /* 0x001fe4000f8e02ff */
[----:B------:R-:W-:-:S03]  /*42aa0*/  IMAD.MOV.U32 R18, RZ, RZ, R5 ;  /* 0x000000ffff127224 */ /* 0x000fc600078e0005 */
[----:B------:R-:W-:Y:S01]  /*42ab0*/  SHF.R.S32.HI R20, RZ, 0x1f, R19 ;  /* 0x0000001fff147819 */ /* 0x000fe20000011413 */
[----:B-1----:R-:W3:Y:S01]  /*42ac0*/  LDL.LU R56, [R1+0x4628] ;  /* 0x0046280001387983 */ /* 0x002ee20000300800 */
[----:B------:R-:W-:Y:S01]  /*42ad0*/  @!P6 IMAD.IADD R31, R31, 0x1, -R12 ;  /* 0x000000011f1fe824 */ /* 0x000fe200078e0a0c */
[C---:B------:R-:W-:Y:S01]  /*42ae0*/  IADD3 R5, P6, PT, R19.reuse, R14, RZ ;  /* 0x0000000e13057210 */ /* 0x040fe20007fde0ff */
[----:B------:R-:W-:Y:S01]  /*42af0*/  @!P1 IMAD.MOV R18, RZ, RZ, -R18 ;  /* 0x000000ffff129224 */ /* 0x000fe200078e0a12 */
[----:B--2---:R0:W-:Y:S04]  /*42b00*/  STL [R1+0x948], R8 ;  /* 0x0009480801007387 */ /* 0x0041e80000100800 */
[----:B0-----:R-:W2:Y:S04]  /*42b10*/  LDL.LU R8, [R1+0x4624] ;  /* 0x0046240001087983 */ /* 0x001ea80000300800 */
[----:B------:R-:W3:Y:S04]  /*42b20*/  LDL.LU R55, [R1+0x4620] ;  /* 0x0046200001377983 */ /* 0x000ee80000300800 */
[----:B------:R-:W3:Y:S04]  /*42b30*/  LDL.LU R54, [R1+0x461c] ;  /* 0x00461c0001367983 */ /* 0x000ee80000300800 */
[----:B----4-:R0:W-:Y:S04]  /*42b40*/  STL [R1+0x944], R22 ;  /* 0x0009441601007387 */ /* 0x0101e80000100800 */
[----:B------:R1:W-:Y:S01]  /*42b50*/  STL [R1+0x2504], R5 ;  /* 0x0025040501007387 */ /* 0x0003e20000100800 */
[----:B0-----:R-:W-:Y:S01]  /*42b60*/  IADD3 R22, P1, PT, R19, R16, RZ ;  /* 0x0000001013167210 */ /* 0x001fe20007f3e0ff */
[----:B------:R-:W-:Y:S01]  /*42b70*/  IMAD.X R19, R20, 0x1, R15, P6 ;  /* 0x0000000114137824 */ /* 0x000fe200030e060f */
[----:B------:R-:W-:-:S03]  /*42b80*/  ISETP.GE.AND P6, PT, R23, RZ, PT ;  /* 0x000000ff1700720c */ /* 0x000fc60003fc6270 */
[----:B------:R-:W-:Y:S01]  /*42b90*/  STL [R1+0x250c], R22 ;  /* 0x00250c1601007387 */ /* 0x000fe20000100800 */
[----:B------:R-:W-:-:S03]  /*42ba0*/  IMAD.X R23, R20, 0x1, R13, P1 ;  /* 0x0000000114177824 */ /* 0x000fc600008e060d */
[----:B------:R-:W4:Y:S01]  /*42bb0*/  LDL R20, [R1+0x3a6c] ;  /* 0x003a6c0001147983 */ /* 0x000f220000100800 */
[----:B--2---:R-:W-:Y:S02]  /*42bc0*/  PRMT R8, RZ, 0x7610, R8 ;  /* 0x00007610ff087816 */ /* 0x004fe40000000008 */
[----:B----4-:R-:W-:Y:S02]  /*42bd0*/  ISETP.GE.AND P1, PT, R20, RZ, PT ;  /* 0x000000ff1400720c */ /* 0x010fe40003f26270 */
[----:B------:R-:W-:Y:S01]  /*42be0*/  SEL R20, R17, R18, !P3 ;  /* 0x0000001211147207 */ /* 0x000fe20005800000 */
[----:B------:R-:W-:-:S05]  /*42bf0*/  @P5 IMAD.MOV.U32 R18, RZ, RZ, R5 ;  /* 0x000000ffff125224 */ /* 0x000fca00078e0005 */
[----:B------:R-:W2:Y:S01]  /*42c00*/  @P5 LDG.E.U8 R8, desc[UR22][R18.64] ;  /* 0x0000001612085981 */ /* 0x000ea2000c1e1100 */
[----:B------:R-:W-:-:S03]  /*42c10*/  PRMT R21, RZ, 0x7610, R21 ;  /* 0x00007610ff157816 */ /* 0x000fc60000000015 */
[----:B------:R-:W-:Y:S04]  /*42c20*/  STL [R1+0x2500], R19 ;  /* 0x0025001301007387 */ /* 0x000fe80000100800 */
[----:B------:R-:W-:Y:S04]  /*42c30*/  STL [R1+0x2508], R23 ;  /* 0x0025081701007387 */ /* 0x000fe80000100800 */
[----:B-1----:R-:W4:Y:S04]  /*42c40*/  LDL.LU R5, [R1+0x4618] ;  /* 0x0046180001057983 */ /* 0x002f280000300800 */
[----:B------:R-:W3:Y:S01]  /*42c50*/  @P0 LDG.E.U8 R21, desc[UR22][R22.64] ;  /* 0x0000001616150981 */ /* 0x000ee2000c1e1100 */
[----:B------:R-:W-:-:S03]  /*42c60*/  ISETP.GT.U32.AND P4, PT, R12, R39, PT ;  /* 0x000000270c00720c */ /* 0x000fc60003f84070 */
[----:B--2---:R0:W-:Y:S04]  /*42c70*/  STL [R1+0x940], R8 ;  /* 0x0009400801007387 */ /* 0x0041e80000100800 */
[----:B0-----:R-:W2:Y:S04]  /*42c80*/  LDL.LU R8, [R1+0x4614] ;  /* 0x0046140001087983 */ /* 0x001ea80000300800 */
[----:B------:R-:W2:Y:S02]  /*42c90*/  LDL R23, [R1+0x3aac] ;  /* 0x003aac0001177983 */ /* 0x000ea40000100800 */
[----:B------:R-:W-:Y:S01]  /*42ca0*/  @!P4 IMAD.IADD R39, R39, 0x1, -R12 ;  /* 0x000000012727c824 */ /* 0x000fe200078e0a0c */
[----:B---3--:R-:W-:Y:S01]  /*42cb0*/  ISETP.GT.U32.AND P4, PT, R12, R28, PT ;  /* 0x0000001c0c00720c */ /* 0x008fe20003f84070 */
[----:B------:R-:W-:-:S02]  /*42cc0*/  IMAD R20, R20, UR13, RZ ;  /* 0x0000000d14147c24 */ /* 0x000fc4000f8e02ff */
[----:B------:R-:W-:Y:S02]  /*42cd0*/  IMAD.MOV.U32 R18, RZ, RZ, R47 ;  /* 0x000000ffff127224 */ /* 0x000fe400078e002f */
[----:B------:R-:W-:Y:S01]  /*42ce0*/  IMAD.MOV.U32 R19, RZ, RZ, R6 ;  /* 0x000000ffff137224 */ /* 0x000fe200078e0006 */
[----:B------:R-:W3:Y:S04]  /*42cf0*/  LDL.LU R47, [R1+0x24c] ;  /* 0x00024c00012f7983 */ /* 0x000ee80000300800 */
[----:B------:R0:W-:Y:S01]  /*42d00*/  STL [R1+0x93c], R21 ;  /* 0x00093c1501007387 */ /* 0x0001e20000100800 */
[----:B------:R-:W-:Y:S02]  /*42d10*/  @!P6 IMAD.MOV R18, RZ, RZ, -R18 ;  /* 0x000000ffff12e224 */ /* 0x000fe400078e0a12 */
[----:B------:R-:W-:-:S02]  /*42d20*/  @!P1 IMAD.MOV R19, RZ, RZ, -R19 ;  /* 0x000000ffff139224 */ /* 0x000fc400078e0a13 */
[----:B------:R-:W-:Y:S01]  /*42d30*/  @!P4 IMAD.IADD R28, R28, 0x1, -R12 ;  /* 0x000000011c1cc824 */ /* 0x000fe200078e0a0c */
[C---:B------:R-:W-:Y:S02]  /*42d40*/  IADD3 R6, P4, PT, R20.reuse, R16, RZ ;  /* 0x0000001014067210 */ /* 0x040fe40007f9e0ff */
[----:B0-----:R-:W-:Y:S02]  /*42d50*/  SHF.R.S32.HI R21, RZ, 0x1f, R20 ;  /* 0x0000001fff157819 */ /* 0x001fe40000011414 */
[----:B------:R-:W-:Y:S02]  /*42d60*/  IADD3 R20, P6, PT, R20, R14, RZ ;  /* 0x0000000e14147210 */ /* 0x000fe40007fde0ff */
[----:B------:R-:W-:Y:S02]  /*42d70*/  PRMT R54, RZ, 0x7610, R54 ;  /* 0x00007610ff367816 */ /* 0x000fe40000000036 */
[----:B------:R-:W-:Y:S01]  /*42d80*/  SEL R22, R17, R18, !P3 ;  /* 0x0000001211167207 */ /* 0x000fe20005800000 */
[----:B------:R-:W-:Y:S04]  /*42d90*/  STL [R1+0x23fc], R6 ;  /* 0x0023fc0601007387 */ /* 0x000fe80000100800 */
[----:B------:R0:W-:Y:S01]  /*42da0*/  STL [R1+0x2404], R20 ;  /* 0x0024041401007387 */ /* 0x0001e20000100800 */
[----:B----4-:R-:W-:-:S02]  /*42db0*/  PRMT R5, RZ, 0x7610, R5 ;  /* 0x00007610ff057816 */ /* 0x010fc40000000005 */
[----:B--2---:R-:W-:Y:S01]  /*42dc0*/  ISETP.GE.AND P1, PT, R23, RZ, PT ;  /* 0x000000ff1700720c */ /* 0x004fe20003f26270 */
[C---:B------:R-:W-:Y:S02]  /*42dd0*/  IMAD.X R23, R21.reuse, 0x1, R13, P4 ;  /* 0x0000000115177824 */ /* 0x040fe400020e060d */
[----:B------:R-:W-:-:S05]  /*42de0*/  IMAD.X R21, R21, 0x1, R15, P6 ;  /* 0x0000000115157824 */ /* 0x000fca00030e060f */
[----:B------:R0:W2:Y:S02]  /*42df0*/  @P5 LDG.E.U8 R54, desc[UR22][R20.64] ;  /* 0x0000001614365981 */ /* 0x0000a4000c1e1100 */
[----:B0-----:R-:W-:Y:S02]  /*42e00*/  IMAD R20, R22, UR13, RZ ;  /* 0x0000000d16147c24 */ /* 0x001fe4000f8e02ff */
[----:B------:R-:W-:-:S05]  /*42e10*/  @P0 IMAD.MOV.U32 R22, RZ, RZ, R6 ;  /* 0x000000ffff160224 */ /* 0x000fca00078e0006 */
[----:B------:R0:W4:Y:S01]  /*42e20*/  @P0 LDG.E.U8 R5, desc[UR22][R22.64] ;  /* 0x0000001616050981 */ /* 0x000122000c1e1100 */
[C---:B------:R-:W-:Y:S02]  /*42e30*/  ISETP.GT.U32.AND P4, PT, R12.reuse, R45, PT ;  /* 0x0000002d0c00720c */ /* 0x040fe40003f84070 */
[----:B------:R-:W-:Y:S01]  /*42e40*/  ISETP.GT.U32.AND P6, PT, R12, R28, PT ;  /* 0x0000001c0c00720c */ /* 0x000fe20003fc4070 */
[----:B------:R-:W-:Y:S04]  /*42e50*/  STL [R1+0x23f8], R23 ;  /* 0x0023f81701007387 */ /* 0x000fe80000100800 */
[----:B------:R1:W-:Y:S01]  /*42e60*/  STL [R1+0x2400], R21 ;  /* 0x0024001501007387 */ /* 0x0003e20000100800 */
[----:B------:R-:W-:-:S05]  /*42e70*/  IMAD.MOV.U32 R18, RZ, RZ, R11 ;  /* 0x000000ffff127224 */ /* 0x000fca00078e000b */
[----:B------:R-:W-:Y:S01]  /*42e80*/  @!P4 IMAD.IADD R45, R45, 0x1, -R12 ;  /* 0x000000012d2dc824 */ /* 0x000fe200078e0a0c */
[----:B-1----:R-:W-:Y:S01]  /*42e90*/  SHF.R.S32.HI R21, RZ, 0x1f, R20 ;  /* 0x0000001fff157819 */ /* 0x002fe20000011414 */
[----:B------:R-:W-:Y:S01]  /*42ea0*/  @!P6 IMAD.IADD R28, R28, 0x1, -R12 ;  /* 0x000000011c1ce824 */ /* 0x000fe200078e0a0c */
[----:B0-----:R-:W-:Y:S02]  /*42eb0*/  IADD3 R23, P6, PT, R20, R16, RZ ;  /* 0x0000001014177210 */ /* 0x001fe40007fde0ff */
[----:B------:R-:W-:-:S03]  /*42ec0*/  PRMT R8, RZ, 0x7610, R8 ;  /* 0x00007610ff087816 */ /* 0x000fc60000000008 */
[----:B------:R-:W-:Y:S01]  /*42ed0*/  IMAD.X R22, R21, 0x1, R13, P6 ;  /* 0x0000000115167824 */ /* 0x000fe200030e060d */
[----:B--2---:R0:W-:Y:S04]  /*42ee0*/  STL [R1+0x938], R54 ;  /* 0x0009383601007387 */ /* 0x0041e80000100800 */
[----:B0-----:R-:W2:Y:S04]  /*42ef0*/  LDL.LU R54, [R1+0x4610] ;  /* 0x0046100001367983 */ /* 0x001ea80000300800 */
[----:B------:R-:W2:Y:S04]  /*42f00*/  LDL.LU R11, [R1+0x460c] ;  /* 0x00460c00010b7983 */ /* 0x000ea80000300800 */
[----:B------:R-:W3:Y:S04]  /*42f10*/  LDL.LU R6, [R1+0x250] ;  /* 0x0002500001067983 */ /* 0x000ee80000300800 */
[----:B----4-:R0:W-:Y:S02]  /*42f20*/  STL [R1+0x934], R5 ;  /* 0x0009340501007387 */ /* 0x0101e40000100800 */
[----:B0-----:R-:W-:-:S05]  /*42f30*/  IADD3 R5, P4, PT, R20, R14, RZ ;  /* 0x0000000e14057210 */ /* 0x001fca0007f9e0ff */
[----:B------:R-:W-:Y:S01]  /*42f40*/  IMAD.X R20, R21, 0x1, R15, P4 ;  /* 0x0000000115147824 */ /* 0x000fe200020e060f */
[----:B------:R-:W-:Y:S04]  /*42f50*/  STL [R1+0x2514], R5 ;  /* 0x0025140501007387 */ /* 0x000fe80000100800 */
[----:B------:R-:W-:Y:S01]  /*42f60*/  STL [R1+0x251c], R23 ;  /* 0x00251c1701007387 */ /* 0x000fe20000100800 */
[----:B------:R-:W-:-:S03]  /*42f70*/  @P5 IMAD.MOV.U32 R21, RZ, RZ, R20 ;  /* 0x000000ffff155224 */ /* 0x000fc600078e0014 */
[----:B------:R0:W-:Y:S02]  /*42f80*/  STL [R1+0x2510], R20 ;  /* 0x0025101401007387 */ /* 0x0001e40000100800 */
[----:B0-----:R-:W-:Y:S01]  /*42f90*/  @P5 IMAD.MOV.U32 R20, RZ, RZ, R5 ;  /* 0x000000ffff145224 */ /* 0x001fe200078e0005 */
[----:B------:R-:W-:Y:S01]  /*42fa0*/  @P0 LOP3.LUT R23, R23, R22, RZ, 0x3c, !PT ;  /* 0x0000001617170212 */ /* 0x000fe200078e3cff */
[----:B------:R-:W4:Y:S04]  /*42fb0*/  LDL.LU R5, [R1+0x4608] ;  /* 0x0046080001057983 */ /* 0x000f280000300800 */
[----:B------:R-:W3:Y:S01]  /*42fc0*/  @P5 LDG.E.U8 R8, desc[UR22][R20.64] ;  /* 0x0000001614085981 */ /* 0x000ee2000c1e1100 */
[----:B--2---:R-:W-:-:S03]  /*42fd0*/  PRMT R11, RZ, 0x7610, R11 ;  /* 0x00007610ff0b7816 */ /* 0x004fc6000000000b */
[----:B---3--:R0:W-:Y:S04]  /*42fe0*/  STL [R1+0x930], R8 ;  /* 0x0009300801007387 */ /* 0x0081e80000100800 */
[----:B0-----:R-:W2:Y:S04]  /*42ff0*/  LDL.LU R8, [R1+0x4604] ;  /* 0x0046040001087983 */ /* 0x001ea80000300800 */
[----:B------:R-:W3:Y:S04]  /*43000*/  LDL R21, [R1+0x3ac8] ;  /* 0x003ac80001157983 */ /* 0x000ee80000100800 */
[----:B------:R0:W-:Y:S02]  /*43010*/  STL [R1+0x2518], R22 ;  /* 0x0025181601007387 */ /* 0x0001e40000100800 */
[----:B0-----:R-:W-:-:S04]  /*43020*/  @P0 LOP3.LUT R22, R23, R22, RZ, 0x3c, !PT ;  /* 0x0000001617160212 */ /* 0x001fc800078e3cff */
[----:B------:R-:W-:-:S05]  /*43030*/  @P0 LOP3.LUT R23, R23, R22, RZ, 0x3c, !PT ;  /* 0x0000001617170212 */ /* 0x000fca00078e3cff */
[----:B------:R0:W2:Y:S01]  /*43040*/  @P0 LDG.E.U8 R11, desc[UR22][R22.64] ;  /* 0x00000016160b0981 */ /* 0x0000a2000c1e1100 */
[----:B------:R-:W-:Y:S01]  /*43050*/  @!P1 IMAD.MOV R18, RZ, RZ, -R18 ;  /* 0x000000ffff129224 */ /* 0x000fe200078e0a12 */
[C---:B------:R-:W-:Y:S02]  /*43060*/  ISETP.GT.U32.AND P1, PT, R12.reuse, R45, PT ;  /* 0x0000002d0c00720c */ /* 0x040fe40003f24070 */
[----:B------:R-:W-:Y:S02]  /*43070*/  ISETP.GT.U32.AND P4, PT, R12, R47, PT ;  /* 0x0000002f0c00720c */ /* 0x000fe40003f84070 */
[----:B------:R-:W-:-:S05]  /*43080*/  SEL R19, R17, R19, !P3 ;  /* 0x0000001311137207 */ /* 0x000fca0005800000 */
[----:B------:R-:W-:-:S04]  /*43090*/  IMAD R20, R19, UR13, RZ ;  /* 0x0000000d13147c24 */ /* 0x000fc8000f8e02ff */
[--C-:B------:R-:W-:Y:S02]  /*430a0*/  @!P1 IMAD.IADD R45, R45, 0x1, -R12.reuse ;  /* 0x000000012d2d9824 */ /* 0x100fe400078e0a0c */
[----:B------:R-:W-:Y:S01]  /*430b0*/  @!P4 IMAD.IADD R47, R47, 0x1, -R12 ;  /* 0x000000012f2fc824 */ /* 0x000fe200078e0a0c */
[----:B0-----:R-:W-:Y:S01]  /*430c0*/  IADD3 R22, P4, PT, R20, R16, RZ ;  /* 0x0000001014167210 */ /* 0x001fe20007f9e0ff */
[----:B------:R-:W-:Y:S01]  /*430d0*/  IMAD.MOV.U32 R19, RZ, RZ, R30 ;  /* 0x000000ffff137224 */ /* 0x000fe200078e001e */
[----:B---3--:R-:W-:Y:S02]  /*430e0*/  ISETP.GE.AND P6, PT, R21, RZ, PT ;  /* 0x000000ff1500720c */ /* 0x008fe40003fc6270 */
[----:B------:R-:W-:-:S05]  /*430f0*/  SHF.R.S32.HI R21, RZ, 0x1f, R20 ;  /* 0x0000001fff157819 */ /* 0x000fca0000011414 */
[----:B------:R-:W-:Y:S01]  /*43100*/  IMAD.X R23, R21, 0x1, R13, P4 ;  /* 0x0000000115177824 */ /* 0x000fe200020e060d */
[----:B--2---:R0:W-:Y:S04]  /*43110*/  STL [R1+0x92c], R11 ;  /* 0x00092c0b01007387 */ /* 0x0041e80000100800 */
[----:B------:R-:W2:Y:S01]  /*43120*/  LDL.LU R30, [R1+0x254] ;  /* 0x00025400011e7983 */ /* 0x000ea20000300800 */
[----:B0-----:R-:W-:-:S05]  /*43130*/  IADD3 R11, P1, PT, R20, R14, RZ ;  /* 0x0000000e140b7210 */ /* 0x001fca0007f3e0ff */
[----:B------:R-:W-:Y:S01]  /*43140*/  IMAD.X R20, R21, 0x1, R15, P1 ;  /* 0x0000000115147824 */ /* 0x000fe200008e060f */
[----:B------:R-:W-:Y:S04]  /*43150*/  STL [R1+0x23f4], R11 ;  /* 0x0023f40b01007387 */ /* 0x000fe80000100800 */
[----:B------:R-:W-:Y:S04]  /*43160*/  STL [R1+0x23ec], R22 ;  /* 0x0023ec1601007387 */ /* 0x000fe80000100800 */
[----:B------:R0:W-:Y:S04]  /*43170*/  STL [R1+0x23f0], R20 ;  /* 0x0023f01401007387 */ /* 0x0001e80000100800 */
[----:B------:R-:W3:Y:S01]  /*43180*/  LDL R21, [R1+0x3b00] ;  /* 0x003b000001157983 */ /* 0x000ee20000100800 */
[----:B------:R-:W-:-:S02]  /*43190*/  PRMT R8, RZ, 0x7610, R8 ;  /* 0x00007610ff087816 */ /* 0x000fc40000000008 */
[----:B---3--:R-:W-:Y:S01]  /*431a0*/  ISETP.GE.AND P4, PT, R21, RZ, PT ;  /* 0x000000ff1500720c */ /* 0x008fe20003f86270 */
[----:B------:R-:W-:Y:S02]  /*431b0*/  @P5 IMAD.MOV.U32 R21, RZ, RZ, R20 ;  /* 0x000000ffff155224 */ /* 0x000fe400078e0014 */
[----:B0-----:R-:W-:Y:S02]  /*431c0*/  @P5 IMAD.MOV.U32 R20, RZ, RZ, R11 ;  /* 0x000000ffff145224 */ /* 0x001fe400078e000b */
[----:B------:R-:W3:Y:S04]  /*431d0*/  LDL.LU R11, [R1+0x4600] ;  /* 0x00460000010b7983 */ /* 0x000ee80000300800 */
[----:B------:R-:W2:Y:S04]  /*431e0*/  @P5 LDG.E.U8 R8, desc[UR22][R20.64] ;  /* 0x0000001614085981 */ /* 0x000ea8000c1e1100 */
[----:B--2---:R0:W-:Y:S04]  /*431f0*/  STL [R1+0x928], R8 ;  /* 0x0009280801007387 */ /* 0x0041e80000100800 */
[----:B0-----:R-:W2:Y:S04]  /*43200*/  LDL.LU R8, [R1+0x45fc] ;  /* 0x0045fc0001087983 */ /* 0x001ea80000300800 */
[----:B------:R-:W2:Y:S01]  /*43210*/  LDL R21, [R1+0x3a84] ;  /* 0x003a840001157983 */ /* 0x000ea20000100800 */
[----:B------:R-:W-:Y:S01]  /*43220*/  @!P6 IMAD.MOV R19, RZ, RZ, -R19 ;  /* 0x000000ffff13e224 */ /* 0x000fe200078e0a13 */
[----:B------:R-:W-:Y:S01]  /*43230*/  PRMT R25, RZ, 0x7610, R25 ;  /* 0x00007610ff197816 */ /* 0x000fe20000000019 */
[----:B------:R-:W-:Y:S01]  /*43240*/  @P0 IMAD.MOV.U32 R20, RZ, RZ, R22 ;  /* 0x000000ffff140224 */ /* 0x000fe200078e0016 */
[----:B------:R-:W-:-:S02]  /*43250*/  SEL R18, R17, R18, !P3 ;  /* 0x0000001211127207 */ /* 0x000fc40005800000 */
[----:B--2---:R-:W-:Y:S01]  /*43260*/  ISETP.GE.AND P6, PT, R21, RZ, PT ;  /* 0x000000ff1500720c */ /* 0x004fe20003fc6270 */
[----:B------:R-:W-:-:S05]  /*43270*/  @P0 IMAD.MOV.U32 R21, RZ, RZ, R23 ;  /* 0x000000ffff150224 */ /* 0x000fca00078e0017 */
[----:B------:R0:W2:Y:S04]  /*43280*/  @P0 LDG.E.U8 R25, desc[UR22][R20.64] ;  /* 0x0000001614190981 */ /* 0x0000a8000c1e1100 */
[----:B------:R1:W-:Y:S01]  /*43290*/  STL [R1+0x23e8], R23 ;  /* 0x0023e81701007387 */ /* 0x0003e20000100800 */
[----:B0-----:R-:W-:Y:S02]  /*432a0*/  IMAD.MOV.U32 R20, RZ, RZ, R0 ;  /* 0x000000ffff147224 */ /* 0x001fe400078e0000 */
[----:B------:R-:W-:Y:S02]  /*432b0*/  IMAD R21, R18, UR13, RZ ;  /* 0x0000000d12157c24 */ /* 0x000fe4000f8e02ff */
[----:B------:R-:W-:Y:S01]  /*432c0*/  IMAD.MOV.U32 R18, RZ, RZ, R42 ;  /* 0x000000ffff127224 */ /* 0x000fe200078e002a */
[----:B------:R-:W4:Y:S01]  /*432d0*/  LDL.LU R0, [R1+0x258] ;  /* 0x0002580001007983 */ /* 0x000f220000300800 */
[----:B------:R-:W-:Y:S01]  /*432e0*/  @!P4 IMAD.MOV R20, RZ, RZ, -R20 ;  /* 0x000000ffff14c224 */ /* 0x000fe200078e0a14 */
[----:B------:R-:W-:-:S02]  /*432f0*/  SHF.R.S32.HI R22, RZ, 0x1f, R21 ;  /* 0x0000001fff167819 */ /* 0x000fc40000011415 */
[C---:B-1----:R-:W-:Y:S01]  /*43300*/  IADD3 R23, P4, PT, R21.reuse, R14, RZ ;  /* 0x0000000e15177210 */ /* 0x042fe20007f9e0ff */
[----:B------:R-:W-:Y:S01]  /*43310*/  @!P6 IMAD.MOV R18, RZ, RZ, -R18 ;  /* 0x000000ffff12e224 */ /* 0x000fe200078e0a12 */
[----:B------:R-:W-:Y:S02]  /*43320*/  PRMT R55, RZ, 0x7610, R55 ;  /* 0x00007610ff377816 */ /* 0x000fe40000000037 */
[----:B---3--:R-:W-:Y:S01]  /*43330*/  PRMT R11, RZ, 0x7610, R11 ;  /* 0x00007610ff0b7816 */ /* 0x008fe2000000000b */
[----:B--2---:R0:W-:Y:S04]  /*43340*/  STL [R1+0x924], R25 ;  /* 0x0009241901007387 */ /* 0x0041e80000100800 */
[----:B------:R1:W-:Y:S01]  /*43350*/  STL [R1+0x2524], R23 ;  /* 0x0025241701007387 */ /* 0x0003e20000100800 */
[----:B0-----:R-:W-:Y:S01]  /*43360*/  IADD3 R25, P6, PT, R21, R16, RZ ;  /* 0x0000001015197210 */ /* 0x001fe20007fde0ff */
[----:B------:R-:W-:-:S04]  /*43370*/  IMAD.X R21, R22, 0x1, R15, P4 ;  /* 0x0000000116157824 */ /* 0x000fc800020e060f */
[----:B------:R-:W-:Y:S02]  /*43380*/  IMAD.X R42, R22, 0x1, R13, P6 ;  /* 0x00000001162a7824 */ /* 0x000fe400030e060d */
[----:B------:R-:W-:Y:S02]  /*43390*/  @P5 IMAD.MOV.U32 R22, RZ, RZ, R23 ;  /* 0x000000ffff165224 */ /* 0x000fe400078e0017 */
[----:B-1----:R-:W-:-:S05]  /*433a0*/  @P5 IMAD.MOV.U32 R23, RZ, RZ, R21 ;  /* 0x000000ffff175224 */ /* 0x002fca00078e0015 */
[----:B------:R0:W2:Y:S02]  /*433b0*/  @P5 LDG.E.U8 R55, desc[UR22][R22.64] ;  /* 0x0000001616375981 */ /* 0x0000a4000c1e1100 */
[----:B0-----:R-:W-:Y:S02]  /*433c0*/  @P0 IMAD.MOV.U32 R22, RZ, RZ, R25 ;  /* 0x000000ffff160224 */ /* 0x001fe400078e0019 */
[----:B------:R-:W-:-:S05]  /*433d0*/  @P0 IMAD.MOV.U32 R23, RZ, RZ, R42 ;  /* 0x000000ffff170224 */ /* 0x000fca00078e002a */
[----:B------:R0:W3:Y:S01]  /*433e0*/  @P0 LDG.E.U8 R11, desc[UR22][R22.64] ;  /* 0x00000016160b0981 */ /* 0x0000e2000c1e1100 */
[----:B------:R-:W-:Y:S02]  /*433f0*/  ISETP.GT.U32.AND P1, PT, R12, R6, PT ;  /* 0x000000060c00720c */ /* 0x000fe40003f24070 */
[----:B------:R-:W-:-:S11]  /*43400*/  SEL R19, R17, R19, !P3 ;  /* 0x0000001311137207 */ /* 0x000fd60005800000 */
[----:B------:R-:W-:Y:S01]  /*43410*/  @!P1 IMAD.IADD R6, R6, 0x1, -R12 ;  /* 0x0000000106069824 */ /* 0x000fe200078e0a0c */
[----:B------:R-:W-:Y:S01]  /*43420*/  ISETP.GT.U32.AND P1, PT, R12, R47, PT ;  /* 0x0000002f0c00720c */ /* 0x000fe20003f24070 */
[----:B------:R-:W-:-:S03]  /*43430*/  IMAD R19, R19, UR13, RZ ;  /* 0x0000000d13137c24 */ /* 0x000fc6000f8e02ff */
[----:B------:R-:W-:Y:S01]  /*43440*/  ISETP.GT.U32.AND P4, PT, R12, R6, PT ;  /* 0x000000060c00720c */ /* 0x000fe20003f84070 */
[----:B------:R-:W-:Y:S04]  /*43450*/  STL [R1+0x252c], R25 ;  /* 0x00252c1901007387 */ /* 0x000fe80000100800 */
[----:B------:R1:W-:Y:S04]  /*43460*/  STL [R1+0x2520], R21 ;  /* 0x0025201501007387 */ /* 0x0003e80000100800 */
[----:B------:R-:W-:Y:S01]  /*43470*/  STL [R1+0x2528], R42 ;  /* 0x0025282a01007387 */ /* 0x000fe20000100800 */
[----:B------:R-:W-:Y:S01]  /*43480*/  @!P1 IMAD.IADD R47, R47, 0x1, -R12 ;  /* 0x000000012f2f9824 */ /* 0x000fe200078e0a0c */
[----:B0-----:R-:W-:-:S02]  /*43490*/  IADD3 R23, P1, PT, R19, R14, RZ ;  /* 0x0000000e13177210 */ /* 0x001fc40007f3e0ff */
[----:B-1----:R-:W-:Y:S01]  /*434a0*/  SHF.R.S32.HI R21, RZ, 0x1f, R19 ;  /* 0x0000001fff157819 */ /* 0x002fe20000011413 */
[----:B------:R-:W-:Y:S01]  /*434b0*/  @!P4 IMAD.IADD R6, R6, 0x1, -R12 ;  /* 0x000000010606c824 */ /* 0x000fe200078e0a0c */
[----:B------:R-:W-:-:S03]  /*434c0*/  IADD3 R25, P4, PT, R19, R16, RZ ;  /* 0x0000001013197210 */ /* 0x000fc60007f9e0ff */
[----:B------:R-:W-:Y:S01]  /*434d0*/  IMAD.X R22, R21, 0x1, R15, P1 ;  /* 0x0000000115167824 */ /* 0x000fe200008e060f */
[----:B----4-:R-:W-:Y:S02]  /*434e0*/  PRMT R5, RZ, 0x7610, R5 ;  /* 0x00007610ff057816 */ /* 0x010fe40000000005 */
[----:B------:R-:W-:Y:S01]  /*434f0*/  PRMT R24, RZ, 0x7610, R24 ;  /* 0x00007610ff187816 */ /* 0x000fe20000000018 */
[----:B---3--:R0:W-:Y:S04]  /*43500*/  STL [R1+0x91c], R11 ;  /* 0x00091c0b01007387 */ /* 0x0081e80000100800 */
[----:B0-----:R-:W3:Y:S04]  /*43510*/  LDL R11, [R1+0x3a9c] ;  /* 0x003a9c00010b7983 */ /* 0x001ee80000100800 */
[----:B------:R-:W4:Y:S04]  /*43520*/  LDL.LU R42, [R1+0x260] ;  /* 0x00026000012a7983 */ /* 0x000f280000300800 */
[----:B------:R-:W3:Y:S04]  /*43530*/  LDL R19, [R1+0x3a90] ;  /* 0x003a900001137983 */ /* 0x000ee80000100800 */
[----:B------:R0:W-:Y:S04]  /*43540*/  STL [R1+0x23e4], R23 ;  /* 0x0023e41701007387 */ /* 0x0001e80000100800 */
[----:B------:R-:W-:Y:S04]  /*43550*/  STL [R1+0x23dc], R25 ;  /* 0x0023dc1901007387 */ /* 0x000fe80000100800 */
[----:B--2---:R-:W-:Y:S04]  /*43560*/  STL [R1+0x920], R55 ;  /* 0x0009203701007387 */ /* 0x004fe80000100800 */
[----:B------:R1:W-:Y:S01]  /*43570*/  STL [R1+0x23e0], R22 ;  /* 0x0023e01601007387 */ /* 0x0003e20000100800 */
[----:B0-----:R-:W-:-:S04]  /*43580*/  @P5 LOP3.LUT R23, R23, R22, RZ, 0x3c, !PT ;  /* 0x0000001617175212 */ /* 0x001fc800078e3cff */
[----:B-1----:R-:W-:Y:S01]  /*43590*/  @P5 LOP3.LUT R22, R23, R22, RZ, 0x3c, !PT ;  /* 0x0000001617165212 */ /* 0x002fe200078e3cff */
[----:B------:R-:W-:-:S03]  /*435a0*/  IMAD.X R55, R21, 0x1, R13, P4 ;  /* 0x0000000115377824 */ /* 0x000fc600020e060d */
[----:B------:R-:W-:-:S05]  /*435b0*/  @P5 LOP3.LUT R23, R23, R22, RZ, 0x3c, !PT ;  /* 0x0000001617175212 */ /* 0x000fca00078e3cff */
[----:B------:R0:W2:Y:S02]  /*435c0*/  @P5 LDG.E.U8 R5, desc[UR22][R22.64] ;  /* 0x0000001616055981 */ /* 0x0000a4000c1e1100 */
[----:B0-----:R-:W-:Y:S02]  /*435d0*/  @P0 IMAD.MOV.U32 R22, RZ, RZ, R25 ;  /* 0x000000ffff160224 */ /* 0x001fe400078e0019 */
[----:B------:R-:W-:-:S05]  /*435e0*/  @P0 IMAD.MOV.U32 R23, RZ, RZ, R55 ;  /* 0x000000ffff170224 */ /* 0x000fca00078e0037 */
[----:B------:R-:W4:Y:S04]  /*435f0*/  @P0 LDG.E.U8 R24, desc[UR22][R22.64] ;  /* 0x0000001616180981 */ /* 0x000f28000c1e1100 */
[----:B------:R-:W-:Y:S01]  /*43600*/  STL [R1+0x23d8], R55 ;  /* 0x0023d83701007387 */ /* 0x000fe20000100800 */
[----:B------:R-:W-:Y:S02]  /*43610*/  PRMT R8, RZ, 0x7610, R8 ;  /* 0x00007610ff087816 */ /* 0x000fe40000000008 */
[----:B---3--:R-:W-:Y:S02]  /*43620*/  ISETP.GE.AND P4, PT, R19, RZ, PT ;  /* 0x000000ff1300720c */ /* 0x008fe40003f86270 */
[C---:B------:R-:W-:Y:S02]  /*43630*/  SEL R19, R17.reuse, R20, !P3 ;  /* 0x0000001411137207 */ /* 0x040fe40005800000 */
[----:B------:R-:W-:Y:S01]  /*43640*/  SEL R20, R17, R18, !P3 ;  /* 0x0000001211147207 */ /* 0x000fe20005800000 */
[----:B------:R-:W-:-:S02]  /*43650*/  IMAD.MOV.U32 R18, RZ, RZ, R71 ;  /* 0x000000ffff127224 */ /* 0x000fc400078e0047 */
[----:B------:R-:W-:-:S05]  /*43660*/  IMAD R19, R19, UR13, RZ ;  /* 0x0000000d13137c24 */ /* 0x000fca000f8e02ff */
[----:B------:R-:W-:Y:S01]  /*43670*/  SHF.R.S32.HI R21, RZ, 0x1f, R19 ;  /* 0x0000001fff157819 */ /* 0x000fe20000011413 */
[----:B------:R-:W-:Y:S01]  /*43680*/  @!P4 IMAD.MOV R18, RZ, RZ, -R18 ;  /* 0x000000ffff12c224 */ /* 0x000fe200078e0a12 */
[----:B--2---:R0:W-:Y:S04]  /*43690*/  STL [R1+0x918], R5 ;  /* 0x0009180501007387 */ /* 0x0041e80000100800 */
[----:B0-----:R-:W2:Y:S04]  /*436a0*/  LDL.LU R5, [R1+0x45f8] ;  /* 0x0045f80001057983 */ /* 0x001ea80000300800 */
[----:B------:R-:W3:Y:S04]  /*436b0*/  LDL R23, [R1+0x3ae4] ;  /* 0x003ae40001177983 */ /* 0x000ee80000100800 */
[----:B------:R-:W2:Y:S04]  /*436c0*/  LDL.LU R71, [R1+0x25c] ;  /* 0x00025c0001477983 */ /* 0x000ea80000300800 */
[----:B----4-:R0:W-:Y:S02]  /*436d0*/  STL [R1+0x914], R24 ;  /* 0x0009141801007387 */ /* 0x0101e40000100800 */
[----:B0-----:R-:W-:-:S05]  /*436e0*/  IADD3 R24, P4, PT, R19, R14, RZ ;  /* 0x0000000e13187210 */ /* 0x001fca0007f9e0ff */
[----:B------:R-:W-:-:S05]  /*436f0*/  IMAD.X R25, R21, 0x1, R15, P4 ;  /* 0x0000000115197824 */ /* 0x000fca00020e060f */
[----:B------:R-:W4:Y:S01]  /*43700*/  @P5 LDG.E.U8 R8, desc[UR22][R24.64] ;  /* 0x0000001618085981 */ /* 0x000f22000c1e1100 */
[C---:B------:R-:W-:Y:S02]  /*43710*/  ISETP.GT.U32.AND P6, PT, R12.reuse, R30, PT ;  /* 0x0000001e0c00720c */ /* 0x040fe40003fc4070 */
[----:B------:R-:W-:-:S11]  /*43720*/  ISETP.GT.U32.AND P1, PT, R12, R0, PT ;  /* 0x000000000c00720c */ /* 0x000fd60003f24070 */
[----:B------:R-:W-:-:S05]  /*43730*/  @!P6 IMAD.IADD R30, R30, 0x1, -R12 ;  /* 0x000000011e1ee824 */ /* 0x000fca00078e0a0c */
[----:B------:R-:W-:Y:S01]  /*43740*/  ISETP.GT.U32.AND P6, PT, R12, R30, PT ;  /* 0x0000001e0c00720c */ /* 0x000fe20003fc4070 */
[----:B------:R-:W-:Y:S02]  /*43750*/  IMAD R20, R20, UR13, RZ ;  /* 0x0000000d14147c24 */ /* 0x000fe4000f8e02ff */
[--C-:B------:R-:W-:Y:S01]  /*43760*/  @!P1 IMAD.IADD R0, R0, 0x1, -R12.reuse ;  /* 0x0000000100009824 */ /* 0x100fe200078e0a0c */
[----:B------:R-:W-:Y:S09]  /*43770*/  STL [R1+0x2534], R24 ;  /* 0x0025341801007387 */ /* 0x000ff20000100800 */
[----:B------:R-:W-:Y:S01]  /*43780*/  @!P6 IMAD.IADD R30, R30, 0x1, -R12 ;  /* 0x000000011e1ee824 */ /* 0x000fe200078e0a0c */
[----:B------:R-:W-:-:S02]  /*43790*/  IADD3 R55, P6, PT, R19, R16, RZ ;  /* 0x0000001013377210 */ /* 0x000fc40007fde0ff */
[----:B------:R-:W-:-:S03]  /*437a0*/  IADD3 R19, P1, PT, R20, R14, RZ ;  /* 0x0000000e14137210 */ /* 0x000fc60007f3e0ff */
[----:B------:R-:W-:Y:S01]  /*437b0*/  IMAD.X R21, R21, 0x1, R13, P6 ;  /* 0x0000000115157824 */ /* 0x000fe200030e060d */
[----:B------:R-:W-:Y:S04]  /*437c0*/  STL [R1+0x253c], R55 ;  /* 0x00253c3701007387 */ /* 0x000fe80000100800 */
[----:B------:R-:W-:Y:S04]  /*437d0*/  STL [R1+0x2530], R25 ;  /* 0x0025301901007387 */ /* 0x000fe80000100800 */
[----:B------:R-:W-:Y:S04]  /*437e0*/  STL [R1+0x23d4], R19 ;  /* 0x0023d41301007387 */ /* 0x000fe80000100800 */
[----:B------:R-:W-:Y:S04]  /*437f0*/  STL [R1+0x2538], R21 ;  /* 0x0025381501007387 */ /* 0x000fe80000100800 */
[----:B----4-:R0:W-:Y:S04]  /*43800*/  STL [R1+0x910], R8 ;  /* 0x0009100801007387 */ /* 0x0101e80000100800 */
[----:B0-----:R-:W4:Y:S01]  /*43810*/  LDL.LU R8, [R1+0x45f4] ;  /* 0x0045f40001087983 */ /* 0x001f220000300800 */
[----:B------:R-:W-:-:S02]  /*43820*/  SHF.R.S32.HI R22, RZ, 0x1f, R20 ;  /* 0x0000001fff167819 */ /* 0x000fc40000011414 */
[----:B------:R-:W-:Y:S02]  /*43830*/  ISETP.GE.AND P4, PT, R11, RZ, PT ;  /* 0x000000ff0b00720c */ /* 0x000fe40003f86270 */
[----:B------:R-:W-:Y:S01]  /*43840*/  PRMT R54, RZ, 0x7610, R54 ;  /* 0x00007610ff367816 */ /* 0x000fe20000000036 */
[----:B------:R-:W-:Y:S02]  /*43850*/  @P0 IMAD.MOV.U32 R24, RZ, RZ, R55 ;  /* 0x000000ffff180224 */ /* 0x000fe400078e0037 */
[----:B------:R-:W-:Y:S02]  /*43860*/  @P0 IMAD.MOV.U32 R25, RZ, RZ, R21 ;  /* 0x000000ffff190224 */ /* 0x000fe400078e0015 */
[----:B------:R-:W-:Y:S01]  /*43870*/  IMAD.X R11, R22, 0x1, R15, P1 ;  /* 0x00000001160b7824 */ /* 0x000fe200008e060f */
[----:B------:R-:W-:Y:S01]  /*43880*/  SEL R21, R17, R18, !P3 ;  /* 0x0000001211157207 */ /* 0x000fe20005800000 */
[----:B------:R-:W-:Y:S02]  /*43890*/  @P5 IMAD.MOV.U32 R18, RZ, RZ, R19 ;  /* 0x000000ffff125224 */ /* 0x000fe400078e0013 */
[----:B------:R-:W-:Y:S01]  /*438a0*/  @P5 IMAD.MOV.U32 R19, RZ, RZ, R11 ;  /* 0x000000ffff135224 */ /* 0x000fe200078e000b */
[----:B------:R-:W2:Y:S01]  /*438b0*/  @P0 LDG.E.U8 R54, desc[UR22][R24.64] ;  /* 0x0000001618360981 */ /* 0x000ea2000c1e1100 */
[----:B------:R-:W-:-:S02]  /*438c0*/  ISETP.GT.U32.AND P1, PT, R12, R0, PT ;  /* 0x000000000c00720c */ /* 0x000fc40003f24070 */
[----:B----4-:R-:W-:-:S06]  /*438d0*/  PRMT R8, RZ, 0x7610, R8 ;  /* 0x00007610ff087816 */ /* 0x010fcc0000000008 */
[----:B------:R0:W4:Y:S01]  /*438e0*/  @P5 LDG.E.U8 R8, desc[UR22][R18.64] ;  /* 0x0000001612085981 */ /* 0x000122000c1e1100 */
[----:B------:R-:W-:-:S04]  /*438f0*/  ISETP.GT.U32.AND P6, PT, R12, R42, PT ;  /* 0x0000002a0c00720c */ /* 0x000fc80003fc4070 */
[----:B------:R-:W-:Y:S01]  /*43900*/  @!P1 IMAD.IADD R0, R0, 0x1, -R12 ;  /* 0x0000000100009824 */ /* 0x000fe200078e0a0c */
[----:B------:R-:W-:Y:S01]  /*43910*/  IADD3 R20, P1, PT, R20, R16, RZ ;  /* 0x0000001014147210 */ /* 0x000fe20007f3e0ff */
[----:B------:R-:W-:Y:S04]  /*43920*/  STL [R1+0x23d0], R11 ;  /* 0x0023d00b01007387 */ /* 0x000fe80000100800 */
[----:B------:R-:W4:Y:S01]  /*43930*/  LDL.LU R55, [R1+0x45f0] ;  /* 0x0045f00001377983 */ /* 0x000f220000300800 */
[----:B0-----:R-:W-:-:S03]  /*43940*/  IMAD R19, R21, UR13, RZ ;  /* 0x0000000d15137c24 */ /* 0x001fc6000f8e02ff */
[----:B--2---:R0:W-:Y:S01]  /*43950*/  STL [R1+0x90c], R54 ;  /* 0x00090c3601007387 */ /* 0x0041e20000100800 */
[----:B------:R-:W-:Y:S01]  /*43960*/  @!P6 IMAD.IADD R42, R42, 0x1, -R12 ;  /* 0x000000012a2ae824 */ /* 0x000fe200078e0a0c */
[----:B------:R-:W-:Y:S02]  /*43970*/  SHF.R.S32.HI R21, RZ, 0x1f, R19 ;  /* 0x0000001fff157819 */ /* 0x000fe40000011413 */
[----:B------:R-:W-:Y:S01]  /*43980*/  IADD3 R25, P6, PT, R19, R14, RZ ;  /* 0x0000000e13197210 */ /* 0x000fe20007fde0ff */
[----:B------:R-:W-:Y:S02]  /*43990*/  IMAD.X R22, R22, 0x1, R13, P1 ;  /* 0x0000000116167824 */ /* 0x000fe400008e060d */
[----:B------:R-:W-:Y:S01]  /*439a0*/  IMAD.MOV.U32 R18, RZ, RZ, R52 ;  /* 0x000000ffff127224 */ /* 0x000fe200078e0034 */
[----:B0-----:R-:W2:Y:S04]  /*439b0*/  LDL.LU R54, [R1+0x45ec] ;  /* 0x0045ec0001367983 */ /* 0x001ea80000300800 */
[----:B------:R-:W2:Y:S01]  /*439c0*/  LDL.LU R11, [R1+0x45e8] ;  /* 0x0045e800010b7983 */ /* 0x000ea20000300800 */
[----:B------:R-:W-:Y:S01]  /*439d0*/  IMAD.X R52, R21, 0x1, R15, P6 ;  /* 0x0000000115347824 */ /* 0x000fe200030e060f */
[----:B---3--:R-:W-:-:S02]  /*439e0*/  ISETP.GE.AND P6, PT, R23, RZ, PT ;  /* 0x000000ff1700720c */ /* 0x008fc40003fc6270 */
[----:B------:R-:W-:Y:S01]  /*439f0*/  PRMT R5, RZ, 0x7610, R5 ;  /* 0x00007610ff057816 */ /* 0x000fe20000000005 */
[----:B------:R-:W-:Y:S01]  /*43a00*/  @P0 IMAD.MOV.U32 R23, RZ, RZ, R22 ;  /* 0x000000ffff170224 */ /* 0x000fe200078e0016 */
[----:B------:R-:W-:Y:S01]  /*43a10*/  PRMT R24, RZ, 0x7610, R24 ;  /* 0x00007610ff187816 */ /* 0x000fe20000000018 */
[----:B----4-:R0:W-:Y:S04]  /*43a20*/  STL [R1+0x908], R8 ;  /* 0x0009080801007387 */ /* 0x0101e80000100800 */
[----:B0-----:R-:W3:Y:S04]  /*43a30*/  LDL.LU R8, [R1+0x268] ;  /* 0x0002680001087983 */ /* 0x001ee80000300800 */
[----:B------:R-:W-:Y:S04]  /*43a40*/  STL [R1+0x23cc], R20 ;  /* 0x0023cc1401007387 */ /* 0x000fe80000100800 */
[----:B------:R-:W-:Y:S04]  /*43a50*/  STL [R1+0x2544], R25 ;  /* 0x0025441901007387 */ /* 0x000fe80000100800 */
[----:B------:R0:W-:Y:S02]  /*43a60*/  STL [R1+0x23c8], R22 ;  /* 0x0023c81601007387 */ /* 0x0001e40000100800 */
[----:B0-----:R-:W-:-:S05]  /*43a70*/  @P0 IMAD.MOV.U32 R22, RZ, RZ, R20 ;  /* 0x000000ffff160224 */ /* 0x001fca00078e0014 */
[----:B------:R0:W4:Y:S02]  /*43a80*/  @P0 LDG.E.U8 R5, desc[UR22][R22.64] ;  /* 0x0000001616050981 */ /* 0x000124000c1e1100 */
[----:B0-----:R-:W-:Y:S02]  /*43a90*/  @P5 IMAD.MOV.U32 R22, RZ, RZ, R25 ;  /* 0x000000ffff165224 */ /* 0x001fe400078e0019 */
[----:B------:R-:W-:-:S05]  /*43aa0*/  @P5 IMAD.MOV.U32 R23, RZ, RZ, R52 ;  /* 0x000000ffff175224 */ /* 0x000fca00078e0034 */
[----:B------:R-:W3:Y:S01]  /*43ab0*/  @P5 LDG.E.U8 R24, desc[UR22][R22.64] ;  /* 0x0000001616185981 */ /* 0x000ee2000c1e1100 */
[----:B------:R-:W-:Y:S01]  /*43ac0*/  @!P4 IMAD.MOV R18, RZ, RZ, -R18 ;  /* 0x000000ffff12c224 */ /* 0x000fe200078e0a12 */
[----:B------:R-:W-:Y:S02]  /*43ad0*/  ISETP.GT.U32.AND P4, PT, R12, R71, PT ;  /* 0x000000470c00720c */ /* 0x000fe40003f84070 */
[----:B------:R-:W-:Y:S11]  /*43ae0*/  STL [R1+0x2540], R52 ;  /* 0x0025403401007387 */ /* 0x000ff60000100800 */
[----:B------:R-:W-:Y:S01]  /*43af0*/  @!P4 IMAD.IADD R71, R71, 0x1, -R12 ;  /* 0x000000014747c824 */ /* 0x000fe200078e0a0c */
[----:B--2---:R-:W-:Y:S01]  /*43b00*/  PRMT R11, RZ, 0x7610, R11 ;  /* 0x00007610ff0b7816 */ /* 0x004fe2000000000b */
[----:B----4-:R0:W-:Y:S04]  /*43b10*/  STL [R1+0x904], R5 ;  /* 0x0009040501007387 */ /* 0x0101e80000100800 */
[----:B0-----:R-:W2:Y:S04]  /*43b20*/  LDL.LU R5, [R1+0x45e4] ;  /* 0x0045e40001057983 */ /* 0x001ea80000300800 */
[----:B------:R-:W4:Y:S04]  /*43b30*/  LDL.LU R52, [R1+0x264] ;  /* 0x0002640001347983 */ /* 0x000f280000300800 */
[----:B---3--:R0:W-:Y:S02]  /*43b40*/  STL [R1+0x900], R24 ;  /* 0x0009001801007387 */ /* 0x0081e40000100800 */
[----:B0-----:R-:W-:-:S05]  /*43b50*/  IADD3 R24, P4, PT, R19, R16, RZ ;  /* 0x0000001013187210 */ /* 0x001fca0007f9e0ff */
[----:B------:R-:W-:Y:S01]  /*43b60*/  STL [R1+0x254c], R24 ;  /* 0x00254c1801007387 */ /* 0x000fe20000100800 */
[----:B------:R-:W-:-:S03]  /*43b70*/  IMAD.X R25, R21, 0x1, R13, P4 ;  /* 0x0000000115197824 */ /* 0x000fc600020e060d */
[----:B------:R-:W3:Y:S04]  /*43b80*/  LDL R21, [R1+0x3af4] ;  /* 0x003af40001157983 */ /* 0x000ee80000100800 */
[----:B------:R-:W2:Y:S01]  /*43b90*/  @P0 LDG.E.U8 R11, desc[UR22][R24.64] ;  /* 0x00000016180b0981 */ /* 0x000ea2000c1e1100 */
[----:B------:R-:W-:Y:S02]  /*43ba0*/  ISETP.GT.U32.AND P1, PT, R12, R42, PT ;  /* 0x0000002a0c00720c */ /* 0x000fe40003f24070 */
[----:B------:R-:W-:Y:S01]  /*43bb0*/  SEL R20, R17, R18, !P3 ;  /* 0x0000001211147207 */ /* 0x000fe20005800000 */
[----:B------:R-:W-:-:S04]  /*43bc0*/  IMAD.MOV.U32 R18, RZ, RZ, R46 ;  /* 0x000000ffff127224 */ /* 0x000fc800078e002e */
[----:B------:R-:W-:Y:S02]  /*43bd0*/  IMAD R20, R20, UR13, RZ ;  /* 0x0000000d14147c24 */ /* 0x000fe4000f8e02ff */
[----:B------:R-:W-:-:S03]  /*43be0*/  @!P6 IMAD.MOV R18, RZ, RZ, -R18 ;  /* 0x000000ffff12e224 */ /* 0x000fc600078e0a12 */
[----:B------:R-:W-:Y:S01]  /*43bf0*/  SHF.R.S32.HI R22, RZ, 0x1f, R20 ;  /* 0x0000001fff167819 */ /* 0x000fe20000011414 */
[----:B------:R-:W-:Y:S01]  /*43c00*/  @!P1 IMAD.IADD R42, R42, 0x1, -R12 ;  /* 0x000000012a2a9824 */ /* 0x000fe200078e0a0c */
[----:B------:R-:W-:Y:S02]  /*43c10*/  IADD3 R46, P1, PT, R20, R14, RZ ;  /* 0x0000000e142e7210 */ /* 0x000fe40007f3e0ff */
[----:B------:R-:W-:-:S03]  /*43c20*/  PRMT R23, RZ, 0x7610, R23 ;  /* 0x00007610ff177816 */ /* 0x000fc60000000017 */
[----:B------:R-:W-:Y:S01]  /*43c30*/  IMAD.X R19, R22, 0x1, R15, P1 ;  /* 0x0000000116137824 */ /* 0x000fe200008e060f */
[----:B------:R-:W-:Y:S04]  /*43c40*/  STL [R1+0x2548], R25 ;  /* 0x0025481901007387 */ /* 0x000fe80000100800 */
[----:B------:R-:W-:Y:S01]  /*43c50*/  STL [R1+0x23c4], R46 ;  /* 0x0023c42e01007387 */ /* 0x000fe20000100800 */
[----:B---3--:R-:W-:Y:S02]  /*43c60*/  ISETP.GE.AND P1, PT, R21, RZ, PT ;  /* 0x000000ff1500720c */ /* 0x008fe40003f26270 */
[----:B------:R-:W-:Y:S01]  /*43c70*/  SEL R21, R17, R18, !P3 ;  /* 0x0000001211157207 */ /* 0x000fe20005800000 */
[----:B------:R-:W-:-:S05]  /*43c80*/  @P5 IMAD.MOV.U32 R18, RZ, RZ, R46 ;  /* 0x000000ffff125224 */ /* 0x000fca00078e002e */
[----:B------:R0:W3:Y:S04]  /*43c90*/  @P5 LDG.E.U8 R23, desc[UR22][R18.64] ;  /* 0x0000001612175981 */ /* 0x0000e8000c1e1100 */
[----:B--2---:R1:W-:Y:S04]  /*43ca0*/  STL [R1+0x8fc], R11 ;  /* 0x0008fc0b01007387 */ /* 0x0043e80000100800 */
[----:B-1----:R-:W2:Y:S01]  /*43cb0*/  LDL.LU R11, [R1+0x45e0] ;  /* 0x0045e000010b7983 */ /* 0x002ea20000300800 */
[C---:B------:R-:W-:Y:S02]  /*43cc0*/  ISETP.GT.U32.AND P6, PT, R12.reuse, R71, PT ;  /* 0x000000470c00720c */ /* 0x040fe40003fc4070 */
[----:B------:R-:W-:Y:S01]  /*43cd0*/  ISETP.GT.U32.AND P4, PT, R12, R8, PT ;  /* 0x000000080c00720c */ /* 0x000fe20003f84070 */
[----:B------:R0:W-:Y:S04]  /*43ce0*/  STL [R1+0x23c0], R19 ;  /* 0x0023c01301007387 */ /* 0x0001e80000100800 */
[----:B------:R-:W2:Y:S06]  /*43cf0*/  LDL.LU R46, [R1+0x26c] ;  /* 0x00026c00012e7983 */ /* 0x000eac0000300800 */
[----:B------:R-:W-:-:S02]  /*43d00*/  @!P6 IMAD.IADD R71, R71, 0x1, -R12 ;  /* 0x000000014747e824 */ /* 0x000fc400078e0a0c */
[----:B0-----:R-:W-:Y:S02]  /*43d10*/  IMAD R19, R21, UR13, RZ ;  /* 0x0000000d15137c24 */ /* 0x001fe4000f8e02ff */
[----:B------:R-:W-:-:S03]  /*43d20*/  @!P4 IMAD.IADD R8, R8, 0x1, -R12 ;  /* 0x000000010808c824 */ /* 0x000fc600078e0a0c */
[----:B------:R-:W-:Y:S02]  /*43d30*/  IADD3 R25, P4, PT, R19, R14, RZ ;  /* 0x0000000e13197210 */ /* 0x000fe40007f9e0ff */
[----:B------:R-:W-:Y:S01]  /*43d40*/  SHF.R.S32.HI R21, RZ, 0x1f, R19 ;  /* 0x0000001fff157819 */ /* 0x000fe20000011413 */
[----:B------:R-:W-:Y:S01]  /*43d50*/  IMAD.MOV.U32 R18, RZ, RZ, R70 ;  /* 0x000000ffff127224 */ /* 0x000fe200078e0046 */
[----:B------:R-:W-:-:S03]  /*43d60*/  PRMT R24, RZ, 0x7610, R24 ;  /* 0x00007610ff187816 */ /* 0x000fc60000000018 */
[----:B------:R-:W-:Y:S01]  /*43d70*/  IMAD.X R70, R21, 0x1, R15, P4 ;  /* 0x0000000115467824 */ /* 0x000fe200020e060f */
[----:B---3--:R0:W-:Y:S02]  /*43d80*/  STL [R1+0x8f8], R23 ;  /* 0x0008f81701007387 */ /* 0x0081e40000100800 */
[----:B0-----:R-:W-:Y:S02]  /*43d90*/  IADD3 R23, P6, PT, R20, R16, RZ ;  /* 0x0000001014177210 */ /* 0x001fe40007fde0ff */
[----:B------:R-:W3:Y:S03]  /*43da0*/  LDL R20, [R1+0x3a98] ;  /* 0x003a980001147983 */ /* 0x000ee60000100800 */
[----:B------:R-:W-:Y:S01]  /*43db0*/  IMAD.X R22, R22, 0x1, R13, P6 ;  /* 0x0000000116167824 */ /* 0x000fe200030e060d */
[----:B------:R0:W-:Y:S04]  /*43dc0*/  STL [R1+0x23bc], R23 ;  /* 0x0023bc1701007387 */ /* 0x0001e80000100800 */
[----:B------:R-:W-:Y:S04]  /*43dd0*/  STL [R1+0x2554], R25 ;  /* 0x0025541901007387 */ /* 0x000fe80000100800 */
[----:B------:R1:W-:Y:S01]  /*43de0*/  STL [R1+0x23b8], R22 ;  /* 0x0023b81601007387 */ /* 0x0003e20000100800 */
[----:B0-----:R-:W-:-:S02]  /*43df0*/  @P0 LOP3.LUT R23, R23, R22, RZ, 0x3c, !PT ;  /* 0x0000001617170212 */ /* 0x001fc400078e3cff */
[----:B--2---:R-:W-:Y:S02]  /*43e00*/  PRMT R11, RZ, 0x7610, R11 ;  /* 0x00007610ff0b7816 */ /* 0x004fe4000000000b */
[----:B-1----:R-:W-:-:S04]  /*43e10*/  @P0 LOP3.LUT R22, R23, R22, RZ, 0x3c, !PT ;  /* 0x0000001617160212 */ /* 0x002fc800078e3cff */
[----:B------:R-:W-:-:S05]  /*43e20*/  @P0 LOP3.LUT R23, R23, R22, RZ, 0x3c, !PT ;  /* 0x0000001617170212 */ /* 0x000fca00078e3cff */
[----:B------:R0:W2:Y:S02]  /*43e30*/  @P0 LDG.E.U8 R11, desc[UR22][R22.64] ;  /* 0x00000016160b0981 */ /* 0x0000a4000c1e1100 */
[----:B0-----:R-:W-:Y:S02]  /*43e40*/  @P5 IMAD.MOV.U32 R22, RZ, RZ, R25 ;  /* 0x000000ffff165224 */ /* 0x001fe400078e0019 */
[----:B------:R-:W-:-:S05]  /*43e50*/  @P5 IMAD.MOV.U32 R23, RZ, RZ, R70 ;  /* 0x000000ffff175224 */ /* 0x000fca00078e0046 */
[----:B------:R-:W3:Y:S01]  /*43e60*/  @P5 LDG.E.U8 R24, desc[UR22][R22.64] ;  /* 0x0000001616185981 */ /* 0x000ee2000c1e1100 */
[----:B------:R-:W-:-:S13]  /*43e70*/  ISETP.GT.U32.AND P6, PT, R12, R8, PT ;  /* 0x000000080c00720c */ /* 0x000fda0003fc4070 */
[----:B------:R-:W-:Y:S01]  /*43e80*/  @!P6 IMAD.IADD R8, R8, 0x1, -R12 ;  /* 0x000000010808e824 */ /* 0x000fe200078e0a0c */
[----:B--2---:R0:W-:Y:S04]  /*43e90*/  STL [R1+0x8f4], R11 ;  /* 0x0008f40b01007387 */ /* 0x0041e80000100800 */
[----:B0-----:R-:W2:Y:S04]  /*43ea0*/  LDL.LU R11, [R1+0x45dc] ;  /* 0x0045dc00010b7983 */ /* 0x001ea80000300800 */
[----:B------:R0:W-:Y:S04]  /*43eb0*/  STL [R1+0x2550], R70 ;  /* 0x0025504601007387 */ /* 0x0001e80000100800 */
[----:B0-----:R-:W2:Y:S04]  /*43ec0*/  LDL.LU R70, [R1+0x270] ;  /* 0x0002700001467983 */ /* 0x001ea80000300800 */
[----:B---3--:R0:W-:Y:S02]  /*43ed0*/  STL [R1+0x8f0], R24 ;  /* 0x0008f01801007387 */ /* 0x0081e40000100800 */
[----:B0-----:R-:W-:-:S05]  /*43ee0*/  IADD3 R24, P6, PT, R19, R16, RZ ;  /* 0x0000001013187210 */ /* 0x001fca0007fde0ff */
[----:B------:R-:W-:Y:S01]  /*43ef0*/  STL [R1+0x255c], R24 ;  /* 0x00255c1801007387 */ /* 0x000fe20000100800 */
[----:B------:R-:W-:-:S03]  /*43f00*/  IMAD.X R25, R21, 0x1, R13, P6 ;  /* 0x0000000115197824 */ /* 0x000fc600030e060d */
[----:B------:R-:W3:Y:S01]  /*43f10*/  LDL R21, [R1+0x3ab8] ;  /* 0x003ab80001157983 */ /* 0x000ee20000100800 */
[----:B------:R-:W-:Y:S01]  /*43f20*/  @!P1 IMAD.MOV R18, RZ, RZ, -R18 ;  /* 0x000000ffff129224 */ /* 0x000fe200078e0a12 */
[----:B----4-:R-:W-:Y:S02]  /*43f30*/  ISETP.GT.U32.AND P1, PT, R12, R52, PT ;  /* 0x000000340c00720c */ /* 0x010fe40003f24070 */
[----:B------:R-:W-:Y:S02]  /*43f40*/  ISETP.GE.AND P4, PT, R20, RZ, PT ;  /* 0x000000ff1400720c */ /* 0x000fe40003f86270 */
[----:B------:R-:W-:Y:S01]  /*43f50*/  SEL R20, R17, R18, !P3 ;  /* 0x0000001211147207 */ /* 0x000fe20005800000 */
[----:B------:R-:W-:-:S04]  /*43f60*/  IMAD.MOV.U32 R18, RZ, RZ, R50 ;  /* 0x000000ffff127224 */ /* 0x000fc800078e0032 */
[----:B------:R-:W-:Y:S01]  /*43f70*/  IMAD R20, R20, UR13, RZ ;  /* 0x0000000d14147c24 */ /* 0x000fe2000f8e02ff */
[----:B------:R-:W-:Y:S01]  /*43f80*/  STL [R1+0x2558], R25 ;  /* 0x0025581901007387 */ /* 0x000fe20000100800 */
[----:B------:R-:W-:Y:S02]  /*43f90*/  PRMT R23, RZ, 0x7610, R23 ;  /* 0x00007610ff177816 */ /* 0x000fe40000000017 */
[----:B------:R-:W-:Y:S01]  /*43fa0*/  PRMT R5, RZ, 0x7610, R5 ;  /* 0x00007610ff057816 */ /* 0x000fe20000000005 */
[----:B------:R-:W-:Y:S01]  /*43fb0*/  @!P1 IMAD.IADD R52, R52, 0x1, -R12 ;  /* 0x0000000134349824 */ /* 0x000fe200078e0a0c */
[----:B------:R-:W-:Y:S02]  /*43fc0*/  SHF.R.S32.HI R22, RZ, 0x1f, R20 ;  /* 0x0000001fff167819 */ /* 0x000fe40000011414 */
[----:B------:R-:W-:Y:S01]  /*43fd0*/  IADD3 R19, P1, PT, R20, R14, RZ ;  /* 0x0000000e14137210 */ /* 0x000fe20007f3e0ff */
[----:B------:R-:W-:Y:S01]  /*43fe0*/  @!P4 IMAD.MOV R18, RZ, RZ, -R18 ;  /* 0x000000ffff12c224 */ /* 0x000fe200078e0a12 */
[----:B------:R-:W0:Y:S03]  /*43ff0*/  LDCU UR13, c[0x0][0x3b0] ;  /* 0x00007600ff0d77ac */ /* 0x000e260008000800 */
[----:B------:R-:W-:Y:S01]  /*44000*/  IMAD.X R50, R22, 0x1, R15, P1 ;  /* 0x0000000116327824 */ /* 0x000fe200008e060f */
[----:B------:R1:W-:Y:S01]  /*44010*/  STL [R1+0x23b4], R19 ;  /* 0x0023b41301007387 */ /* 0x0003e20000100800 */
[----:B--2---:R-:W-:-:S06]  /*44020*/  PRMT R11, RZ, 0x7610, R11 ;  /* 0x00007610ff0b7816 */ /* 0x004fcc000000000b */
[----:B------:R2:W4:Y:S01]  /*44030*/  @P0 LDG.E.U8 R11, desc[UR22][R24.64] ;  /* 0x00000016180b0981 */ /* 0x000522000c1e1100 */
[----:B---3--:R-:W-:Y:S02]  /*44040*/  ISETP.GE.AND P1, PT, R21, RZ, PT ;  /* 0x000000ff1500720c */ /* 0x008fe40003f26270 */
[----:B------:R-:W-:Y:S01]  /*44050*/  SEL R21, R17, R18, !P3 ;  /* 0x0000001211157207 */ /* 0x000fe20005800000 */
[----:B------:R-:W-:Y:S02]  /*44060*/  @P5 IMAD.MOV.U32 R18, RZ, RZ, R19 ;  /* 0x000000ffff125224 */ /* 0x000fe400078e0013 */
[----:B-1----:R-:W-:-:S05]  /*44070*/  @P5 IMAD.MOV.U32 R19, RZ, RZ, R50 ;  /* 0x000000ffff135224 */ /* 0x002fca00078e0032 */
[----:B------:R1:W3:Y:S01]  /*44080*/  @P5 LDG.E.U8 R23, desc[UR22][R18.64] ;  /* 0x0000001612175981 */ /* 0x0002e2000c1e1100 */
[C---:B------:R-:W-:Y:S02]  /*44090*/  ISETP.GT.U32.AND P6, PT, R12.reuse, R52, PT ;  /* 0x000000340c00720c */ /* 0x040fe40003fc4070 */
[----:B------:R-:W-:Y:S01]  /*440a0*/  ISETP.GT.U32.AND P4, PT, R12, R46, PT ;  /* 0x0000002e0c00720c */ /* 0x000fe20003f84070 */
[----:B--2---:R-:W-:Y:S02]  /*440b0*/  IMAD.MOV.U32 R25, RZ, RZ, R33 ;  /* 0x000000ffff197224 */ /* 0x004fe400078e0021 */
[----:B-1----:R-:W-:Y:S01]  /*440c0*/  IMAD R19, R21, UR14, RZ ;  /* 0x0000000e15137c24 */ /* 0x002fe2000f8e02ff */
[----:B----4-:R1:W-:Y:S07]  /*440d0*/  STL [R1+0x8ec], R11 ;  /* 0x0008ec0b01007387 */ /* 0x0103ee0000100800 */
[----:B------:R-:W-:-:S02]  /*440e0*/  @!P6 IMAD.IADD R52, R52, 0x1, -R12 ;  /* 0x000000013434e824 */ /* 0x000fc400078e0a0c */
[----:B------:R-:W-:Y:S02]  /*440f0*/  @!P4 IMAD.IADD R46, R46, 0x1, -R12 ;  /* 0x000000012e2ec824 */ /* 0x000fe400078e0a0c */
[----:B------:R-:W-:Y:S01]  /*44100*/  IMAD.MOV.U32 R18, RZ, RZ, R49 ;  /* 0x000000ffff127224 */ /* 0x000fe200078e0031 */
[----:B------:R-:W2:Y:S01]  /*44110*/  LDCU UR14, c[0x0][0x3b0] ;  /* 0x00007600ff0e77ac */ /* 0x000ea20008000800 */
[----:B-1----:R-:W4:Y:S04]  /*44120*/  LDL.LU R11, [R1+0x45d8] ;  /* 0x0045d800010b7983 */ /* 0x002f280000300800 */
[----:B------:R1:W-:Y:S04]  /*44130*/  STL [R1+0x23b0], R50 ;  /* 0x0023b03201007387 */ /* 0x0003e80000100800 */
[----:B-1----:R-:W2:Y:S04]  /*44140*/  LDL.LU R50, [R1+0x45d4] ;  /* 0x0045d40001327983 */ /* 0x002ea80000300800 */
[----:B------:R-:W2:Y:S01]  /*44150*/  LDL.LU R33, [R1+0x274] ;  /* 0x0002740001217983 */ /* 0x000ea20000300800 */
[----:B------:R-:W-:-:S03]  /*44160*/  IADD3 R24, P4, PT, R19, R14, RZ ;  /* 0x0000000e13187210 */ /* 0x000fc60007f9e0ff */
[----:B---3--:R1:W-:Y:S02]  /*44170*/  STL [R1+0x8e8], R23 ;  /* 0x0008e81701007387 */ /* 0x0083e40000100800 */
[----:B-1----:R-:W-:Y:S02]  /*44180*/  IADD3 R23, P6, PT, R20, R16, RZ ;  /* 0x0000001014177210 */ /* 0x002fe40007fde0ff */
[----:B------:R-:W3:Y:S03]  /*44190*/  LDL R20, [R1+0x3ac4] ;  /* 0x003ac40001147983 */ /* 0x000ee60000100800 */
[----:B------:R-:W-:Y:S01]  /*441a0*/  IMAD.X R22, R22, 0x1, R13, P6 ;  /* 0x0000000116167824 */ /* 0x000fe200030e060d */
[----:B------:R1:W-:Y:S04]  /*441b0*/  STL [R1+0x23ac], R23 ;  /* 0x0023ac1701007387 */ /* 0x0003e80000100800 */
[----:B------:R-:W-:Y:S04]  /*441c0*/  STL [R1+0x2564], R24 ;  /* 0x0025641801007387 */ /* 0x000fe80000100800 */
[----:B------:R0:W-:Y:S01]  /*441d0*/  STL [R1+0x23a8], R22 ;  /* 0x0023a81601007387 */ /* 0x0001e20000100800 */
[----:B-1----:R-:W-:-:S04]  /*441e0*/  @P0 LOP3.LUT R23, R23, R22, RZ, 0x3c, !PT ;  /* 0x0000001617170212 */ /* 0x002fc800078e3cff */
[----:B0-----:R-:W-:-:S04]  /*441f0*/  @P0 LOP3.LUT R22, R23, R22, RZ, 0x3c, !PT ;  /* 0x0000001617160212 */ /* 0x001fc800078e3cff */
[----:B------:R-:W-:-:S05]  /*44200*/  @P0 LOP3.LUT R23, R23, R22, RZ, 0x3c, !PT ;  /* 0x0000001617170212 */ /* 0x000fca00078e3cff */
[----:B------:R0:W2:Y:S01]  /*44210*/  @P0 LDG.E.U8 R5, desc[UR22][R22.64] ;  /* 0x0000001616050981 */ /* 0x0000a2000c1e1100 */
[----:B------:R-:W-:-:S05]  /*44220*/  SHF.R.S32.HI R21, RZ, 0x1f, R19 ;  /* 0x0000001fff157819 */ /* 0x000fca0000011413 */
[----:B------:R-:W-:Y:S02]  /*44230*/  IMAD.X R49, R21, 0x1, R15, P4 ;  /* 0x0000000115317824 */ /* 0x000fe400020e060f */
[----:B0-----:R-:W-:Y:S02]  /*44240*/  @P5 IMAD.MOV.U32 R22, RZ, RZ, R24 ;  /* 0x000000ffff165224 */ /* 0x001fe400078e0018 */
[----:B------:R-:W-:Y:S01]  /*44250*/  @P5 IMAD.MOV.U32 R23, RZ, RZ, R49 ;  /* 0x000000ffff175224 */ /* 0x000fe200078e0031 */
[----:B----4-:R-:W-:-:S06]  /*44260*/  PRMT R11, RZ, 0x7610, R11 ;  /* 0x00007610ff0b7816 */ /* 0x010fcc000000000b */
[----:B------:R-:W4:Y:S04]  /*44270*/  @P5 LDG.E.U8 R11, desc[UR22][R22.64] ;  /* 0x00000016160b5981 */ /* 0x000f28000c1e1100 */
[----:B--2---:R0:W-:Y:S04]  /*44280*/  STL [R1+0x8e4], R5 ;  /* 0x0008e40501007387 */ /* 0x0041e80000100800 */
[----:B0-----:R-:W2:Y:S01]  /*44290*/  LDL.LU R5, [R1+0x45d0] ;  /* 0x0045d00001057983 */ /* 0x001ea20000300800 */
[----:B------:R-:W-:Y:S01]  /*442a0*/  ISETP.GT.U32.AND P6, PT, R12, R46, PT ;  /* 0x0000002e0c00720c */ /* 0x000fe20003fc4070 */
[----:B------:R-:W-:-:S02]  /*442b0*/  @!P1 IMAD.MOV R18, RZ, RZ, -R18 ;  /* 0x000000ffff129224 */ /* 0x000fc400078e0a12 */
[----:B------:R0:W-:Y:S01]  /*442c0*/  STL [R1+0x2560], R49 ;  /* 0x0025603101007387 */ /* 0x0001e20000100800 */
[----:B---3--:R-:W-:Y:S02]  /*442d0*/  ISETP.GE.AND P4, PT, R20, RZ, PT ;  /* 0x000000ff1400720c */ /* 0x008fe40003f86270 */
[----:B------:R-:W-:Y:S01]  /*442e0*/  SEL R20, R17, R18, !P3 ;  /* 0x0000001211147207 */ /* 0x000fe20005800000 */
[----:B------:R-:W-:Y:S01]  /*442f0*/  IMAD.MOV.U32 R18, RZ, RZ, R25 ;  /* 0x000000ffff127224 */ /* 0x000fe200078e0019 */
[----:B0-----:R-:W3:Y:S05]  /*44300*/  LDL.LU R49, [R1+0x45cc] ;  /* 0x0045cc0001317983 */ /* 0x001eea0000300800 */
[----:B------:R-:W-:Y:S01]  /*44310*/  @!P6 IMAD.IADD R46, R46, 0x1, -R12 ;  /* 0x000000012e2ee824 */ /* 0x000fe200078e0a0c */
[----:B------:R-:W-:-:S05]  /*44320*/  IADD3 R24, P6, PT, R19, R16, RZ ;  /* 0x0000001013187210 */ /* 0x000fca0007fde0ff */
[----:B------:R-:W-:Y:S01]  /*44330*/  IMAD.X R25, R21, 0x1, R13, P6 ;  /* 0x0000000115197824 */ /* 0x000fe200030e060d */
[----:B----4-:R0:W-:Y:S04]  /*44340*/  STL [R1+0x8e0], R11 ;  /* 0x0008e00b01007387 */ /* 0x0101e80000100800 */
[----:B0-----:R-:W4:Y:S04]  /*44350*/  LDL.LU R11, [R1+0x278] ;  /* 0x00027800010b7983 */ /* 0x001f280000300800 */
[----:B------:R-:W-:Y:S04]  /*44360*/  STL [R1+0x256c], R24 ;  /* 0x00256c1801007387 */ /* 0x000fe80000100800 */
[----:B------:R-:W3:Y:S01]  /*44370*/  LDL R21, [R1+0x3ad0] ;  /* 0x003ad00001157983 */ /* 0x000ee20000100800 */
[----:B--2---:R-:W-:-:S06]  /*44380*/  PRMT R5, RZ, 0x7610, R5 ;  /* 0x00007610ff057816 */ /* 0x004fcc0000000005 */
[----:B------:R-:W2:Y:S01]  /*44390*/  @P0 LDG.E.U8 R5, desc[UR22][R24.64] ;  /* 0x0000001618050981 */ /* 0x000ea2000c1e1100 */
[----:B------:R-:W-:Y:S01]  /*443a0*/  ISETP.GT.U32.AND P1, PT, R12, R70, PT ;  /* 0x000000460c00720c */ /* 0x000fe20003f24070 */
[----:B------:R-:W-:Y:S02]  /*443b0*/  IMAD R20, R20, UR13, RZ ;  /* 0x0000000d14147c24 */ /* 0x000fe4000f8e02ff */
[----:B------:R-:W-:Y:S01]  /*443c0*/  @!P4 IMAD.MOV R18, RZ, RZ, -R18 ;  /* 0x000000ffff12c224 */ /* 0x000fe200078e0a12 */
[----:B------:R-:W-:Y:S01]  /*443d0*/  STL [R1+0x2568], R25 ;  /* 0x0025681901007387 */ /* 0x000fe20000100800 */
[----:B------:R-:W-:Y:S01]  /*443e0*/  PRMT R50, RZ, 0x7610, R50 ;  /* 0x00007610ff327816 */ /* 0x000fe20000000032 */
[----:B------:R-:W0:Y:S01]  /*443f0*/  LDCU UR13, c[0x0][0x3b0] ;  /* 0x00007600ff0d77ac */ /* 0x000e220008000800 */
[----:B------:R-:W-:-:S06]  /*44400*/  SHF.R.S32.HI R22, RZ, 0x1f, R20 ;  /* 0x0000001fff167819 */ /* 0x000fcc0000011414 */
[----:B------:R-:W-:Y:S01]  /*44410*/  @!P1 IMAD.IADD R70, R70, 0x1, -R12 ;  /* 0x0000000146469824 */ /* 0x000fe200078e0a0c */
[----:B------:R-:W-:-:S05]  /*44420*/  IADD3 R19, P1, PT, R20, R14, RZ ;  /* 0x0000000e14137210 */ /* 0x000fca0007f3e0ff */
[----:B------:R-:W-:Y:S01]  /*44430*/  IMAD.X R23, R22, 0x1, R15, P1 ;  /* 0x0000000116177824 */ /* 0x000fe200008e060f */
[----:B------:R1:W-:Y:S01]  /*44440*/  STL [R1+0x23a4], R19 ;  /* 0x0023a41301007387 */ /* 0x0003e20000100800 */
[----:B---3--:R-:W-:Y:S02]  /*44450*/  ISETP.GE.AND P1, PT, R21, RZ, PT ;  /* 0x000000ff1500720c */ /* 0x008fe40003f26270 */
[----:B------:R-:W-:Y:S01]  /*44460*/  SEL R21, R17, R18, !P3 ;  /* 0x0000001211157207 */ /* 0x000fe20005800000 */
[----:B------:R-:W-:Y:S02]  /*44470*/  @P5 IMAD.MOV.U32 R18, RZ, RZ, R19 ;  /* 0x000000ffff125224 */ /* 0x000fe400078e0013 */
[----:B-1----:R-:W-:-:S05]  /*44480*/  @P5 IMAD.MOV.U32 R19, RZ, RZ, R23 ;  /* 0x000000ffff135224 */ /* 0x002fca00078e0017 */
[----:B------:R1:W3:Y:S04]  /*44490*/  @P5 LDG.E.U8 R50, desc[UR22][R18.64] ;  /* 0x0000001612325981 */ /* 0x0002e8000c1e1100 */
[----:B--2---:R2:W-:Y:S04]  /*444a0*/  STL [R1+0x8dc], R5 ;  /* 0x0008dc0501007387 */ /* 0x0045e80000100800 */
[----:B--2---:R-:W2:Y:S01]  /*444b0*/  LDL.LU R5, [R1+0x45c8] ;  /* 0x0045c80001057983 */ /* 0x004ea20000300800 */
[C---:B------:R-:W-:Y:S02]  /*444c0*/  ISETP.GT.U32.AND P6, PT, R12.reuse, R70, PT ;  /* 0x000000460c00720c */ /* 0x040fe40003fc4070 */
[----:B------:R-:W-:Y:S01]  /*444d0*/  ISETP.GT.U32.AND P4, PT, R12, R33, PT ;  /* 0x000000210c00720c */ /* 0x000fe20003f84070 */
[----:B------:R0:W-:Y:S01]  /*444e0*/  STL [R1+0x23a0], R23 ;  /* 0x0023a01701007387 */ /* 0x0001e20000100800 */
[----:B-1----:R-:W-:-:S02]  /*444f0*/  IMAD R19, R21, UR14, RZ ;  /* 0x0000000e15137c24 */ /* 0x002fc4000f8e02ff */
[----:B------:R-:W-:Y:S02]  /*44500*/  IMAD.MOV.U32 R18, RZ, RZ, R72 ;  /* 0x000000ffff127224 */ /* 0x000fe400078e0048 */
[----:B------:R-:W-:Y:S01]  /*44510*/  IMAD.MOV.U32 R25, RZ, RZ, R43 ;  /* 0x000000ffff197224 */ /* 0x000fe200078e002b */
[----:B------:R-:W-:Y:S01]  /*44520*/  PRMT R24, RZ, 0x7610, R24 ;  /* 0x00007610ff187816 */ /* 0x000fe20000000018 */
[----:B------:R-:W1:Y:S03]  /*44530*/  LDCU UR14, c[0x0][0x3b0] ;  /* 0x00007600ff0e77ac */ /* 0x000e660008000800 */
[--C-:B------:R-:W-:Y:S01]  /*44540*/  @!P6 IMAD.IADD R70, R70, 0x1, -R12.reuse ;  /* 0x000000014646e824 */ /* 0x100fe200078e0a0c */
[----:B0-----:R-:W-:Y:S01]  /*44550*/  IADD3 R23, P6, PT, R20, R16, RZ ;  /* 0x0000001014177210 */ /* 0x001fe20007fde0ff */
[----:B------:R-:W-:Y:S01]  /*44560*/  @!P4 IMAD.IADD R33, R33, 0x1, -R12 ;  /* 0x000000012121c824 */ /* 0x000fe200078e0a0c */
[----:B------:R-:W-:-:S03]  /*44570*/  IADD3 R72, P4, PT, R19, R14, RZ ;  /* 0x0000000e13487210 */ /* 0x000fc60007f9e0ff */
[----:B------:R-:W-:Y:S01]  /*44580*/  IMAD.X R22, R22, 0x1, R13, P6 ;  /* 0x0000000116167824 */ /* 0x000fe200030e060d */
[----:B---3--:R0:W-:Y:S04]  /*44590*/  STL [R1+0x8d8], R50 ;  /* 0x0008d83201007387 */ /* 0x0081e80000100800 */
[----:B0-----:R-:W3:Y:S04]  /*445a0*/  LDL.LU R50, [R1+0x27c] ;  /* 0x00027c0001327983 */ /* 0x001ee80000300800 */
[----:B------:R-:W3:Y:S04]  /*445b0*/  LDL R20, [R1+0x3b18] ;  /* 0x003b180001147983 */ /* 0x000ee80000100800 */
[----:B------:R0:W-:Y:S04]  /*445c0*/  STL [R1+0x239c], R23 ;  /* 0x00239c1701007387 */ /* 0x0001e80000100800 */
[----:B------:R-:W-:Y:S04]  /*445d0*/  STL [R1+0x2574], R72 ;  /* 0x0025744801007387 */ /* 0x000fe80000100800 */
[----:B------:R1:W-:Y:S01]  /*445e0*/  STL [R1+0x2398], R22 ;  /* 0x0023981601007387 */ /* 0x0003e20000100800 */
[----:B0-----:R-:W-:-:S04]  /*445f0*/  @P0 LOP3.LUT R23, R23, R22, RZ, 0x3c, !PT ;  /* 0x0000001617170212 */ /* 0x001fc800078e3cff */
[----:B-1----:R-:W-:-:S04]  /*44600*/  @P0 LOP3.LUT R22, R23, R22, RZ, 0x3c, !PT ;  /* 0x0000001617160212 */ /* 0x002fc800078e3cff */
[----:B------:R-:W-:Y:S02]  /*44610*/  @P0 LOP3.LUT R23, R23, R22, RZ, 0x3c, !PT ;  /* 0x0000001617170212 */ /* 0x000fe400078e3cff */
[----:B--2---:R-:W-:-:S06]  /*44620*/  PRMT R5, RZ, 0x7610, R5 ;  /* 0x00007610ff057816 */ /* 0x004fcc0000000005 */
[----:B------:R0:W2:Y:S01]  /*44630*/  @P0 LDG.E.U8 R5, desc[UR22][R22.64] ;  /* 0x0000001616050981 */ /* 0x0000a2000c1e1100 */
[----:B------:R-:W-:-:S05]  /*44640*/  SHF.R.S32.HI R21, RZ, 0x1f, R19 ;  /* 0x0000001fff157819 */ /* 0x000fca0000011413 */
[----:B------:R-:W-:Y:S02]  /*44650*/  IMAD.X R43, R21, 0x1, R15, P4 ;  /* 0x00000001152b7824 */ /* 0x000fe400020e060f */
[----:B0-----:R-:W-:Y:S02]  /*44660*/  @P5 IMAD.MOV.U32 R22, RZ, RZ, R72 ;  /* 0x000000ffff165224 */ /* 0x001fe400078e0048 */
[----:B------:R-:W-:-:S05]  /*44670*/  @P5 IMAD.MOV.U32 R23, RZ, RZ, R43 ;  /* 0x000000ffff175224 */ /* 0x000fca00078e002b */
[----:B------:R-:W3:Y:S01]  /*44680*/  @P5 LDG.E.U8 R24, desc[UR22][R22.64] ;  /* 0x0000001616185981 */ /* 0x000ee2000c1e1100 */
[----:B------:R-:W-:-:S03]  /*44690*/  ISETP.GT.U32.AND P6, PT, R12, R33, PT ;  /* 0x000000210c00720c */ /* 0x000fc60003fc4070 */
[----:B--2---:R0:W-:Y:S04]  /*446a0*/  STL [R1+0x8d4], R5 ;  /* 0x0008d40501007387 */ /* 0x0041e80000100800 */
[----:B0-----:R-:W2:Y:S04]  /*446b0*/  LDL.LU R5, [R1+0x45c4] ;  /* 0x0045c40001057983 */ /* 0x001ea80000300800 */
[----:B------:R0:W-:Y:S01]  /*446c0*/  STL [R1+0x2570], R43 ;  /* 0x0025702b01007387 */ /* 0x0001e20000100800 */
[----:B------:R-:W-:Y:S02]  /*446d0*/  @!P1 IMAD.MOV R18, RZ, RZ, -R18 ;  /* 0x000000ffff129224 */ /* 0x000fe400078e0a12 */
[----:B------:R-:W-:Y:S01]  /*446e0*/  @!P6 IMAD.IADD R33, R33, 0x1, -R12 ;  /* 0x000000012121e824 */ /* 0x000fe200078e0a0c */
[----:B---3--:R-:W-:Y:S01]  /*446f0*/  ISETP.GE.AND P4, PT, R20, RZ, PT ;  /* 0x000000ff1400720c */ /* 0x008fe20003f86270 */
[----:B0-----:R-:W3:Y:S04]  /*44700*/  LDL.LU R43, [R1+0x45c0] ;  /* 0x0045c000012b7983 */ /* 0x001ee80000300800 */
[----:B------:R-:W3:Y:S04]  /*44710*/  LDL.LU R72, [R1+0x280] ;  /* 0x0002800001487983 */ /* 0x000ee80000300800 */
[----:B------:R0:W-:Y:S01]  /*44720*/  STL [R1+0x8d0], R24 ;  /* 0x0008d01801007387 */ /* 0x0001e20000100800 */
[----:B------:R-:W-:Y:S01]  /*44730*/  SEL R20, R17, R18, !P3 ;  /* 0x0000001211147207 */ /* 0x000fe20005800000 */
[----:B------:R-:W-:Y:S01]  /*44740*/  IMAD.MOV.U32 R18, RZ, RZ, R25 ;  /* 0x000000ffff127224 */ /* 0x000fe200078e0019 */
[----:B0-----:R-:W-:-:S05]  /*44750*/  IADD3 R24, P6, PT, R19, R16, RZ ;  /* 0x0000001013187210 */ /* 0x001fca0007fde0ff */
[----:B------:R-:W-:Y:S01]  /*44760*/  IMAD.X R25, R21, 0x1, R13, P6 ;  /* 0x0000000115197824 */ /* 0x000fe200030e060d */
[----:B--2---:R-:W-:-:S06]  /*44770*/  PRMT R5, RZ, 0x7610, R5 ;  /* 0x00007610ff057816 */ /* 0x004fcc0000000005 */
[----:B------:R-:W2:Y:S04]  /*44780*/  @P0 LDG.E.U8 R5, desc[UR22][R24.64] ;  /* 0x0000001618050981 */ /* 0x000ea8000c1e1100 */
[----:B------:R-:W-:Y:S04]  /*44790*/  STL [R1+0x257c], R24 ;  /* 0x00257c1801007387 */ /* 0x000fe80000100800 */
[----:B------:R-:W3:Y:S01]  /*447a0*/  LDL R21, [R1+0x3aa4] ;  /* 0x003aa40001157983 */ /* 0x000ee20000100800 */
[----:B----4-:R-:W-:Y:S01]  /*447b0*/  ISETP.GT.U32.AND P1, PT, R12, R11, PT ;  /* 0x0000000b0c00720c */ /* 0x010fe20003f24070 */
[----:B------:R-:W-:-:S02]  /*447c0*/  IMAD R20, R20, UR13, RZ ;  /* 0x0000000d14147c24 */ /* 0x000fc4000f8e02ff */
[----:B------:R-:W-:Y:S01]  /*447d0*/  STL [R1+0x2578], R25 ;  /* 0x0025781901007387 */ /* 0x000fe20000100800 */
[----:B------:R-:W-:Y:S01]  /*447e0*/  @!P4 IMAD.MOV R18, RZ, RZ, -R18 ;  /* 0x000000ffff12c224 */ /* 0x000fe200078e0a12 */
[----:B------:R-:W-:Y:S01]  /*447f0*/  PRMT R49, RZ, 0x7610, R49 ;  /* 0x00007610ff317816 */ /* 0x000fe20000000031 */
[----:B------:R-:W0:Y:S07]  /*44800*/  LDCU UR13, c[0x0][0x3b0] ;  /* 0x00007600ff0d77ac */ /* 0x000e2e0008000800 */
[----:B------:R-:W-:Y:S01]  /*44810*/  @!P1 IMAD.IADD R11, R11, 0x1, -R12 ;  /* 0x000000010b0b9824 */ /* 0x000fe200078e0a0c */
[----:B------:R-:W-:-:S05]  /*44820*/  IADD3 R19, P1, PT, R20, R14, RZ ;  /* 0x0000000e14137210 */ /* 0x000fca0007f3e0ff */
[----:B------:R-:W-:Y:S01]  /*44830*/  STL [R1+0x2394], R19 ;  /* 0x0023941301007387 */ /* 0x000fe20000100800 */
[----:B------:R-:W-:Y:S02]  /*44840*/  ISETP.GT.U32.AND P6, PT, R12, R11, PT ;  /* 0x0000000b0c00720c */ /* 0x000fe40003fc4070 */
[----:B------:R-:W-:Y:S01]  /*44850*/  SHF.R.S32.HI R22, RZ, 0x1f, R20 ;  /* 0x0000001fff167819 */ /* 0x000fe20000011414 */
[----:B--2---:R1:W-:Y:S04]  /*44860*/  STL [R1+0x8cc], R5 ;  /* 0x0008cc0501007387 */ /* 0x0043e80000100800 */
[----:B-1----:R-:W2:Y:S01]  /*44870*/  LDL.LU R5, [R1+0x45bc] ;  /* 0x0045bc0001057983 */ /* 0x002ea20000300800 */
[----:B------:R-:W-:Y:S01]  /*44880*/  IMAD.X R23, R22, 0x1, R15, P1 ;  /* 0x0000000116177824 */ /* 0x000fe200008e060f */
[----:B------:R-:W-:-:S02]  /*44890*/  ISETP.GT.U32.AND P4, PT, R12, R50, PT ;  /* 0x000000320c00720c */ /* 0x000fc40003f84070 */
[----:B---3--:R-:W-:Y:S02]  /*448a0*/  ISETP.GE.AND P1, PT, R21, RZ, PT ;  /* 0x000000ff1500720c */ /* 0x008fe40003f26270 */
[----:B------:R-:W-:Y:S01]  /*448b0*/  SEL R21, R17, R18, !P3 ;  /* 0x0000001211157207 */ /* 0x000fe20005800000 */
[----:B------:R-:W-:Y:S02]  /*448c0*/  @P5 IMAD.MOV.U32 R18, RZ, RZ, R19 ;  /* 0x000000ffff125224 */ /* 0x000fe400078e0013 */
[----:B------:R-:W-:Y:S01]  /*448d0*/  @P5 IMAD.MOV.U32 R19, RZ, RZ, R23 ;  /* 0x000000ffff135224 */ /* 0x000fe200078e0017 */
[----:B------:R1:W-:Y:S01]  /*448e0*/  STL [R1+0x2390], R23 ;  /* 0x0023901701007387 */ /* 0x0003e20000100800 */
[----:B------:R-:W-:-:S03]  /*448f0*/  @!P6 IMAD.IADD R11, R11, 0x1, -R12 ;  /* 0x000000010b0be824 */ /* 0x000fc600078e0a0c */
[----:B------:R3:W4:Y:S01]  /*44900*/  @P5 LDG.E.U8 R49, desc[UR22][R18.64] ;  /* 0x0000001612315981 */ /* 0x000722000c1e1100 */
[----:B-1----:R-:W-:Y:S01]  /*44910*/  IADD3 R23, P6, PT, R20, R16, RZ ;  /* 0x0000001014177210 */ /* 0x002fe20007fde0ff */
[----:B---3--:R-:W-:-:S04]  /*44920*/  IMAD R19, R21, UR14, RZ ;  /* 0x0000000e15137c24 */ /* 0x008fc8000f8e02ff */
[----:B------:R-:W-:Y:S02]  /*44930*/  IMAD.X R22, R22, 0x1, R13, P6 ;  /* 0x0000000116167824 */ /* 0x000fe400030e060d */
[----:B------:R-:W-:Y:S02]  /*44940*/  IMAD.MOV.U32 R25, RZ, RZ, R75 ;  /* 0x000000ffff197224 */ /* 0x000fe400078e004b */
[----:B------:R-:W-:Y:S02]  /*44950*/  @!P4 IMAD.IADD R50, R50, 0x1, -R12 ;  /* 0x000000013232c824 */ /* 0x000fe400078e0a0c */
[----:B------:R-:W-:Y:S01]  /*44960*/  IMAD.MOV.U32 R18, RZ, RZ, R40 ;  /* 0x000000ffff127224 */ /* 0x000fe200078e0028 */
[----:B------:R-:W3:Y:S01]  /*44970*/  LDL.LU R75, [R1+0x288] ;  /* 0x00028800014b7983 */ /* 0x000ee20000300800 */
[----:B------:R-:W-:-:S03]  /*44980*/  IADD3 R40, P4, PT, R19, R14, RZ ;  /* 0x0000000e13287210 */ /* 0x000fc60007f9e0ff */
[----:B------:R-:W3:Y:S04]  /*44990*/  LDL R20, [R1+0x3acc] ;  /* 0x003acc0001147983 */ /* 0x000ee80000100800 */
[----:B------:R1:W-:Y:S01]  /*449a0*/  STL [R1+0x238c], R23 ;  /* 0x00238c1701007387 */ /* 0x0003e20000100800 */
[----:B------:R-:W-:Y:S01]  /*449b0*/  PRMT R24, RZ, 0x7610, R24 ;  /* 0x00007610ff187816 */ /* 0x000fe20000000018 */
[----:B------:R-:W0:Y:S02]  /*449c0*/  LDCU UR14, c[0x0][0x3b0] ;  /* 0x00007600ff0e77ac */ /* 0x000e240008000800 */
[----:B------:R-:W-:Y:S04]  /*449d0*/  STL [R1+0x2584], R40 ;  /* 0x0025842801007387 */ /* 0x000fe80000100800 */
[----:B------:R0:W-:Y:S01]  /*449e0*/  STL [R1+0x2388], R22 ;  /* 0x0023881601007387 */ /* 0x0001e20000100800 */
[----:B-1----:R-:W-:-:S04]  /*449f0*/  @P0 LOP3.LUT R23, R23, R22, RZ, 0x3c, !PT ;  /* 0x0000001617170212 */ /* 0x002fc800078e3cff */
[----:B0-----:R-:W-:-:S04]  /*44a00*/  @P0 LOP3.LUT R22, R23, R22, RZ, 0x3c, !PT ;  /* 0x0000001617160212 */ /* 0x001fc800078e3cff */
[----:B------:R-:W-:Y:S02]  /*44a10*/  @P0 LOP3.LUT R23, R23, R22, RZ, 0x3c, !PT ;  /* 0x0000001617170212 */ /* 0x000fe400078e3cff */
[----:B--2---:R-:W-:-:S06]  /*44a20*/  PRMT R5, RZ, 0x7610, R5 ;  /* 0x00007610ff057816 */ /* 0x004fcc0000000005 */
[----:B------:R0:W2:Y:S01]  /*44a30*/  @P0 LDG.E.U8 R5, desc[UR22][R22.64] ;  /* 0x0000001616050981 */ /* 0x0000a2000c1e1100 */
[----:B------:R-:W-:-:S03]  /*44a40*/  SHF.R.S32.HI R21, RZ, 0x1f, R19 ;  /* 0x0000001fff157819 */ /* 0x000fc60000011413 */
[----:B----4-:R1:W-:Y:S01]  /*44a50*/  STL [R1+0x8c8], R49 ;  /* 0x0008c83101007387 */ /* 0x0103e20000100800 */
[----:B0-----:R-:W-:Y:S02]  /*44a60*/  @P5 IMAD.MOV.U32 R22, RZ, RZ, R40 ;  /* 0x000000ffff165224 */ /* 0x001fe400078e0028 */
[----:B-1----:R-:W-:-:S04]  /*44a70*/  IMAD.X R49, R21, 0x1, R15, P4 ;  /* 0x0000000115317824 */ /* 0x002fc800020e060f */
[----:B------:R-:W-:-:S05]  /*44a80*/  @P5 IMAD.MOV.U32 R23, RZ, RZ, R49 ;  /* 0x000000ffff175224 */ /* 0x000fca00078e0031 */
[----:B------:R-:W4:Y:S04]  /*44a90*/  @P5 LDG.E.U8 R24, desc[UR22][R22.64] ;  /* 0x0000001616185981 */ /* 0x000f28000c1e1100 */
[----:B--2---:R0:W-:Y:S04]  /*44aa0*/  STL [R1+0x8c4], R5 ;  /* 0x0008c40501007387 */ /* 0x0041e80000100800 */
[----:B0-----:R-:W2:Y:S01]  /*44ab0*/  LDL.LU R5, [R1+0x45b8] ;  /* 0x0045b80001057983 */ /* 0x001ea20000300800 */
[----:B------:R-:W-:-:S03]  /*44ac0*/  ISETP.GT.U32.AND P6, PT, R12, R50, PT ;  /* 0x000000320c00720c */ /* 0x000fc60003fc4070 */
[----:B------:R0:W-:Y:S01]  /*44ad0*/  STL [R1+0x2580], R49 ;  /* 0x0025803101007387 */ /* 0x0001e20000100800 */
[----:B------:R-:W-:Y:S01]  /*44ae0*/  @!P1 IMAD.MOV R18, RZ, RZ, -R18 ;  /* 0x000000ffff129224 */ /* 0x000fe200078e0a12 */
[----:B---3--:R-:W-:Y:S02]  /*44af0*/  ISETP.GE.AND P4, PT, R20, RZ, PT ;  /* 0x000000ff1400720c */ /* 0x008fe40003f86270 */
[----:B0-----:R-:W3:Y:S04]  /*44b00*/  LDL.LU R49, [R1+0x45b4] ;  /* 0x0045b40001317983 */ /* 0x001ee80000300800 */
[----:B------:R-:W3:Y:S02]  /*44b10*/  LDL.LU R40, [R1+0x284] ;  /* 0x0002840001287983 */ /* 0x000ee40000300800 */
[----:B------:R-:W-:-:S02]  /*44b20*/  @!P6 IMAD.IADD R50, R50, 0x1, -R12 ;  /* 0x000000013232e824 */ /* 0x000fc400078e0a0c */
[----:B----4-:R0:W-:Y:S01]  /*44b30*/  STL [R1+0x8c0], R24 ;  /* 0x0008c01801007387 */ /* 0x0101e20000100800 */
[----:B------:R-:W-:Y:S01]  /*44b40*/  SEL R20, R17, R18, !P3 ;  /* 0x0000001211147207 */ /* 0x000fe20005800000 */
[----:B------:R-:W-:Y:S01]  /*44b50*/  IMAD.MOV.U32 R18, RZ, RZ, R25 ;  /* 0x000000ffff127224 */ /* 0x000fe200078e0019 */
[----:B0-----:R-:W-:-:S05]  /*44b60*/  IADD3 R24, P6, PT, R19, R16, RZ ;  /* 0x0000001013187210 */ /* 0x001fca0007fde0ff */
[----:B------:R-:W-:Y:S01]  /*44b70*/  IMAD.X R25, R21, 0x1, R13, P6 ;  /* 0x0000000115197824 */ /* 0x000fe200030e060d */
[----:B--2---:R-:W-:-:S06]  /*44b80*/  PRMT R5, RZ, 0x7610, R5 ;  /* 0x00007610ff057816 */ /* 0x004fcc0000000005 */
[----:B------:R-:W2:Y:S04]  /*44b90*/  @P0 LDG.E.U8 R5, desc[UR22][R24.64] ;  /* 0x0000001618050981 */ /* 0x000ea8000c1e1100 */
[----:B------:R-:W-:Y:S04]  /*44ba0*/  STL [R1+0x258c], R24 ;  /* 0x00258c1801007387 */ /* 0x000fe80000100800 */
[----:B------:R-:W4:Y:S01]  /*44bb0*/  LDL R21, [R1+0x3aec] ;  /* 0x003aec0001157983 */ /* 0x000f220000100800 */
[----:B------:R-:W-:Y:S01]  /*44bc0*/  ISETP.GT.U32.AND P1, PT, R12, R72, PT ;  /* 0x000000480c00720c */ /* 0x000fe20003f24070 */
        /* <DEDUP_REMOVED lines=8> */
[----:B------:R-:W-:Y:S02]  /*44c50*/  SHF.R.S32.HI R22, RZ, 0x1f, R20 ;  /* 0x0000001fff167819 */ /* 0x000fe40000011414 */
[----:B------:R-:W-:-:S03]  /*44c60*/  ISETP.GT.U32.AND P6, PT, R12, R72, PT ;  /* 0x000000480c00720c */ /* 0x000fc60003fc4070 */
[----:B------:R-:W-:Y:S01]  /*44c70*/  IMAD.X R23, R22, 0x1, R15, P1 ;  /* 0x0000000116177824 */ /* 0x000fe200008e060f */
[----:B--2---:R1:W-:Y:S04]  /*44c80*/  STL [R1+0x8bc], R5 ;  /* 0x0008bc0501007387 */ /* 0x0043e80000100800 */
[----:B-1----:R-:W2:Y:S01]  /*44c90*/  LDL.LU R5, [R1+0x45b0] ;  /* 0x0045b00001057983 */ /* 0x002ea20000300800 */
[----:B----4-:R-:W-:Y:S02]  /*44ca0*/  ISETP.GE.AND P1, PT, R21, RZ, PT ;  /* 0x000000ff1500720c */ /* 0x010fe40003f26270 */
[----:B------:R-:W-:Y:S01]  /*44cb0*/  SEL R21, R17, R18, !P3 ;  /* 0x0000001211157207 */ /* 0x000fe20005800000 */
[----:B------:R-:W-:Y:S02]  /*44cc0*/  @P5 IMAD.MOV.U32 R18, RZ, RZ, R19 ;  /* 0x000000ffff125224 */ /* 0x000fe400078e0013 */
[----:B------:R-:W-:Y:S01]  /*44cd0*/  @P5 IMAD.MOV.U32 R19, RZ, RZ, R23 ;  /* 0x000000ffff135224 */ /* 0x000fe200078e0017 */
[----:B------:R-:W-:-:S04]  /*44ce0*/  ISETP.GT.U32.AND P4, PT, R12, R75, PT ;  /* 0x0000004b0c00720c */ /* 0x000fc80003f84070 */
[----:B------:R1:W4:Y:S04]  /*44cf0*/  @P5 LDG.E.U8 R43, desc[UR22][R18.64] ;  /* 0x00000016122b5981 */ /* 0x000328000c1e1100 */
[----:B------:R0:W-:Y:S01]  /*44d00*/  STL [R1+0x2380], R23 ;  /* 0x0023801701007387 */ /* 0x0001e20000100800 */
[----:B------:R-:W-:Y:S02]  /*44d10*/  @!P6 IMAD.IADD R72, R72, 0x1, -R12 ;  /* 0x000000014848e824 */ /* 0x000fe400078e0a0c */
[----:B------:R-:W-:Y:S02]  /*44d20*/  IMAD.MOV.U32 R25, RZ, RZ, R37 ;  /* 0x000000ffff197224 */ /* 0x000fe400078e0025 */
[----:B------:R-:W4:Y:S01]  /*44d30*/  LDL.LU R37, [R1+0x290] ;  /* 0x0002900001257983 */ /* 0x000f220000300800 */
[----:B0-----:R-:W-:Y:S01]  /*44d40*/  IADD3 R23, P6, PT, R20, R16, RZ ;  /* 0x0000001014177210 */ /* 0x001fe20007fde0ff */
[----:B-1----:R-:W-:-:S02]  /*44d50*/  IMAD R19, R21, UR14, RZ ;  /* 0x0000000e15137c24 */ /* 0x002fc4000f8e02ff */
[----:B------:R-:W-:Y:S02]  /*44d60*/  @!P4 IMAD.IADD R75, R75, 0x1, -R12 ;  /* 0x000000014b4bc824 */ /* 0x000fe400078e0a0c */
[----:B------:R-:W-:Y:S01]  /*44d70*/  IMAD.MOV.U32 R18, RZ, RZ, R29 ;  /* 0x000000ffff127224 */ /* 0x000fe200078e001d */
[----:B------:R-:W4:Y:S01]  /*44d80*/  LDL R20, [R1+0x3af0] ;  /* 0x003af00001147983 */ /* 0x000f220000100800 */
[----:B------:R-:W-:Y:S01]  /*44d90*/  IMAD.X R22, R22, 0x1, R13, P6 ;  /* 0x0000000116167824 */ /* 0x000fe200030e060d */
[----:B------:R-:W-:Y:S02]  /*44da0*/  IADD3 R29, P4, PT, R19, R14, RZ ;  /* 0x0000000e131d7210 */ /* 0x000fe40007f9e0ff */
[----:B------:R0:W-:Y:S01]  /*44db0*/  STL [R1+0x237c], R23 ;  /* 0x00237c1701007387 */ /* 0x0001e20000100800 */
[----:B------:R-:W-:Y:S02]  /*44dc0*/  PRMT R24, RZ, 0x7610, R24 ;  /* 0x00007610ff187816 */ /* 0x000fe40000000018 */
[----:B---3--:R-:W-:Y:S01]  /*44dd0*/  PRMT R49, RZ, 0x7610, R49 ;  /* 0x00007610ff317816 */ /* 0x008fe20000000031 */
[----:B------:R-:W1:Y:S01]  /*44de0*/  LDCU UR14, c[0x0][0x3b0] ;  /* 0x00007600ff0e77ac */ /* 0x000e620008000800 */
[----:B------:R-:W-:Y:S04]  /*44df0*/  STL [R1+0x2594], R29 ;  /* 0x0025941d01007387 */ /* 0x000fe80000100800 */
[----:B------:R3:W-:Y:S01]  /*44e00*/  STL [R1+0x2378], R22 ;  /* 0x0023781601007387 */ /* 0x0007e20000100800 */
[----:B0-----:R-:W-:-:S04]  /*44e10*/  @P0 LOP3.LUT R23, R23, R22, RZ, 0x3c, !PT ;  /* 0x0000001617170212 */ /* 0x001fc800078e3cff */
[----:B---3--:R-:W-:-:S04]  /*44e20*/  @P0 LOP3.LUT R22, R23, R22, RZ, 0x3c, !PT ;  /* 0x0000001617160212 */ /* 0x008fc800078e3cff */
[----:B------:R-:W-:Y:S02]  /*44e30*/  @P0 LOP3.LUT R23, R23, R22, RZ, 0x3c, !PT ;  /* 0x0000001617170212 */ /* 0x000fe400078e3cff */
[----:B--2---:R-:W-:-:S06]  /*44e40*/  PRMT R5, RZ, 0x7610, R5 ;  /* 0x00007610ff057816 */ /* 0x004fcc0000000005 */
[----:B------:R0:W2:Y:S01]  /*44e50*/  @P0 LDG.E.U8 R5, desc[UR22][R22.64] ;  /* 0x0000001616050981 */ /* 0x0000a2000c1e1100 */
[----:B------:R-:W-:-:S03]  /*44e60*/  SHF.R.S32.HI R21, RZ, 0x1f, R19 ;  /* 0x0000001fff157819 */ /* 0x000fc60000011413 */
[----:B----4-:R3:W-:Y:S02]  /*44e70*/  STL [R1+0x8b8], R43 ;  /* 0x0008b82b01007387 */ /* 0x0107e40000100800 */
[----:B---3--:R-:W-:Y:S02]  /*44e80*/  IMAD.X R43, R21, 0x1, R15, P4 ;  /* 0x00000001152b7824 */ /* 0x008fe400020e060f */
        /* <DEDUP_REMOVED lines=9> */
[----:B------:R-:W-:Y:S01]  /*44f20*/  ISETP.GE.AND P4, PT, R20, RZ, PT ;  /* 0x000000ff1400720c */ /* 0x000fe20003f86270 */
[----:B0-----:R-:W4:Y:S04]  /*44f30*/  LDL.LU R43, [R1+0x45a8] ;  /* 0x0045a800012b7983 */ /* 0x001f280000300800 */
[----:B------:R-:W4:Y:S04]  /*44f40*/  LDL.LU R29, [R1+0x28c] ;  /* 0x00028c00011d7983 */ /* 0x000f280000300800 */
[----:B---3--:R0:W-:Y:S01]  /*44f50*/  STL [R1+0x8b0], R24 ;  /* 0x0008b01801007387 */ /* 0x0081e20000100800 */
[----:B------:R-:W-:Y:S01]  /*44f60*/  SEL R20, R17, R18, !P3 ;  /* 0x0000001211147207 */ /* 0x000fe20005800000 */
[----:B------:R-:W-:Y:S01]  /*44f70*/  IMAD.MOV.U32 R18, RZ, RZ, R25 ;  /* 0x000000ffff127224 */ /* 0x000fe200078e0019 */
[----:B0-----:R-:W-:-:S05]  /*44f80*/  IADD3 R24, P6, PT, R19, R16, RZ ;  /* 0x0000001013187210 */ /* 0x001fca0007fde0ff */
[----:B------:R-:W-:Y:S01]  /*44f90*/  STL [R1+0x259c], R24 ;  /* 0x00259c1801007387 */ /* 0x000fe20000100800 */
[----:B------:R-:W-:-:S03]  /*44fa0*/  IMAD.X R25, R21, 0x1, R13, P6 ;  /* 0x0000000115197824 */ /* 0x000fc600030e060d */
[----:B------:R-:W3:Y:S01]  /*44fb0*/  LDL R21, [R1+0x3afc] ;  /* 0x003afc0001157983 */ /* 0x000ee20000100800 */
[----:B------:R-:W-:Y:S02]  /*44fc0*/  ISETP.GT.U32.AND P1, PT, R12, R40, PT ;  /* 0x000000280c00720c */ /* 0x000fe40003f24070 */
[----:B--2---:R-:W-:-:S06]  /*44fd0*/  PRMT R5, RZ, 0x7610, R5 ;  /* 0x00007610ff057816 */ /* 0x004fcc0000000005 */
[----:B------:R-:W2:Y:S01]  /*44fe0*/  @P0 LDG.E.U8 R5, desc[UR22][R24.64] ;  /* 0x0000001618050981 */ /* 0x000ea2000c1e1100 */
[----:B------:R-:W-:-:S04]  /*44ff0*/  IMAD R20, R20, UR13, RZ ;  /* 0x0000000d14147c24 */ /* 0x000fc8000f8e02ff */
[----:B------:R-:W-:Y:S02]  /*45000*/  @!P1 IMAD.IADD R40, R40, 0x1, -R12 ;  /* 0x0000000128289824 */ /* 0x000fe400078e0a0c */
[----:B------:R-:W-:Y:S01]  /*45010*/  @!P4 IMAD.MOV R18, RZ, RZ, -R18 ;  /* 0x000000ffff12c224 */ /* 0x000fe200078e0a12 */
[----:B------:R-:W-:Y:S01]  /*45020*/  STL [R1+0x2598], R25 ;  /* 0x0025981901007387 */ /* 0x000fe20000100800 */
[----:B------:R-:W0:Y:S01]  /*45030*/  LDCU UR13, c[0x0][0x3b0] ;  /* 0x00007600ff0d77ac */ /* 0x000e220008000800 */
[----:B------:R-:W-:Y:S02]  /*45040*/  SHF.R.S32.HI R22, RZ, 0x1f, R20 ;  /* 0x0000001fff167819 */ /* 0x000fe40000011414 */
[----:B------:R-:W-:-:S05]  /*45050*/  IADD3 R19, P1, PT, R20, R14, RZ ;  /* 0x0000000e14137210 */ /* 0x000fca0007f3e0ff */
[----:B------:R-:W-:Y:S01]  /*45060*/  IMAD.X R23, R22, 0x1, R15, P1 ;  /* 0x0000000116177824 */ /* 0x000fe200008e060f */
[----:B------:R0:W-:Y:S01]  /*45070*/  STL [R1+0x2374], R19 ;  /* 0x0023741301007387 */ /* 0x0001e20000100800 */
[----:B---3--:R-:W-:Y:S02]  /*45080*/  ISETP.GE.AND P1, PT, R21, RZ, PT ;  /* 0x000000ff1500720c */ /* 0x008fe40003f26270 */
[----:B------:R-:W-:Y:S01]  /*45090*/  SEL R21, R17, R18, !P3 ;  /* 0x0000001211157207 */ /* 0x000fe20005800000 */
[----:B------:R-:W-:Y:S02]  /*450a0*/  @P5 IMAD.MOV.U32 R18, RZ, RZ, R19 ;  /* 0x000000ffff125224 */ /* 0x000fe400078e0013 */
[----:B0-----:R-:W-:-:S05]  /*450b0*/  @P5 IMAD.MOV.U32 R19, RZ, RZ, R23 ;  /* 0x000000ffff135224 */ /* 0x001fca00078e0017 */
[----:B------:R1:W3:Y:S04]  /*450c0*/  @P5 LDG.E.U8 R49, desc[UR22][R18.64] ;  /* 0x0000001612315981 */ /* 0x0002e8000c1e1100 */
[----:B--2---:R0:W-:Y:S04]  /*450d0*/  STL [R1+0x8ac], R5 ;  /* 0x0008ac0501007387 */ /* 0x0041e80000100800 */
[----:B0-----:R-:W2:Y:S01]  /*450e0*/  LDL.LU R5, [R1+0x45a4] ;  /* 0x0045a40001057983 */ /* 0x001ea20000300800 */
[C---:B------:R-:W-:Y:S02]  /*450f0*/  ISETP.GT.U32.AND P6, PT, R12.reuse, R40, PT ;  /* 0x000000280c00720c */ /* 0x040fe40003fc4070 */
[----:B------:R-:W-:Y:S01]  /*45100*/  ISETP.GT.U32.AND P4, PT, R12, R37, PT ;  /* 0x000000250c00720c */ /* 0x000fe20003f84070 */
[----:B------:R0:W-:Y:S01]  /*45110*/  STL [R1+0x2370], R23 ;  /* 0x0023701701007387 */ /* 0x0001e20000100800 */
[----:B-1----:R-:W-:-:S02]  /*45120*/  IMAD R19, R21, UR14, RZ ;  /* 0x0000000e15137c24 */ /* 0x002fc4000f8e02ff */
[----:B------:R-:W-:Y:S02]  /*45130*/  IMAD.MOV.U32 R25, RZ, RZ, R34 ;  /* 0x000000ffff197224 */ /* 0x000fe400078e0022 */
[----:B------:R-:W-:Y:S01]  /*45140*/  IMAD.MOV.U32 R18, RZ, RZ, R2 ;  /* 0x000000ffff127224 */ /* 0x000fe200078e0002 */
[----:B------:R-:W-:Y:S02]  /*45150*/  PRMT R24, RZ, 0x7610, R24 ;  /* 0x00007610ff187816 */ /* 0x000fe40000000018 */
[----:B----4-:R-:W-:Y:S02]  /*45160*/  PRMT R43, RZ, 0x7610, R43 ;  /* 0x00007610ff2b7816 */ /* 0x010fe4000000002b */
[--C-:B------:R-:W-:Y:S01]  /*45170*/  @!P6 IMAD.IADD R40, R40, 0x1, -R12.reuse ;  /* 0x000000012828e824 */ /* 0x100fe200078e0a0c */
[----:B0-----:R-:W-:Y:S01]  /*45180*/  IADD3 R23, P6, PT, R20, R16, RZ ;  /* 0x0000001014177210 */ /* 0x001fe20007fde0ff */
[----:B------:R-:W-:Y:S01]  /*45190*/  @!P4 IMAD.IADD R37, R37, 0x1, -R12 ;  /* 0x000000012525c824 */ /* 0x000fe200078e0a0c */
[----:B------:R-:W-:Y:S01]  /*451a0*/  IADD3 R34, P4, PT, R19, R14, RZ ;  /* 0x0000000e13227210 */ /* 0x000fe20007f9e0ff */
[----:B------:R-:W0:Y:S02]  /*451b0*/  LDCU UR14, c[0x0][0x3b0] ;  /* 0x00007600ff0e77ac */ /* 0x000e240008000800 */
[----:B------:R-:W-:Y:S01]  /*451c0*/  IMAD.X R22, R22, 0x1, R13, P6 ;  /* 0x0000000116167824 */ /* 0x000fe200030e060d */
[----:B---3--:R1:W-:Y:S04]  /*451d0*/  STL [R1+0x8a8], R49 ;  /* 0x0008a83101007387 */ /* 0x0083e80000100800 */
[----:B-1----:R-:W3:Y:S04]  /*451e0*/  LDL.LU R49, [R1+0x294] ;  /* 0x0002940001317983 */ /* 0x002ee80000300800 */
[----:B------:R-:W4:Y:S04]  /*451f0*/  LDL R20, [R1+0x3ab4] ;  /* 0x003ab40001147983 */ /* 0x000f280000100800 */
[----:B------:R1:W-:Y:S04]  /*45200*/  STL [R1+0x236c], R23 ;  /* 0x00236c1701007387 */ /* 0x0003e80000100800 */
[----:B------:R-:W-:Y:S04]  /*45210*/  STL [R1+0x25a4], R34 ;  /* 0x0025a42201007387 */ /* 0x000fe80000100800 */
[----:B------:R0:W-:Y:S01]  /*45220*/  STL [R1+0x2368], R22 ;  /* 0x0023681601007387 */ /* 0x0001e20000100800 */
[----:B-1----:R-:W-:-:S04]  /*45230*/  @P0 LOP3.LUT R23, R23, R22, RZ, 0x3c, !PT ;  /* 0x0000001617170212 */ /* 0x002fc800078e3cff */
[----:B0-----:R-:W-:-:S04]  /*45240*/  @P0 LOP3.LUT R22, R23, R22, RZ, 0x3c, !PT ;  /* 0x0000001617160212 */ /* 0x001fc800078e3cff */
        /* <DEDUP_REMOVED lines=8> */
[----:B------:R-:W-:Y:S01]  /*452d0*/  ISETP.GT.U32.AND P6, PT, R12, R37, PT ;  /* 0x000000250c00720c */ /* 0x000fe20003fc4070 */
[----:B------:R-:W-:Y:S02]  /*452e0*/  @!P1 IMAD.MOV R18, RZ, RZ, -R18 ;  /* 0x000000ffff129224 */ /* 0x000fe400078e0a12 */
[----:B--2---:R0:W-:Y:S04]  /*452f0*/  STL [R1+0x8a4], R5 ;  /* 0x0008a40501007387 */ /* 0x0041e80000100800 */
[----:B0-----:R-:W2:Y:S04]  /*45300*/  LDL.LU R5, [R1+0x45a0] ;  /* 0x0045a00001057983 */ /* 0x001ea80000300800 */
[----:B------:R0:W-:Y:S02]  /*45310*/  STL [R1+0x25a0], R2 ;  /* 0x0025a00201007387 */ /* 0x0001e40000100800 */
[----:B------:R-:W-:Y:S01]  /*45320*/  @!P6 IMAD.IADD R37, R37, 0x1, -R12 ;  /* 0x000000012525e824 */ /* 0x000fe200078e0a0c */
[----:B----4-:R-:W-:-:S02]  /*45330*/  ISETP.GE.AND P4, PT, R20, RZ, PT ;  /* 0x000000ff1400720c */ /* 0x010fc40003f86270 */
[----:B------:R-:W-:Y:S01]  /*45340*/  SEL R20, R17, R18, !P3 ;  /* 0x0000001211147207 */ /* 0x000fe20005800000 */
[----:B0-----:R-:W4:Y:S04]  /*45350*/  LDL.LU R2, [R1+0x459c] ;  /* 0x00459c0001027983 */ /* 0x001f280000300800 */
[----:B------:R-:W4:Y:S04]  /*45360*/  LDL.LU R34, [R1+0x298] ;  /* 0x0002980001227983 */ /* 0x000f280000300800 */
[----:B---3--:R0:W-:Y:S01]  /*45370*/  STL [R1+0x8a0], R24 ;  /* 0x0008a01801007387 */ /* 0x0081e20000100800 */
        /* <DEDUP_REMOVED lines=28> */
[----:B------:R-:W-:Y:S01]  /*45540*/  IMAD.MOV.U32 R18, RZ, RZ, R38 ;  /* 0x000000ffff127224 */ /* 0x000fe200078e0026 */
[----:B------:R-:W-:Y:S01]  /*45550*/  PRMT R24, RZ, 0x7610, R24 ;  /* 0x00007610ff187816 */ /* 0x000fe20000000018 */
[----:B------:R-:W1:Y:S05]  /*45560*/  LDCU UR14, c[0x0][0x3b0] ;  /* 0x00007600ff0e77ac */ /* 0x000e6a0008000800 */
        /* <DEDUP_REMOVED lines=24> */
[----:B------:R0:W-:Y:S02]  /*456f0*/  STL [R1+0x25b0], R38 ;  /* 0x0025b02601007387 */ /* 0x0001e40000100800 */
[----:B------:R-:W-:-:S02]  /*45700*/  @!P6 IMAD.IADD R49, R49, 0x1, -R12 ;  /* 0x000000013131e824 */ /* 0x000fc400078e0a0c */
        /* <DEDUP_REMOVED lines=9> */
[----:B------:R-:W-:Y:S02]  /*457a0*/  SEL R20, R17, R18, !P3 ;  /* 0x0000001211147207 */ /* 0x000fe40005800000 */
[----:B--2---:R-:W-:-:S06]  /*457b0*/  PRMT R5, RZ, 0x7610, R5 ;  /* 0x00007610ff057816 */ /* 0x004fcc0000000005 */
[----:B------:R-:W2:Y:S01]  /*457c0*/  @P0 LDG.E.U8 R5, desc[UR22][R24.64] ;  /* 0x0000001618050981 */ /* 0x000ea2000c1e1100 */
[----:B------:R-:W-:Y:S02]  /*457d0*/  IMAD R20, R20, UR13, RZ ;  /* 0x0000000d14147c24 */ /* 0x000fe4000f8e02ff */
[----:B------:R-:W-:Y:S02]  /*457e0*/  IMAD.MOV.U32 R18, RZ, RZ, R51 ;  /* 0x000000ffff127224 */ /* 0x000fe400078e0033 */
[----:B------:R-:W-:Y:S01]  /*457f0*/  @!P1 IMAD.IADD R34, R34, 0x1, -R12 ;  /* 0x0000000122229824 */ /* 0x000fe200078e0a0c */
[----:B------:R-:W-:Y:S01]  /*45800*/  STL [R1+0x25b8], R25 ;  /* 0x0025b81901007387 */ /* 0x000fe20000100800 */
[----:B------:R-:W-:Y:S02]  /*45810*/  PRMT R23, RZ, 0x7610, R23 ;  /* 0x00007610ff177816 */ /* 0x000fe40000000017 */
[----:B------:R-:W-:Y:S02]  /*45820*/  SHF.R.S32.HI R22, RZ, 0x1f, R20 ;  /* 0x0000001fff167819 */ /* 0x000fe40000011414 */
[----:B------:R-:W-:Y:S01]  /*45830*/  IADD3 R19, P1, PT, R20, R14, RZ ;  /* 0x0000000e14137210 */ /* 0x000fe20007f3e0ff */
[----:B------:R-:W-:Y:S01]  /*45840*/  @!P4 IMAD.MOV R18, RZ, RZ, -R18 ;  /* 0x000000ffff12c224 */ /* 0x000fe200078e0a12 */
[----:B------:R-:W-:Y:S01]  /*45850*/  PRMT R2, RZ, 0x7610, R2 ;  /* 0x00007610ff027816 */ /* 0x000fe20000000002 */
[----:B------:R-:W0:Y:S02]  /*45860*/  LDCU UR13, c[0x0][0x3b0] ;  /* 0x00007600ff0d77ac */ /* 0x000e240008000800 */
[----:B------:R-:W-:Y:S01]  /*45870*/  IMAD.X R51, R22, 0x1, R15, P1 ;  /* 0x0000000116337824 */ /* 0x000fe200008e060f */
[----:B------:R1:W-:Y:S01]  /*45880*/  STL [R1+0x2354], R19 ;  /* 0x0023541301007387 */ /* 0x0003e20000100800 */
[----:B---3--:R-:W-:-:S02]  /*45890*/  ISETP.GE.AND P1, PT, R21, RZ, PT ;  /* 0x000000ff1500720c */ /* 0x008fc40003f26270 */
        /* <DEDUP_REMOVED lines=9> */
[----:B------:R-:W-:-:S02]  /*45930*/  IMAD.MOV.U32 R25, RZ, RZ, R35 ;  /* 0x000000ffff197224 */ /* 0x000fc400078e0023 */
[----:B-1----:R-:W-:Y:S02]  /*45940*/  IMAD R19, R21, UR14, RZ ;  /* 0x0000000e15137c24 */ /* 0x002fe4000f8e02ff */
[----:B------:R-:W-:Y:S01]  /*45950*/  IMAD.MOV.U32 R18, RZ, RZ, R48 ;  /* 0x000000ffff127224 */ /* 0x000fe200078e0030 */
[----:B------:R-:W1:Y:S01]  /*45960*/  LDCU UR14, c[0x0][0x3b0] ;  /* 0x00007600ff0e77ac */ /* 0x000e620008000800 */
[----:B----4-:R-:W4:Y:S04]  /*45970*/  LDL.LU R51, [R1+0x458c] ;  /* 0x00458c0001337983 */ /* 0x010f280000300800 */
[----:B------:R-:W4:Y:S01]  /*45980*/  LDL.LU R35, [R1+0x2ac] ;  /* 0x0002ac0001237983 */ /* 0x000f220000300800 */
[----:B------:R-:W-:-:S03]  /*45990*/  @!P6 IMAD.IADD R34, R34, 0x1, -R12 ;  /* 0x000000012222e824 */ /* 0x000fc600078e0a0c */
[----:B---3--:R3:W-:Y:S01]  /*459a0*/  STL [R1+0x888], R23 ;  /* 0x0008881701007387 */ /* 0x0087e20000100800 */
[----:B------:R-:W-:Y:S01]  /*459b0*/  @!P4 IMAD.IADD R43, R43, 0x1, -R12 ;  /* 0x000000012b2bc824 */ /* 0x000fe200078e0a0c */
[----:B------:R-:W-:Y:S02]  /*459c0*/  IADD3 R24, P4, PT, R19, R14, RZ ;  /* 0x0000000e13187210 */ /* 0x000fe40007f9e0ff */
[----:B---3--:R-:W-:Y:S02]  /*459d0*/  IADD3 R23, P6, PT, R20, R16, RZ ;  /* 0x0000001014177210 */ /* 0x008fe40007fde0ff */
[----:B------:R-:W3:Y:S03]  /*459e0*/  LDL R20, [R1+0x3b3c] ;  /* 0x003b3c0001147983 */ /* 0x000ee60000100800 */
[----:B------:R-:W-:Y:S01]  /*459f0*/  IMAD.X R22, R22, 0x1, R13, P6 ;  /* 0x0000000116167824 */ /* 0x000fe200030e060d */
        /* <DEDUP_REMOVED lines=12> */
[----:B------:R-:W4:Y:S01]  /*45ac0*/  @P5 LDG.E.U8 R2, desc[UR22][R22.64] ;  /* 0x0000001616025981 */ /* 0x000f22000c1e1100 */
[----:B------:R-:W-:Y:S01]  /*45ad0*/  ISETP.GT.U32.AND P6, PT, R12, R43, PT ;  /* 0x0000002b0c00720c */ /* 0x000fe20003fc4070 */
[----:B------:R-:W-:Y:S02]  /*45ae0*/  @!P1 IMAD.MOV R18, RZ, RZ, -R18 ;  /* 0x000000ffff129224 */ /* 0x000fe400078e0a12 */
[----:B--2---:R0:W-:Y:S04]  /*45af0*/  STL [R1+0x884], R5 ;  /* 0x0008840501007387 */ /* 0x0041e80000100800 */
[----:B0-----:R-:W2:Y:S06]  /*45b00*/  LDL.LU R5, [R1+0x4588] ;  /* 0x0045880001057983 */ /* 0x001eac0000300800 */
[----:B------:R-:W-:Y:S01]  /*45b10*/  @!P6 IMAD.IADD R43, R43, 0x1, -R12 ;  /* 0x000000012b2be824 */ /* 0x000fe200078e0a0c */
[----:B------:R-:W-:Y:S01]  /*45b20*/  IADD3 R24, P6, PT, R19, R16, RZ ;  /* 0x0000001013187210 */ /* 0x000fe20007fde0ff */
[----:B------:R0:W-:Y:S01]  /*45b30*/  STL [R1+0x25c0], R48 ;  /* 0x0025c03001007387 */ /* 0x0001e20000100800 */
[----:B---3--:R-:W-:-:S02]  /*45b40*/  ISETP.GE.AND P4, PT, R20, RZ, PT ;  /* 0x000000ff1400720c */ /* 0x008fc40003f86270 */
[----:B------:R-:W-:Y:S01]  /*45b50*/  SEL R20, R17, R18, !P3 ;  /* 0x0000001211147207 */ /* 0x000fe20005800000 */
[----:B------:R-:W-:Y:S02]  /*45b60*/  IMAD.MOV.U32 R18, RZ, RZ, R25 ;  /* 0x000000ffff127224 */ /* 0x000fe400078e0019 */
[----:B------:R-:W-:Y:S01]  /*45b70*/  IMAD.X R25, R21, 0x1, R13, P6 ;  /* 0x0000000115197824 */ /* 0x000fe200030e060d */
[----:B0-----:R-:W3:Y:S04]  /*45b80*/  LDL.LU R48, [R1+0x4584] ;  /* 0x0045840001307983 */ /* 0x001ee80000300800 */
[----:B----4-:R0:W-:Y:S04]  /*45b90*/  STL [R1+0x880], R2 ;  /* 0x0008800201007387 */ /* 0x0101e80000100800 */
[----:B0-----:R-:W4:Y:S04]  /*45ba0*/  LDL.LU R2, [R1+0x2a8] ;  /* 0x0002a80001027983 */ /* 0x001f280000300800 */
[----:B------:R-:W-:Y:S04]  /*45bb0*/  STL [R1+0x25cc], R24 ;  /* 0x0025cc1801007387 */ /* 0x000fe80000100800 */
[----:B------:R-:W3:Y:S01]  /*45bc0*/  LDL R21, [R1+0x3aa8] ;  /* 0x003aa80001157983 */ /* 0x000ee20000100800 */
[----:B------:R-:W-:-:S02]  /*45bd0*/  ISETP.GT.U32.AND P1, PT, R12, R38, PT ;  /* 0x000000260c00720c */ /* 0x000fc40003f24070 */
[----:B--2---:R-:W-:-:S06]  /*45be0*/  PRMT R5, RZ, 0x7610, R5 ;  /* 0x00007610ff057816 */ /* 0x004fcc0000000005 */
[----:B------:R-:W2:Y:S01]  /*45bf0*/  @P0 LDG.E.U8 R5, desc[UR22][R24.64] ;  /* 0x0000001618050981 */ /* 0x000ea2000c1e1100 */
[----:B------:R-:W-:-:S04]  /*45c00*/  IMAD R20, R20, UR13, RZ ;  /* 0x0000000d14147c24 */ /* 0x000fc8000f8e02ff */
[----:B------:R-:W-:Y:S02]  /*45c10*/  @!P1 IMAD.IADD R38, R38, 0x1, -R12 ;  /* 0x0000000126269824 */ /* 0x000fe400078e0a0c */
[----:B------:R-:W-:Y:S01]  /*45c20*/  @!P4 IMAD.MOV R18, RZ, RZ, -R18 ;  /* 0x000000ffff12c224 */ /* 0x000fe200078e0a12 */
[----:B------:R-:W-:Y:S01]  /*45c30*/  STL [R1+0x25c8], R25 ;  /* 0x0025c81901007387 */ /* 0x000fe20000100800 */
[----:B------:R-:W-:Y:S02]  /*45c40*/  PRMT R51, RZ, 0x7610, R51 ;  /* 0x00007610ff337816 */ /* 0x000fe40000000033 */
[----:B------:R-:W-:Y:S02]  /*45c50*/  SHF.R.S32.HI R22, RZ, 0x1f, R20 ;  /* 0x0000001fff167819 */ /* 0x000fe40000011414 */
[----:B------:R-:W-:Y:S01]  /*45c60*/  IADD3 R19, P1, PT, R20, R14, RZ ;  /* 0x0000000e14137210 */ /* 0x000fe20007f3e0ff */
[----:B------:R-:W0:Y:S04]  /*45c70*/  LDCU UR13, c[0x0][0x3b0] ;  /* 0x00007600ff0d77ac */ /* 0x000e280008000800 */
[----:B------:R-:W-:Y:S01]  /*45c80*/  IMAD.X R23, R22, 0x1, R15, P1 ;  /* 0x0000000116177824 */ /* 0x000fe200008e060f */
[----:B------:R1:W-:Y:S01]  /*45c90*/  STL [R1+0x2344], R19 ;  /* 0x0023441301007387 */ /* 0x0003e20000100800 */
[----:B---3--:R-:W-:-:S02]  /*45ca0*/  ISETP.GE.AND P1, PT, R21, RZ, PT ;  /* 0x000000ff1500720c */ /* 0x008fc40003f26270 */
[----:B------:R-:W-:Y:S01]  /*45cb0*/  SEL R21, R17, R18, !P3 ;  /* 0x0000001211157207 */ /* 0x000fe20005800000 */
[----:B------:R-:W-:Y:S02]  /*45cc0*/  @P5 IMAD.MOV.U32 R18, RZ, RZ, R19 ;  /* 0x000000ffff125224 */ /* 0x000fe400078e0013 */
[----:B-1----:R-:W-:-:S05]  /*45cd0*/  @P5 IMAD.MOV.U32 R19, RZ, RZ, R23 ;  /* 0x000000ffff135224 */ /* 0x002fca00078e0017 */
[----:B------:R1:W3:Y:S01]  /*45ce0*/  @P5 LDG.E.U8 R51, desc[UR22][R18.64] ;  /* 0x0000001612335981 */ /* 0x0002e2000c1e1100 */
[----:B------:R-:W-:-:S03]  /*45cf0*/  ISETP.GT.U32.AND P6, PT, R12, R38, PT ;  /* 0x000000260c00720c */ /* 0x000fc60003fc4070 */
[----:B--2---:R2:W-:Y:S04]  /*45d00*/  STL [R1+0x87c], R5 ;  /* 0x00087c0501007387 */ /* 0x0045e80000100800 */
[----:B--2---:R-:W2:Y:S01]  /*45d10*/  LDL.LU R5, [R1+0x4580] ;  /* 0x0045800001057983 */ /* 0x004ea20000300800 */
[----:B------:R-:W-:-:S03]  /*45d20*/  ISETP.GT.U32.AND P4, PT, R12, R35, PT ;  /* 0x000000230c00720c */ /* 0x000fc60003f84070 */
[----:B------:R0:W-:Y:S02]  /*45d30*/  STL [R1+0x2340], R23 ;  /* 0x0023401701007387 */ /* 0x0001e40000100800 */
[----:B------:R-:W-:Y:S02]  /*45d40*/  @!P6 IMAD.IADD R38, R38, 0x1, -R12 ;  /* 0x000000012626e824 */ /* 0x000fe400078e0a0c */
[----:B------:R-:W-:Y:S02]  /*45d50*/  IMAD.MOV.U32 R25, RZ, RZ, R68 ;  /* 0x000000ffff197224 */ /* 0x000fe400078e0044 */
[----:B-1----:R-:W-:Y:S01]  /*45d60*/  IMAD R19, R21, UR14, RZ ;  /* 0x0000000e15137c24 */ /* 0x002fe2000f8e02ff */
[----:B------:R-:W4:Y:S01]  /*45d70*/  LDL.LU R68, [R1+0x2b4] ;  /* 0x0002b40001447983 */ /* 0x000f220000300800 */
[----:B------:R-:W-:Y:S01]  /*45d80*/  IMAD.MOV.U32 R18, RZ, RZ, R44 ;  /* 0x000000ffff127224 */ /* 0x000fe200078e002c */
[----:B------:R-:W-:Y:S01]  /*45d90*/  PRMT R24, RZ, 0x7610, R24 ;  /* 0x00007610ff187816 */ /* 0x000fe20000000018 */
[----:B------:R-:W1:Y:S01]  /*45da0*/  LDCU UR14, c[0x0][0x3b0] ;  /* 0x00007600ff0e77ac */ /* 0x000e620008000800 */
[----:B0-----:R-:W-:-:S02]  /*45db0*/  IADD3 R23, P6, PT, R20, R16, RZ ;  /* 0x0000001014177210 */ /* 0x001fc40007fde0ff */
[----:B------:R-:W4:Y:S04]  /*45dc0*/  LDL R20, [R1+0x3ae8] ;  /* 0x003ae80001147983 */ /* 0x000f280000100800 */
[----:B------:R0:W-:Y:S01]  /*45dd0*/  STL [R1+0x233c], R23 ;  /* 0x00233c1701007387 */ /* 0x0001e20000100800 */
[----:B------:R-:W-:Y:S02]  /*45de0*/  IMAD.X R22, R22, 0x1, R13, P6 ;  /* 0x0000000116167824 */ /* 0x000fe400030e060d */
[----:B------:R-:W-:Y:S01]  /*45df0*/  @!P4 IMAD.IADD R35, R35, 0x1, -R12 ;  /* 0x000000012323c824 */ /* 0x000fe200078e0a0c */
[----:B---3--:R3:W-:Y:S02]  /*45e00*/  STL [R1+0x878], R51 ;  /* 0x0008783301007387 */ /* 0x0087e40000100800 */
[----:B0-----:R-:W-:-:S02]  /*45e10*/  @P0 LOP3.LUT R23, R23, R22, RZ, 0x3c, !PT ;  /* 0x0000001617170212 */ /* 0x001fc400078e3cff */
[----:B---3--:R-:W-:-:S05]  /*45e20*/  IADD3 R51, P4, PT, R19, R14, RZ ;  /* 0x0000000e13337210 */ /* 0x008fca0007f9e0ff */
[----:B------:R-:W-:Y:S04]  /*45e30*/  STL [R1+0x25d4], R51 ;  /* 0x0025d43301007387 */ /* 0x000fe80000100800 */
[----:B------:R0:W-:Y:S02]  /*45e40*/  STL [R1+0x2338], R22 ;  /* 0x0023381601007387 */ /* 0x0001e40000100800 */
        /* <DEDUP_REMOVED lines=15> */
[----:B----4-:R-:W-:Y:S01]  /*45f40*/  ISETP.GE.AND P4, PT, R20, RZ, PT ;  /* 0x000000ff1400720c */ /* 0x010fe20003f86270 */
[----:B0-----:R-:W4:Y:S04]  /*45f50*/  LDL.LU R44, [R1+0x4578] ;  /* 0x00457800012c7983 */ /* 0x001f280000300800 */
[----:B------:R-:W4:Y:S04]  /*45f60*/  LDL.LU R51, [R1+0x2b0] ;  /* 0x0002b00001337983 */ /* 0x000f280000300800 */
[----:B---3--:R0:W-:Y:S01]  /*45f70*/  STL [R1+0x870], R24 ;  /* 0x0008701801007387 */ /* 0x0081e20000100800 */
[----:B------:R-:W-:Y:S01]  /*45f80*/  SEL R20, R17, R18, !P3 ;  /* 0x0000001211147207 */ /* 0x000fe20005800000 */
[----:B------:R-:W-:Y:S01]  /*45f90*/  IMAD.MOV.U32 R18, RZ, RZ, R25 ;  /* 0x000000ffff127224 */ /* 0x000fe200078e0019 */
[----:B0-----:R-:W-:-:S05]  /*45fa0*/  IADD3 R24, P6, PT, R19, R16, RZ ;  /* 0x0000001013187210 */ /* 0x001fca0007fde0ff */
[----:B------:R-:W-:Y:S01]  /*45fb0*/  IMAD.X R25, R21, 0x1, R13, P6 ;  /* 0x0000000115197824 */ /* 0x000fe200030e060d */
[----:B--2---:R-:W-:-:S06]  /*45fc0*/  PRMT R5, RZ, 0x7610, R5 ;  /* 0x00007610ff057816 */ /* 0x004fcc0000000005 */
[----:B------:R0:W2:Y:S04]  /*45fd0*/  @P0 LDG.E.U8 R5, desc[UR22][R24.64] ;  /* 0x0000001618050981 */ /* 0x0000a8000c1e1100 */
[----:B------:R0:W-:Y:S04]  /*45fe0*/  STL [R1+0x25dc], R24 ;  /* 0x0025dc1801007387 */ /* 0x0001e80000100800 */
[----:B------:R-:W3:Y:S01]  /*45ff0*/  LDL R21, [R1+0x3b0c] ;  /* 0x003b0c0001157983 */ /* 0x000ee20000100800 */
[----:B------:R-:W-:Y:S01]  /*46000*/  ISETP.GT.U32.AND P1, PT, R12, R2, PT ;  /* 0x000000020c00720c */ /* 0x000fe20003f24070 */
[----:B------:R-:W-:-:S02]  /*46010*/  IMAD R20, R20, UR13, RZ ;  /* 0x0000000d14147c24 */ /* 0x000fc4000f8e02ff */
[----:B------:R-:W-:Y:S01]  /*46020*/  STL [R1+0x25d8], R25 ;  /* 0x0025d81901007387 */ /* 0x000fe20000100800 */
[----:B------:R-:W-:Y:S01]  /*46030*/  ISETP.GT.U32.AND P6, PT, R12, R68, PT ;  /* 0x000000440c00720c */ /* 0x000fe20003fc4070 */
[----:B------:R-:W-:Y:S01]  /*46040*/  @!P4 IMAD.MOV R18, RZ, RZ, -R18 ;  /* 0x000000ffff12c224 */ /* 0x000fe200078e0a12 */
[----:B------:R-:W-:-:S07]  /*46050*/  PRMT R48, RZ, 0x7610, R48 ;  /* 0x00007610ff307816 */ /* 0x000fce0000000030 */
[----:B------:R-:W-:Y:S01]  /*46060*/  @!P1 IMAD.IADD R2, R2, 0x1, -R12 ;  /* 0x0000000102029824 */ /* 0x000fe200078e0a0c */
[----:B------:R-:W-:Y:S02]  /*46070*/  IADD3 R19, P1, PT, R20, R14, RZ ;  /* 0x0000000e14137210 */ /* 0x000fe40007f3e0ff */
[----:B0-----:R-:W-:Y:S01]  /*46080*/  PRMT R24, RZ, 0x7610, R24 ;  /* 0x00007610ff187816 */ /* 0x001fe20000000018 */
[----:B------:R-:W0:Y:S02]  /*46090*/  LDCU UR13, c[0x0][0x3b0] ;  /* 0x00007600ff0d77ac */ /* 0x000e240008000800 */
[----:B------:R-:W-:Y:S01]  /*460a0*/  STL [R1+0x2334], R19 ;  /* 0x0023341301007387 */ /* 0x000fe20000100800 */
[----:B------:R-:W-:-:S03]  /*460b0*/  SHF.R.S32.HI R22, RZ, 0x1f, R20 ;  /* 0x0000001fff167819 */ /* 0x000fc60000011414 */
[----:B--2---:R2:W-:Y:S04]  /*460c0*/  STL [R1+0x86c], R5 ;  /* 0x00086c0501007387 */ /* 0x0045e80000100800 */
[----:B--2---:R-:W2:Y:S01]  /*460d0*/  LDL.LU R5, [R1+0x4574] ;  /* 0x0045740001057983 */ /* 0x004ea20000300800 */
[----:B------:R-:W-:Y:S01]  /*460e0*/  IMAD.X R23, R22, 0x1, R15, P1 ;  /* 0x0000000116177824 */ /* 0x000fe200008e060f */
[----:B------:R-:W-:Y:S02]  /*460f0*/  ISETP.GT.U32.AND P4, PT, R12, R2, PT ;  /* 0x000000020c00720c */ /* 0x000fe40003f84070 */
[----:B---3--:R-:W-:Y:S02]  /*46100*/  ISETP.GE.AND P1, PT, R21, RZ, PT ;  /* 0x000000ff1500720c */ /* 0x008fe40003f26270 */
[----:B------:R-:W-:Y:S01]  /*46110*/  SEL R21, R17, R18, !P3 ;  /* 0x0000001211157207 */ /* 0x000fe20005800000 */
[----:B------:R-:W-:-:S02]  /*46120*/  @P5 IMAD.MOV.U32 R18, RZ, RZ, R19 ;  /* 0x000000ffff125224 */ /* 0x000fc400078e0013 */
[----:B------:R-:W-:Y:S01]  /*46130*/  @P5 IMAD.MOV.U32 R19, RZ, RZ, R23 ;  /* 0x000000ffff135224 */ /* 0x000fe200078e0017 */
[----:B------:R3:W-:Y:S01]  /*46140*/  STL [R1+0x2330], R23 ;  /* 0x0023301701007387 */ /* 0x0007e20000100800 */
[----:B------:R-:W-:-:S03]  /*46150*/  @!P6 IMAD.IADD R68, R68, 0x1, -R12 ;  /* 0x000000014444e824 */ /* 0x000fc600078e0a0c */
[----:B------:R1:W4:Y:S01]  /*46160*/  @P5 LDG.E.U8 R48, desc[UR22][R18.64] ;  /* 0x0000001612305981 */ /* 0x000322000c1e1100 */
[----:B---3--:R-:W-:Y:S01]  /*46170*/  IADD3 R23, P6, PT, R20, R16, RZ ;  /* 0x0000001014177210 */ /* 0x008fe20007fde0ff */
[----:B-1----:R-:W-:-:S04]  /*46180*/  IMAD R19, R21, UR14, RZ ;  /* 0x0000000e15137c24 */ /* 0x002fc8000f8e02ff */
        /* <DEDUP_REMOVED lines=8> */
[----:B------:R-:W0:Y:S03]  /*46210*/  LDCU UR14, c[0x0][0x3b0] ;  /* 0x00007600ff0e77ac */ /* 0x000e260008000800 */
        /* <DEDUP_REMOVED lines=28> */
[----:B------:R0:W2:Y:S04]  /*463e0*/  @P0 LDG.E.U8 R5, desc[UR22][R24.64] ;  /* 0x0000001618050981 */ /* 0x0000a8000c1e1100 */
[----:B------:R0:W-:Y:S04]  /*463f0*/  STL [R1+0x25ec], R24 ;  /* 0x0025ec1801007387 */ /* 0x0001e80000100800 */
[----:B------:R-:W4:Y:S01]  /*46400*/  LDL R21, [R1+0x3b58] ;  /* 0x003b580001157983 */ /* 0x000f220000100800 */
[----:B------:R-:W-:Y:S01]  /*46410*/  ISETP.GT.U32.AND P1, PT, R12, R68, PT ;  /* 0x000000440c00720c */ /* 0x000fe20003f24070 */
[----:B------:R-:W-:-:S02]  /*46420*/  IMAD R20, R20, UR13, RZ ;  /* 0x0000000d14147c24 */ /* 0x000fc4000f8e02ff */
[----:B------:R-:W-:Y:S01]  /*46430*/  STL [R1+0x25e8], R25 ;  /* 0x0025e81901007387 */ /* 0x000fe20000100800 */
[----:B------:R-:W-:Y:S01]  /*46440*/  @!P4 IMAD.MOV R18, RZ, RZ, -R18 ;  /* 0x000000ffff12c224 */ /* 0x000fe200078e0a12 */
[----:B------:R-:W-:Y:S02]  /*46450*/  ISETP.GT.U32.AND P6, PT, R12, R9, PT ;  /* 0x000000090c00720c */ /* 0x000fe40003fc4070 */
[----:B------:R-:W-:-:S06]  /*46460*/  PRMT R44, RZ, 0x7610, R44 ;  /* 0x00007610ff2c7816 */ /* 0x000fcc000000002c */
[----:B------:R-:W-:Y:S01]  /*46470*/  @!P1 IMAD.IADD R68, R68, 0x1, -R12 ;  /* 0x0000000144449824 */ /* 0x000fe200078e0a0c */
[----:B------:R-:W-:Y:S02]  /*46480*/  IADD3 R19, P1, PT, R20, R14, RZ ;  /* 0x0000000e14137210 */ /* 0x000fe40007f3e0ff */
[----:B0-----:R-:W-:Y:S01]  /*46490*/  PRMT R24, RZ, 0x7610, R24 ;  /* 0x00007610ff187816 */ /* 0x001fe20000000018 */
[----:B------:R-:W0:Y:S02]  /*464a0*/  LDCU UR13, c[0x0][0x3b0] ;  /* 0x00007600ff0d77ac */ /* 0x000e240008000800 */
[----:B------:R-:W-:Y:S01]  /*464b0*/  STL [R1+0x2324], R19 ;  /* 0x0023241301007387 */ /* 0x000fe20000100800 */
[----:B------:R-:W-:-:S05]  /*464c0*/  SHF.R.S32.HI R22, RZ, 0x1f, R20 ;  /* 0x0000001fff167819 */ /* 0x000fca0000011414 */
        /* <DEDUP_REMOVED lines=21> */
[----:B---3--:R-:W-:Y:S01]  /*46620*/  PRMT R48, RZ, 0x7610, R48 ;  /* 0x00007610ff307816 */ /* 0x008fe20000000030 */
[----:B------:R-:W1:Y:S02]  /*46630*/  LDCU UR14, c[0x0][0x3b0] ;  /* 0x00007600ff0e77ac */ /* 0x000e640008000800 */
        /* <DEDUP_REMOVED lines=36> */
[----:B------:R-:W-:Y:S02]  /*46880*/  ISETP.GT.U32.AND P6, PT, R12, R7, PT ;  /* 0x000000070c00720c */ /* 0x000fe40003fc4070 */
        /* <DEDUP_REMOVED lines=8> */
[----:B0-----:R-:W-:-:S05]  /*46910*/  @P5 IMAD.MOV.U32 R19, RZ, RZ, R23 ;  /* 0x000000ffff135224 */ /* 0x001fca00078e0017 */
[----:B------:R1:W3:Y:S04]  /*46920*/  @P5 LDG.E.U8 R48, desc[UR22][R18.64] ;  /* 0x0000001612305981 */ /* 0x0002e8000c1e1100 */
[----:B--2---:R0:W-:Y:S04]  /*46930*/  STL [R1+0x84c], R5 ;  /* 0x00084c0501007387 */ /* 0x0041e80000100800 */
[----:B0-----:R-:W2:Y:S01]  /*46940*/  LDL.LU R5, [R1+0x455c] ;  /* 0x00455c0001057983 */ /* 0x001ea20000300800 */
[----:B------:R-:W-:-:S03]  /*46950*/  ISETP.GT.U32.AND P4, PT, R12, R69, PT ;  /* 0x000000450c00720c */ /* 0x000fc60003f84070 */
[----:B------:R0:W-:Y:S01]  /*46960*/  STL [R1+0x2310], R23 ;  /* 0x0023101701007387 */ /* 0x0001e20000100800 */
[----:B------:R-:W-:Y:S02]  /*46970*/  @!P6 IMAD.IADD R7, R7, 0x1, -R12 ;  /* 0x000000010707e824 */ /* 0x000fe400078e0a0c */
[----:B-1----:R-:W-:Y:S02]  /*46980*/  IMAD R19, R21, UR14, RZ ;  /* 0x0000000e15137c24 */ /* 0x002fe4000f8e02ff */
[----:B------:R-:W-:Y:S02]  /*46990*/  IMAD.MOV.U32 R25, RZ, RZ, R36 ;  /* 0x000000ffff197224 */ /* 0x000fe400078e0024 */
[----:B------:R-:W-:Y:S01]  /*469a0*/  IMAD.MOV.U32 R18, RZ, RZ, R10 ;  /* 0x000000ffff127224 */ /* 0x000fe200078e000a */
[----:B------:R-:W-:Y:S02]  /*469b0*/  PRMT R24, RZ, 0x7610, R24 ;  /* 0x00007610ff187816 */ /* 0x000fe40000000018 */
[----:B----4-:R-:W-:-:S02]  /*469c0*/  PRMT R44, RZ, 0x7610, R44 ;  /* 0x00007610ff2c7816 */ /* 0x010fc4000000002c */
[----:B0-----:R-:W-:Y:S01]  /*469d0*/  IADD3 R23, P6, PT, R20, R16, RZ ;  /* 0x0000001014177210 */ /* 0x001fe20007fde0ff */
[----:B------:R-:W0:Y:S01]  /*469e0*/  LDCU UR14, c[0x0][0x3b0] ;  /* 0x00007600ff0e77ac */ /* 0x000e220008000800 */
[----:B------:R-:W-:Y:S01]  /*469f0*/  @!P4 IMAD.IADD R69, R69, 0x1, -R12 ;  /* 0x000000014545c824 */ /* 0x000fe200078e0a0c */
[----:B------:R-:W-:Y:S02]  /*46a00*/  IADD3 R36, P4, PT, R19, R14, RZ ;  /* 0x0000000e13247210 */ /* 0x000fe40007f9e0ff */
        /* <DEDUP_REMOVED lines=53> */
[----:B------:R-:W-:-:S03]  /*46d60*/  ISETP.GT.U32.AND P4, PT, R12, R32, PT ;  /* 0x000000200c00720c */ /* 0x000fc60003f84070 */
[----:B------:R0:W-:Y:S01]  /*46d70*/  STL [R1+0x2300], R23 ;  /* 0x0023001701007387 */ /* 0x0001e20000100800 */
[----:B------:R-:W-:Y:S02]  /*46d80*/  @!P6 IMAD.IADD R48, R48, 0x1, -R12 ;  /* 0x000000013030e824 */ /* 0x000fe400078e0a0c */
[----:B-1----:R-:W-:Y:S02]  /*46d90*/  IMAD R19, R21, UR14, RZ ;  /* 0x0000000e15137c24 */ /* 0x002fe4000f8e02ff */
[----:B------:R-:W-:Y:S01]  /*46da0*/  IMAD.MOV.U32 R18, RZ, RZ, R74 ;  /* 0x000000ffff127224 */ /* 0x000fe200078e004a */
[----:B------:R-:W-:Y:S01]  /*46db0*/  PRMT R24, RZ, 0x7610, R24 ;  /* 0x00007610ff187816 */ /* 0x000fe20000000018 */
[----:B------:R-:W1:Y:S01]  /*46dc0*/  LDCU UR14, c[0x0][0x3b0] ;  /* 0x00007600ff0e77ac */ /* 0x000e620008000800 */
[----:B0-----:R-:W-:Y:S02]  /*46dd0*/  IADD3 R23, P6, PT, R20, R16, RZ ;  /* 0x0000001014177210 */ /* 0x001fe40007fde0ff */
[----:B------:R-:W-:Y:S01]  /*46de0*/  @!P4 IMAD.IADD R32, R32, 0x1, -R12 ;  /* 0x000000012020c824 */ /* 0x000fe200078e0a0c */
[----:B------:R-:W-:-:S02]  /*46df0*/  IADD3 R25, P4, PT, R19, R14, RZ ;  /* 0x0000000e13197210 */ /* 0x000fc40007f9e0ff */
        /* <DEDUP_REMOVED lines=17> */
[----:B----4-:R-:W-:-:S03]  /*46f10*/  ISETP.GT.U32.AND P6, PT, R12, R36, PT ;  /* 0x000000240c00720c */ /* 0x010fc60003fc4070 */
[----:B--2---:R0:W-:Y:S04]  /*46f20*/  STL [R1+0x834], R5 ;  /* 0x0008340501007387 */ /* 0x0041e80000100800 */
[----:B0-----:R-:W2:Y:S04]  /*46f30*/  LDL.LU R5, [R1+0x454c] ;  /* 0x00454c0001057983 */ /* 0x001ea80000300800 */
[----:B------:R0:W-:Y:S02]  /*46f40*/  STL [R1+0x2610], R74 ;  /* 0x0026104a01007387 */ /* 0x0001e40000100800 */
[----:B------:R-:W-:-:S02]  /*46f50*/  @!P6 IMAD.IADD R36, R36, 0x1, -R12 ;  /* 0x000000012424e824 */ /* 0x000fc400078e0a0c */
[----:B0-----:R-:W4:Y:S04]  /*46f60*/  LDL.LU R74, [R1+0x2d8] ;  /* 0x0002d800014a7983 */ /* 0x001f280000300800 */
[----:B---3--:R0:W-:Y:S02]  /*46f70*/  STL [R1+0x830], R24 ;  /* 0x0008301801007387 */ /* 0x0081e40000100800 */
[----:B0-----:R-:W-:-:S05]  /*46f80*/  IADD3 R24, P6, PT, R19, R16, RZ ;  /* 0x0000001013187210 */ /* 0x001fca0007fde0ff */
[----:B------:R-:W-:Y:S01]  /*46f90*/  STL [R1+0x261c], R24 ;  /* 0x00261c1801007387 */ /* 0x000fe20000100800 */
[----:B------:R-:W-:-:S03]  /*46fa0*/  IMAD.X R25, R21, 0x1, R13, P6 ;  /* 0x0000000115197824 */ /* 0x000fc600030e060d */
[----:B------:R-:W3:Y:S01]  /*46fb0*/  LDL R21, [R1+0x3af8] ;  /* 0x003af80001157983 */ /* 0x000ee20000100800 */
[----:B------:R-:W-:Y:S01]  /*46fc0*/  @!P1 IMAD.MOV R18, RZ, RZ, -R18 ;  /* 0x000000ffff129224 */ /* 0x000fe200078e0a12 */
[----:B------:R-:W-:Y:S02]  /*46fd0*/  ISETP.GT.U32.AND P1, PT, R12, R48, PT ;  /* 0x000000300c00720c */ /* 0x000fe40003f24070 */
        /* <DEDUP_REMOVED lines=12> */
[----:B------:R-:W-:-:S02]  /*470a0*/  ISETP.GT.U32.AND P6, PT, R12, R44, PT ;  /* 0x0000002c0c00720c */ /* 0x000fc40003fc4070 */
[----:B------:R-:W-:Y:S01]  /*470b0*/  PRMT R10, RZ, 0x7610, R10 ;  /* 0x00007610ff0a7816 */ /* 0x000fe2000000000a */
[----:B------:R-:W0:Y:S01]  /*470c0*/  LDCU UR13, c[0x0][0x3b0] ;  /* 0x00007600ff0d77ac */ /* 0x000e220008000800 */
        /* <DEDUP_REMOVED lines=11> */
[----:B------:R-:W-:Y:S02]  /*47180*/  IMAD.MOV.U32 R25, RZ, RZ, R41 ;  /* 0x000000ffff197224 */ /* 0x000fe400078e0029 */
[--C-:B------:R-:W-:Y:S02]  /*47190*/  @!P6 IMAD.IADD R44, R44, 0x1, -R12.reuse ;  /* 0x000000012c2ce824 */ /* 0x100fe400078e0a0c */
[----:B-1----:R-:W-:Y:S02]  /*471a0*/  IMAD R19, R21, UR14, RZ ;  /* 0x0000000e15137c24 */ /* 0x002fe4000f8e02ff */
[----:B------:R-:W-:Y:S01]  /*471b0*/  IMAD.MOV.U32 R18, RZ, RZ, R53 ;  /* 0x000000ffff127224 */ /* 0x000fe200078e0035 */
[----:B------:R-:W1:Y:S01]  /*471c0*/  LDCU UR14, c[0x0][0x3b0] ;  /* 0x00007600ff0e77ac */ /* 0x000e620008000800 */
[----:B0-----:R-:W4:Y:S04]  /*471d0*/  LDL.LU R73, [R1+0x4544] ;  /* 0x0045440001497983 */ /* 0x001f280000300800 */
[----:B------:R-:W4:Y:S01]  /*471e0*/  LDL.LU R41, [R1+0x2e4] ;  /* 0x0002e40001297983 */ /* 0x000f220000300800 */
[----:B------:R-:W-:-:S03]  /*471f0*/  @!P4 IMAD.IADD R36, R36, 0x1, -R12 ;  /* 0x000000012424c824 */ /* 0x000fc600078e0a0c */
[----:B---3--:R0:W-:Y:S01]  /*47200*/  STL [R1+0x828], R23 ;  /* 0x0008281701007387 */ /* 0x0081e20000100800 */
[----:B------:R-:W-:Y:S02]  /*47210*/  IADD3 R24, P4, PT, R19, R14, RZ ;  /* 0x0000000e13187210 */ /* 0x000fe40007f9e0ff */
[----:B0-----:R-:W-:Y:S02]  /*47220*/  IADD3 R23, P6, PT, R20, R16, RZ ;  /* 0x0000001014177210 */ /* 0x001fe40007fde0ff */
        /* <DEDUP_REMOVED lines=15> */
[----:B----4-:R-:W-:Y:S01]  /*47320*/  ISETP.GT.U32.AND P6, PT, R12, R74, PT ;  /* 0x0000004a0c00720c */ /* 0x010fe20003fc4070 */
        /* <DEDUP_REMOVED lines=11> */
[----:B------:R0:W-:Y:S04]  /*473e0*/  STL [R1+0x820], R10 ;  /* 0x0008200a01007387 */ /* 0x0001e80000100800 */
        /* <DEDUP_REMOVED lines=12> */
[----:B------:R-:W-:Y:S02]  /*474b0*/  IADD3 R19, P1, PT, R20, R14, RZ ;  /* 0x0000000e14137210 */ /* 0x000fe40007f3e0ff */
[----:B------:R-:W-:Y:S01]  /*474c0*/  ISETP.GT.U32.AND P6, PT, R12, R41, PT ;  /* 0x000000290c00720c */ /* 0x000fe20003fc4070 */
        /* <DEDUP_REMOVED lines=70> */
[----:B--2---:R-:W2:Y:S01]  /*47930*/  LDL.LU R5, [R1+0x452c] ;  /* 0x00452c0001057983 */ /* 0x004ea20000300800 */
[----:B---3--:R-:W-:Y:S02]  /*47940*/  ISETP.GE.AND P1, PT, R21, RZ, PT ;  /* 0x000000ff1500720c */ /* 0x008fe40003f26270 */
[----:B------:R-:W-:Y:S01]  /*47950*/  SEL R21, R17, R18, !P3 ;  /* 0x0000001211157207 */ /* 0x000fe20005800000 */
[----:B------:R-:W-:Y:S02]  /*47960*/  @P5 IMAD.MOV.U32 R18, RZ, RZ, R19 ;  /* 0x000000ffff125224 */ /* 0x000fe400078e0013 */
[----:B------:R-:W-:Y:S01]  /*47970*/  @P5 IMAD.MOV.U32 R19, RZ, RZ, R23 ;  /* 0x000000ffff135224 */ /* 0x000fe200078e0017 */
[----:B------:R-:W-:-:S04]  /*47980*/  ISETP.GT.U32.AND P4, PT, R12, R10, PT ;  /* 0x0000000a0c00720c */ /* 0x000fc80003f84070 */
[----:B------:R1:W3:Y:S04]  /*47990*/  @P5 LDG.E.U8 R53, desc[UR22][R18.64] ;  /* 0x0000001612355981 */ /* 0x0002e8000c1e1100 */
[----:B------:R0:W-:Y:S01]  /*479a0*/  STL [R1+0x22d0], R23 ;  /* 0x0022d01701007387 */ /* 0x0001e20000100800 */
[----:B------:R-:W-:Y:S02]  /*479b0*/  @!P6 IMAD.IADD R31, R31, 0x1, -R12 ;  /* 0x000000011f1fe824 */ /* 0x000fe400078e0a0c */
[----:B------:R-:W-:Y:S02]  /*479c0*/  IMAD.MOV.U32 R25, RZ, RZ, R45 ;  /* 0x000000ffff197224 */ /* 0x000fe400078e002d */
[----:B------:R-:W3:Y:S01]  /*479d0*/  LDL.LU R45, [R1+0x2f0] ;  /* 0x0002f000012d7983 */ /* 0x000ee20000300800 */
[----:B0-----:R-:W-:Y:S01]  /*479e0*/  IADD3 R23, P6, PT, R20, R16, RZ ;  /* 0x0000001014177210 */ /* 0x001fe20007fde0ff */
[----:B-1----:R-:W-:-:S02]  /*479f0*/  IMAD R19, R21, UR14, RZ ;  /* 0x0000000e15137c24 */ /* 0x002fc4000f8e02ff */
[----:B------:R-:W-:Y:S02]  /*47a00*/  @!P4 IMAD.IADD R10, R10, 0x1, -R12 ;  /* 0x000000010a0ac824 */ /* 0x000fe400078e0a0c */
[----:B------:R-:W-:Y:S01]  /*47a10*/  IMAD.MOV.U32 R18, RZ, RZ, R28 ;  /* 0x000000ffff127224 */ /* 0x000fe200078e001c */
[----:B------:R-:W3:Y:S01]  /*47a20*/  LDL R20, [R1+0x3b10] ;  /* 0x003b100001147983 */ /* 0x000ee20000100800 */
[----:B------:R-:W-:Y:S01]  /*47a30*/  IMAD.X R22, R22, 0x1, R13, P6 ;  /* 0x0000000116167824 */ /* 0x000fe200030e060d */
[----:B------:R-:W-:Y:S02]  /*47a40*/  IADD3 R28, P4, PT, R19, R14, RZ ;  /* 0x0000000e131c7210 */ /* 0x000fe40007f9e0ff */
[----:B------:R0:W-:Y:S01]  /*47a50*/  STL [R1+0x22cc], R23 ;  /* 0x0022cc1701007387 */ /* 0x0001e20000100800 */
[----:B----4-:R-:W-:Y:S01]  /*47a60*/  PRMT R39, RZ, 0x7610, R39 ;  /* 0x00007610ff277816 */ /* 0x010fe20000000027 */
[----:B------:R-:W1:Y:S02]  /*47a70*/  LDCU UR14, c[0x0][0x3b0] ;  /* 0x00007600ff0e77ac */ /* 0x000e640008000800 */
[----:B------:R-:W-:Y:S04]  /*47a80*/  STL [R1+0x2644], R28 ;  /* 0x0026441c01007387 */ /* 0x000fe80000100800 */
[----:B------:R4:W-:Y:S01]  /*47a90*/  STL [R1+0x22c8], R22 ;  /* 0x0022c81601007387 */ /* 0x0009e20000100800 */
[----:B0-----:R-:W-:-:S04]  /*47aa0*/  @P0 LOP3.LUT R23, R23, R22, RZ, 0x3c, !PT ;  /* 0x0000001617170212 */ /* 0x001fc800078e3cff */
[----:B----4-:R-:W-:-:S04]  /*47ab0*/  @P0 LOP3.LUT R22, R23, R22, RZ, 0x3c, !PT ;  /* 0x0000001617160212 */ /* 0x010fc800078e3cff */
[----:B------:R-:W-:Y:S02]  /*47ac0*/  @P0 LOP3.LUT R23, R23, R22, RZ, 0x3c, !PT ;  /* 0x0000001617170212 */ /* 0x000fe400078e3cff */
[----:B--2---:R-:W-:-:S06]  /*47ad0*/  PRMT R5, RZ, 0x7610, R5 ;  /* 0x00007610ff057816 */ /* 0x004fcc0000000005 */
[----:B------:R0:W2:Y:S01]  /*47ae0*/  @P0 LDG.E.U8 R5, desc[UR22][R22.64] ;  /* 0x0000001616050981 */ /* 0x0000a2000c1e1100 */
[----:B------:R-:W-:-:S03]  /*47af0*/  SHF.R.S32.HI R21, RZ, 0x1f, R19 ;  /* 0x0000001fff157819 */ /* 0x000fc60000011413 */
[----:B---3--:R3:W-:Y:S02]  /*47b00*/  STL [R1+0x808], R53 ;  /* 0x0008083501007387 */ /* 0x0087e40000100800 */
        /* <DEDUP_REMOVED lines=44> */
[----:B------:R-:W-:Y:S01]  /*47dd0*/  IMAD.MOV.U32 R18, RZ, RZ, R47 ;  /* 0x000000ffff127224 */ /* 0x000fe200078e002f */
[----:B------:R-:W-:Y:S02]  /*47de0*/  PRMT R24, RZ, 0x7610, R24 ;  /* 0x00007610ff187816 */ /* 0x000fe40000000018 */
[----:B------:R-:W-:Y:S01]  /*47df0*/  PRMT R54, RZ, 0x7610, R54 ;  /* 0x00007610ff367816 */ /* 0x000fe20000000036 */
[----:B------:R-:W1:Y:S01]  /*47e00*/  LDCU UR14, c[0x0][0x3b0] ;  /* 0x00007600ff0e77ac */ /* 0x000e620008000800 */
        /* <DEDUP_REMOVED lines=22> */
[----:B0-----:R-:W2:Y:S01]  /*47f70*/  LDL.LU R5, [R1+0x451c] ;  /* 0x00451c0001057983 */ /* 0x001ea20000300800 */
[----:B------:R-:W-:-:S03]  /*47f80*/  @!P1 IMAD.MOV R18, RZ, RZ, -R18 ;  /* 0x000000ffff129224 */ /* 0x000fc600078e0a12 */
[----:B------:R0:W-:Y:S02]  /*47f90*/  STL [R1+0x2650], R47 ;  /* 0x0026502f01007387 */ /* 0x0001e40000100800 */
[----:B------:R-:W-:Y:S01]  /*47fa0*/  @!P6 IMAD.IADD R28, R28, 0x1, -R12 ;  /* 0x000000011c1ce824 */ /* 0x000fe200078e0a0c */
[----:B---3--:R-:W-:Y:S02]  /*47fb0*/  ISETP.GE.AND P4, PT, R20, RZ, PT ;  /* 0x000000ff1400720c */ /* 0x008fe40003f86270 */
[----:B------:R-:W-:Y:S01]  /*47fc0*/  SEL R20, R17, R18, !P3 ;  /* 0x0000001211147207 */ /* 0x000fe20005800000 */
[----:B------:R-:W-:Y:S01]  /*47fd0*/  IMAD.MOV.U32 R18, RZ, RZ, R6 ;  /* 0x000000ffff127224 */ /* 0x000fe200078e0006 */
[----:B0-----:R-:W3:Y:S04]  /*47fe0*/  LDL R47, [R1+0x3ba4] ;  /* 0x003ba400012f7983 */ /* 0x001ee80000100800 */
[----:B------:R0:W-:Y:S04]  /*47ff0*/  STL [R1+0x7f0], R24 ;  /* 0x0007f01801007387 */ /* 0x0001e80000100800 */
[----:B------:R-:W4:Y:S01]  /*48000*/  LDL.LU R6, [R1+0x2f8] ;  /* 0x0002f80001067983 */ /* 0x000f220000300800 */
[----:B0-----:R-:W-:-:S05]  /*48010*/  IADD3 R24, P6, PT, R19, R16, RZ ;  /* 0x0000001013187210 */ /* 0x001fca0007fde0ff */
[----:B------:R-:W-:Y:S01]  /*48020*/  STL [R1+0x265c], R24 ;  /* 0x00265c1801007387 */ /* 0x000fe20000100800 */
[----:B------:R-:W-:-:S03]  /*48030*/  IMAD.X R25, R21, 0x1, R13, P6 ;  /* 0x0000000115197824 */ /* 0x000fc600030e060d */
[----:B------:R-:W3:Y:S01]  /*48040*/  LDL R21, [R1+0x3b50] ;  /* 0x003b500001157983 */ /* 0x000ee20000100800 */
[----:B--2---:R-:W-:-:S06]  /*48050*/  PRMT R5, RZ, 0x7610, R5 ;  /* 0x00007610ff057816 */ /* 0x004fcc0000000005 */
[----:B------:R-:W2:Y:S01]  /*48060*/  @P0 LDG.E.U8 R5, desc[UR22][R24.64] ;  /* 0x0000001618050981 */ /* 0x000ea2000c1e1100 */
[----:B------:R-:W-:Y:S01]  /*48070*/  ISETP.GT.U32.AND P1, PT, R12, R45, PT ;  /* 0x0000002d0c00720c */ /* 0x000fe20003f24070 */
[----:B------:R-:W-:Y:S02]  /*48080*/  IMAD R20, R20, UR13, RZ ;  /* 0x0000000d14147c24 */ /* 0x000fe4000f8e02ff */
[----:B------:R-:W-:Y:S01]  /*48090*/  @!P4 IMAD.MOV R18, RZ, RZ, -R18 ;  /* 0x000000ffff12c224 */ /* 0x000fe200078e0a12 */
[----:B------:R-:W-:Y:S01]  /*480a0*/  STL [R1+0x2658], R25 ;  /* 0x0026581901007387 */ /* 0x000fe20000100800 */
[----:B------:R-:W-:Y:S01]  /*480b0*/  ISETP.GT.U32.AND P6, PT, R12, R39, PT ;  /* 0x000000270c00720c */ /* 0x000fe20003fc4070 */
        /* <DEDUP_REMOVED lines=16> */
[----:B-1----:R-:W-:Y:S01]  /*481c0*/  IMAD R19, R21, UR14, RZ ;  /* 0x0000000e15137c24 */ /* 0x002fe2000f8e02ff */
[----:B------:R-:W4:Y:S01]  /*481d0*/  LDL R25, [R1+0x3b1c] ;  /* 0x003b1c0001197983 */ /* 0x000f220000100800 */
[----:B------:R-:W-:Y:S01]  /*481e0*/  IMAD.MOV.U32 R18, RZ, RZ, R30 ;  /* 0x000000ffff127224 */ /* 0x000fe200078e001e */
[----:B------:R-:W-:Y:S02]  /*481f0*/  PRMT R24, RZ, 0x7610, R24 ;  /* 0x00007610ff187816 */ /* 0x000fe40000000018 */
[----:B------:R-:W-:Y:S01]  /*48200*/  PRMT R53, RZ, 0x7610, R53 ;  /* 0x00007610ff357816 */ /* 0x000fe20000000035 */
[----:B------:R-:W1:Y:S01]  /*48210*/  LDCU UR14, c[0x0][0x3b0] ;  /* 0x00007600ff0e77ac */ /* 0x000e620008000800 */
[----:B0-----:R-:W-:-:S02]  /*48220*/  IADD3 R23, P6, PT, R20, R16, RZ ;  /* 0x0000001014177210 */ /* 0x001fc40007fde0ff */
[----:B------:R-:W-:Y:S01]  /*48230*/  SHF.R.S32.HI R20, RZ, 0x1f, R19 ;  /* 0x0000001fff147819 */ /* 0x000fe20000011413 */
[----:B------:R-:W-:Y:S01]  /*48240*/  @!P4 IMAD.IADD R28, R28, 0x1, -R12 ;  /* 0x000000011c1cc824 */ /* 0x000fe200078e0a0c */
[----:B------:R-:W-:Y:S01]  /*48250*/  IADD3 R30, P4, PT, R19, R14, RZ ;  /* 0x0000000e131e7210 */ /* 0x000fe20007f9e0ff */
[----:B------:R-:W-:Y:S02]  /*48260*/  IMAD.X R21, R22, 0x1, R13, P6 ;  /* 0x0000000116157824 */ /* 0x000fe400030e060d */
[----:B------:R-:W-:Y:S02]  /*48270*/  @P0 IMAD.MOV.U32 R22, RZ, RZ, R23 ;  /* 0x000000ffff160224 */ /* 0x000fe400078e0017 */
[----:B------:R-:W-:Y:S01]  /*48280*/  @!P1 IMAD.MOV R18, RZ, RZ, -R18 ;  /* 0x000000ffff129224 */ /* 0x000fe200078e0a12 */
[----:B------:R-:W-:Y:S01]  /*48290*/  ISETP.GE.AND P1, PT, R47, RZ, PT ;  /* 0x000000ff2f00720c */ /* 0x000fe20003f26270 */
[----:B------:R-:W-:Y:S01]  /*482a0*/  IMAD.X R47, R20, 0x1, R15, P4 ;  /* 0x00000001142f7824 */ /* 0x000fe200020e060f */
[----:B---3--:R0:W-:Y:S04]  /*482b0*/  STL [R1+0x7e8], R54 ;  /* 0x0007e83601007387 */ /* 0x0081e80000100800 */
[----:B0-----:R-:W3:Y:S04]  /*482c0*/  LDL R54, [R1+0x3b4c] ;  /* 0x003b4c0001367983 */ /* 0x001ee80000100800 */
[----:B------:R0:W-:Y:S02]  /*482d0*/  STL [R1+0x22ac], R23 ;  /* 0x0022ac1701007387 */ /* 0x0001e40000100800 */
[----:B0-----:R-:W-:Y:S01]  /*482e0*/  @P0 IMAD.MOV.U32 R23, RZ, RZ, R21 ;  /* 0x000000ffff170224 */ /* 0x001fe200078e0015 */
[----:B--2---:R-:W-:-:S06]  /*482f0*/  PRMT R5, RZ, 0x7610, R5 ;  /* 0x00007610ff057816 */ /* 0x004fcc0000000005 */
[----:B------:R0:W2:Y:S02]  /*48300*/  @P0 LDG.E.U8 R5, desc[UR22][R22.64] ;  /* 0x0000001616050981 */ /* 0x0000a4000c1e1100 */
[----:B0-----:R-:W-:Y:S02]  /*48310*/  @P5 IMAD.MOV.U32 R22, RZ, RZ, R30 ;  /* 0x000000ffff165224 */ /* 0x001fe400078e001e */
[----:B------:R-:W-:-:S05]  /*48320*/  @P5 IMAD.MOV.U32 R23, RZ, RZ, R47 ;  /* 0x000000ffff175224 */ /* 0x000fca00078e002f */
[----:B------:R0:W3:Y:S04]  /*48330*/  @P5 LDG.E.U8 R24, desc[UR22][R22.64] ;  /* 0x0000001616185981 */ /* 0x0000e8000c1e1100 */
[----:B------:R-:W-:Y:S01]  /*48340*/  STL [R1+0x2664], R30 ;  /* 0x0026641e01007387 */ /* 0x000fe20000100800 */
[----:B------:R-:W-:-:S03]  /*48350*/  ISETP.GT.U32.AND P6, PT, R12, R39, PT ;  /* 0x000000270c00720c */ /* 0x000fc60003fc4070 */
[----:B------:R0:W-:Y:S02]  /*48360*/  STL [R1+0x22a8], R21 ;  /* 0x0022a81501007387 */ /* 0x0001e40000100800 */
[----:B0-----:R-:W-:Y:S01]  /*48370*/  SEL R21, R17, R18, !P3 ;  /* 0x0000001211157207 */ /* 0x001fe20005800000 */
[----:B------:R-:W-:-:S04]  /*48380*/  IMAD.MOV.U32 R18, RZ, RZ, R0 ;  /* 0x000000ffff127224 */ /* 0x000fc800078e0000 */
[----:B------:R-:W-:Y:S02]  /*48390*/  @!P1 IMAD.MOV R18, RZ, RZ, -R18 ;  /* 0x000000ffff129224 */ /* 0x000fe400078e0a12 */
[----:B------:R-:W-:Y:S02]  /*483a0*/  IMAD R21, R21, UR13, RZ ;  /* 0x0000000d15157c24 */ /* 0x000fe4000f8e02ff */
[----:B------:R-:W-:Y:S01]  /*483b0*/  @!P6 IMAD.IADD R39, R39, 0x1, -R12 ;  /* 0x000000012727e824 */ /* 0x000fe200078e0a0c */
[----:B------:R-:W-:Y:S02]  /*483c0*/  PRMT R23, RZ, 0x7610, R23 ;  /* 0x00007610ff177816 */ /* 0x000fe40000000017 */
[----:B----4-:R-:W-:Y:S02]  /*483d0*/  ISETP.GT.U32.AND P4, PT, R12, R6, PT ;  /* 0x000000060c00720c */ /* 0x010fe40003f84070 */
[----:B------:R-:W-:Y:S02]  /*483e0*/  PRMT R55, RZ, 0x7610, R55 ;  /* 0x00007610ff377816 */ /* 0x000fe40000000037 */
[----:B------:R-:W-:Y:S01]  /*483f0*/  SHF.R.S32.HI R22, RZ, 0x1f, R21 ;  /* 0x0000001fff167819 */ /* 0x000fe20000011415 */
[----:B------:R-:W0:Y:S01]  /*48400*/  LDCU UR13, c[0x0][0x3b0] ;  /* 0x00007600ff0d77ac */ /* 0x000e220008000800 */
[----:B--2---:R2:W-:Y:S04]  /*48410*/  STL [R1+0x7e4], R5 ;  /* 0x0007e40501007387 */ /* 0x0045e80000100800 */
[----:B--2---:R-:W2:Y:S04]  /*48420*/  LDL.LU R5, [R1+0x4514] ;  /* 0x0045140001057983 */ /* 0x004ea80000300800 */
[----:B------:R-:W-:Y:S04]  /*48430*/  STL [R1+0x2660], R47 ;  /* 0x0026602f01007387 */ /* 0x000fe80000100800 */
[----:B------:R-:W4:Y:S04]  /*48440*/  LDL R30, [R1+0x3b6c] ;  /* 0x003b6c00011e7983 */ /* 0x000f280000100800 */
[----:B------:R-:W4:Y:S04]  /*48450*/  LDL.LU R0, [R1+0x304] ;  /* 0x0003040001007983 */ /* 0x000f280000300800 */
[----:B---3--:R3:W-:Y:S02]  /*48460*/  STL [R1+0x7e0], R24 ;  /* 0x0007e01801007387 */ /* 0x0087e40000100800 */
[----:B---3--:R-:W-:-:S02]  /*48470*/  IADD3 R24, P1, PT, R19, R16, RZ ;  /* 0x0000001013187210 */ /* 0x008fc40007f3e0ff */
[----:B------:R-:W-:-:S03]  /*48480*/  IADD3 R47, P6, PT, R21, R14, RZ ;  /* 0x0000000e152f7210 */ /* 0x000fc60007fde0ff */
[----:B------:R-:W-:Y:S01]  /*48490*/  IMAD.X R20, R20, 0x1, R13, P1 ;  /* 0x0000000114147824 */ /* 0x000fe200008e060d */
[----:B------:R-:W-:Y:S01]  /*484a0*/  ISETP.GE.AND P1, PT, R25, RZ, PT ;  /* 0x000000ff1900720c */ /* 0x000fe20003f26270 */
[----:B------:R-:W-:Y:S02]  /*484b0*/  IMAD.X R19, R22, 0x1, R15, P6 ;  /* 0x0000000116137824 */ /* 0x000fe400030e060f */
[----:B------:R-:W-:Y:S01]  /*484c0*/  @P0 IMAD.MOV.U32 R25, RZ, RZ, R20 ;  /* 0x000000ffff190224 */ /* 0x000fe200078e0014 */
[----:B------:R3:W-:Y:S04]  /*484d0*/  STL [R1+0x266c], R24 ;  /* 0x00266c1801007387 */ /* 0x0007e80000100800 */
[----:B------:R3:W4:Y:S02]  /*484e0*/  @P0 LDG.E.U8 R53, desc[UR22][R24.64] ;  /* 0x0000001618350981 */ /* 0x000724000c1e1100 */
[----:B---3--:R-:W-:-:S02]  /*484f0*/  @P5 IMAD.MOV.U32 R24, RZ, RZ, R47 ;  /* 0x000000ffff185224 */ /* 0x008fc400078e002f */
[----:B------:R-:W-:-:S05]  /*48500*/  @P5 IMAD.MOV.U32 R25, RZ, RZ, R19 ;  /* 0x000000ffff195224 */ /* 0x000fca00078e0013 */
[----:B------:R3:W3:Y:S01]  /*48510*/  @P5 LDG.E.U8 R23, desc[UR22][R24.64] ;  /* 0x0000001618175981 */ /* 0x0006e2000c1e1100 */
[----:B------:R-:W-:Y:S01]  /*48520*/  @!P4 IMAD.IADD R6, R6, 0x1, -R12 ;  /* 0x000000010606c824 */ /* 0x000fe200078e0a0c */
[----:B------:R-:W-:Y:S02]  /*48530*/  ISETP.GE.AND P4, PT, R54, RZ, PT ;  /* 0x000000ff3600720c */ /* 0x000fe40003f86270 */
[----:B------:R-:W-:Y:S02]  /*48540*/  STL [R1+0x22a4], R47 ;  /* 0x0022a42f01007387 */ /* 0x000fe40000100800 */
[----:B------:R-:W-:Y:S02]  /*48550*/  ISETP.GT.U32.AND P6, PT, R12, R6, PT ;  /* 0x000000060c00720c */ /* 0x000fe40003fc4070 */
[----:B------:R0:W-:Y:S04]  /*48560*/  STL [R1+0x2668], R20 ;  /* 0x0026681401007387 */ /* 0x0001e80000100800 */
[----:B------:R1:W-:Y:S01]  /*48570*/  STL [R1+0x22a0], R19 ;  /* 0x0022a01301007387 */ /* 0x0003e20000100800 */
[----:B0-----:R-:W-:Y:S01]  /*48580*/  SEL R20, R17, R18, !P3 ;  /* 0x0000001211147207 */ /* 0x001fe20005800000 */
[----:B-1----:R-:W-:-:S02]  /*48590*/  IMAD.MOV.U32 R19, RZ, RZ, R71 ;  /* 0x000000ffff137224 */ /* 0x002fc400078e0047 */
[----:B------:R-:W-:Y:S01]  /*485a0*/  IMAD.MOV.U32 R18, RZ, RZ, R42 ;  /* 0x000000ffff127224 */ /* 0x000fe200078e002a */
[----:B------:R-:W3:Y:S04]  /*485b0*/  LDL.LU R71, [R1+0x300] ;  /* 0x0003000001477983 */ /* 0x000ee80000300800 */
[----:B------:R-:W3:Y:S01]  /*485c0*/  LDL.LU R42, [R1+0x308] ;  /* 0x00030800012a7983 */ /* 0x000ee20000300800 */
[----:B------:R-:W-:Y:S02]  /*485d0*/  IMAD R20, R20, UR14, RZ ;  /* 0x0000000e14147c24 */ /* 0x000fe4000f8e02ff */
[----:B------:R-:W-:Y:S02]  /*485e0*/  @!P4 IMAD.MOV R19, RZ, RZ, -R19 ;  /* 0x000000ffff13c224 */ /* 0x000fe400078e0a13 */
[----:B------:R-:W-:-:S02]  /*485f0*/  @!P6 IMAD.IADD R6, R6, 0x1, -R12 ;  /* 0x000000010606e824 */ /* 0x000fc400078e0a0c */
[----:B------:R-:W-:Y:S01]  /*48600*/  @!P1 IMAD.MOV R18, RZ, RZ, -R18 ;  /* 0x000000ffff129224 */ /* 0x000fe200078e0a12 */
[----:B------:R-:W-:Y:S02]  /*48610*/  IADD3 R47, P4, PT, R21, R16, RZ ;  /* 0x00000010152f7210 */ /* 0x000fe40007f9e0ff */
[----:B------:R-:W-:Y:S02]  /*48620*/  SHF.R.S32.HI R21, RZ, 0x1f, R20 ;  /* 0x0000001fff157819 */ /* 0x000fe40000011414 */
[----:B--2---:R-:W-:Y:S01]  /*48630*/  PRMT R5, RZ, 0x7610, R5 ;  /* 0x00007610ff057816 */ /* 0x004fe20000000005 */
[----:B----4-:R0:W-:Y:S01]  /*48640*/  STL [R1+0x7dc], R53 ;  /* 0x0007dc3501007387 */ /* 0x0101e20000100800 */
[----:B---3--:R-:W-:Y:S02]  /*48650*/  PRMT R25, RZ, 0x7610, R25 ;  /* 0x00007610ff197816 */ /* 0x008fe40000000019 */
[----:B------:R-:W-:Y:S01]  /*48660*/  PRMT R24, RZ, 0x7610, R24 ;  /* 0x00007610ff187816 */ /* 0x000fe20000000018 */
[----:B------:R-:W1:Y:S01]  /*48670*/  LDCU UR14, c[0x0][0x3b0] ;  /* 0x00007600ff0e77ac */ /* 0x000e620008000800 */
[C---:B0-----:R-:W-:Y:S01]  /*48680*/  IADD3 R53, P6, PT, R20.reuse, R14, RZ ;  /* 0x0000000e14357210 */ /* 0x041fe20007fde0ff */
[----:B------:R0:W-:Y:S02]  /*48690*/  STL [R1+0x7d8], R23 ;  /* 0x0007d81701007387 */ /* 0x0001e40000100800 */
[----:B0-----:R-:W-:-:S02]  /*486a0*/  IADD3 R23, P1, PT, R20, R16, RZ ;  /* 0x0000001014177210 */ /* 0x001fc40007f3e0ff */
[----:B------:R-:W2:Y:S01]  /*486b0*/  LDL R20, [R1+0x3b70] ;  /* 0x003b700001147983 */ /* 0x000ea20000100800 */
[----:B------:R-:W-:Y:S02]  /*486c0*/  IMAD.X R22, R22, 0x1, R13, P4 ;  /* 0x0000000116167824 */ /* 0x000fe400020e060d */
[----:B------:R-:W-:Y:S01]  /*486d0*/  IMAD.X R54, R21, 0x1, R15, P6 ;  /* 0x0000000115367824 */ /* 0x000fe200030e060f */
[----:B------:R0:W-:Y:S01]  /*486e0*/  STL [R1+0x229c], R47 ;  /* 0x00229c2f01007387 */ /* 0x0001e20000100800 */
[----:B------:R-:W-:-:S03]  /*486f0*/  ISETP.GE.AND P4, PT, R30, RZ, PT ;  /* 0x000000ff1e00720c */ /* 0x000fc60003f86270 */
[----:B------:R-:W-:Y:S04]  /*48700*/  STL [R1+0x2674], R53 ;  /* 0x0026743501007387 */ /* 0x000fe80000100800 */
[----:B------:R3:W-:Y:S01]  /*48710*/  STL [R1+0x2298], R22 ;  /* 0x0022981601007387 */ /* 0x0007e20000100800 */
[----:B------:R-:W-:-:S03]  /*48720*/  IMAD.X R30, R21, 0x1, R13, P1 ;  /* 0x00000001151e7824 */ /* 0x000fc600008e060d */
[----:B------:R4:W-:Y:S04]  /*48730*/  STL [R1+0x267c], R23 ;  /* 0x00267c1701007387 */ /* 0x0009e80000100800 */
[----:B------:R-:W-:Y:S01]  /*48740*/  STL [R1+0x2670], R54 ;  /* 0x0026703601007387 */ /* 0x000fe20000100800 */
[----:B------:R-:W-:Y:S01]  /*48750*/  @P0 IMAD.MOV.U32 R21, RZ, RZ, R22 ;  /* 0x000000ffff150224 */ /* 0x000fe200078e0016 */
[----:B--2---:R-:W-:Y:S01]  /*48760*/  ISETP.GE.AND P1, PT, R20, RZ, PT ;  /* 0x000000ff1400720c */ /* 0x004fe20003f26270 */
[----:B------:R-:W-:Y:S02]  /*48770*/  @P0 IMAD.MOV.U32 R20, RZ, RZ, R47 ;  /* 0x000000ffff140224 */ /* 0x000fe400078e002f */
[----:B0-----:R-:W2:Y:S04]  /*48780*/  LDL.LU R47, [R1+0x4510] ;  /* 0x00451000012f7983 */ /* 0x001ea80000300800 */
[----:B------:R0:W2:Y:S02]  /*48790*/  @P0 LDG.E.U8 R55, desc[UR22][R20.64] ;  /* 0x0000001614370981 */ /* 0x0000a4000c1e1100 */
[----:B0-----:R-:W-:-:S02]  /*487a0*/  @P5 IMAD.MOV.U32 R20, RZ, RZ, R53 ;  /* 0x000000ffff145224 */ /* 0x001fc400078e0035 */
[----:B------:R-:W-:-:S05]  /*487b0*/  @P5 IMAD.MOV.U32 R21, RZ, RZ, R54 ;  /* 0x000000ffff155224 */ /* 0x000fca00078e0036 */
[----:B------:R0:W2:Y:S01]  /*487c0*/  @P5 LDG.E.U8 R5, desc[UR22][R20.64] ;  /* 0x0000001614055981 */ /* 0x0000a2000c1e1100 */
[----:B---3--:R-:W-:-:S05]  /*487d0*/  SEL R22, R17, R18, !P3 ;  /* 0x0000001211167207 */ /* 0x008fca0005800000 */
[----:B0-----:R-:W-:Y:S02]  /*487e0*/  IMAD R21, R22, UR13, RZ ;  /* 0x0000000d16157c24 */ /* 0x001fe4000f8e02ff */
[----:B------:R-:W-:Y:S02]  /*487f0*/  @P0 IMAD.MOV.U32 R22, RZ, RZ, R23 ;  /* 0x000000ffff160224 */ /* 0x000fe400078e0017 */
[----:B----4-:R-:W-:Y:S01]  /*48800*/  @P0 IMAD.MOV.U32 R23, RZ, RZ, R30 ;  /* 0x000000ffff170224 */ /* 0x010fe200078e001e */
[----:B--2---:R-:W-:Y:S01]  /*48810*/  PRMT R47, RZ, 0x7610, R47 ;  /* 0x00007610ff2f7816 */ /* 0x004fe2000000002f */
[----:B------:R0:W-:Y:S01]  /*48820*/  STL [R1+0x7d4], R55 ;  /* 0x0007d43701007387 */ /* 0x0001e20000100800 */
[----:B------:R-:W-:Y:S01]  /*48830*/  ISETP.GT.U32.AND P6, PT, R12, R0, PT ;  /* 0x000000000c00720c */ /* 0x000fe20003fc4070 */
[----:B------:R-:W-:Y:S02]  /*48840*/  IMAD.MOV.U32 R18, RZ, RZ, R52 ;  /* 0x000000ffff127224 */ /* 0x000fe400078e0034 */
[----:B------:R-:W-:Y:S01]  /*48850*/  IMAD.MOV.U32 R20, RZ, RZ, R8 ;  /* 0x000000ffff147224 */ /* 0x000fe200078e0008 */
[----:B------:R-:W-:Y:S01]  /*48860*/  SEL R19, R17, R19, !P3 ;  /* 0x0000001311137207 */ /* 0x000fe20005800000 */
[----:B------:R2:W3:Y:S01]  /*48870*/  @P0 LDG.E.U8 R47, desc[UR22][R22.64] ;  /* 0x00000016162f0981 */ /* 0x0004e2000c1e1100 */
[----:B------:R-:W4:Y:S03]  /*48880*/  LDCU UR13, c[0x0][0x3b0] ;  /* 0x00007600ff0d77ac */ /* 0x000f260008000800 */
[----:B0-----:R-:W4:Y:S04]  /*48890*/  LDL.LU R55, [R1+0x450c] ;  /* 0x00450c0001377983 */ /* 0x001f280000300800 */
[----:B------:R-:W-:Y:S04]  /*488a0*/  STL [R1+0x2678], R30 ;  /* 0x0026781e01007387 */ /* 0x000fe80000100800 */
[----:B------:R-:W4:Y:S04]  /*488b0*/  LDL.LU R54, [R1+0x4508] ;  /* 0x0045080001367983 */ /* 0x000f280000300800 */
[----:B------:R-:W4:Y:S04]  /*488c0*/  LDL.LU R53, [R1+0x4504] ;  /* 0x0045040001357983 */ /* 0x000f280000300800 */
[----:B------:R0:W-:Y:S04]  /*488d0*/  STL [R1+0x7d0], R5 ;  /* 0x0007d00501007387 */ /* 0x0001e80000100800 */
[----:B0-----:R-:W4:Y:S04]  /*488e0*/  LDL.LU R5, [R1+0x4500] ;  /* 0x0045000001057983 */ /* 0x001f280000300800 */
[----:B------:R-:W4:Y:S01]  /*488f0*/  LDL.LU R8, [R1+0x44fc] ;  /* 0x0044fc0001087983 */ /* 0x000f220000300800 */
[----:B------:R-:W-:-:S03]  /*48900*/  @!P6 IMAD.IADD R0, R0, 0x1, -R12 ;  /* 0x000000010000e824 */ /* 0x000fc600078e0a0c */
[----:B------:R-:W4:Y:S01]  /*48910*/  LDL.LU R30, [R1+0x314] ;  /* 0x00031400011e7983 */ /* 0x000f220000300800 */
[----:B--2---:R-:W-:Y:S02]  /*48920*/  SHF.R.S32.HI R22, RZ, 0x1f, R21 ;  /* 0x0000001fff167819 */ /* 0x004fe40000011415 */
[C---:B------:R-:W-:Y:S01]  /*48930*/  IADD3 R23, P6, PT, R21.reuse, R14, RZ ;  /* 0x0000000e15177210 */ /* 0x040fe20007fde0ff */
[----:B------:R-:W-:Y:S01]  /*48940*/  @!P1 IMAD.MOV R18, RZ, RZ, -R18 ;  /* 0x000000ffff129224 */ /* 0x000fe200078e0a12 */
[----:B---3--:R0:W-:Y:S02]  /*48950*/  STL [R1+0x7cc], R47 ;  /* 0x0007cc2f01007387 */ /* 0x0081e40000100800 */
[----:B0-----:R-:W-:Y:S01]  /*48960*/  IADD3 R47, P1, PT, R21, R16, RZ ;  /* 0x00000010152f7210 */ /* 0x001fe20007f3e0ff */
[----:B------:R-:W-:Y:S01]  /*48970*/  IMAD.X R21, R22, 0x1, R15, P6 ;  /* 0x0000000116157824 */ /* 0x000fe200030e060f */
[----:B----4-:R-:W-:-:S03]  /*48980*/  PRMT R53, RZ, 0x7610, R53 ;  /* 0x00007610ff357816 */ /* 0x010fc60000000035 */
[----:B------:R-:W-:Y:S01]  /*48990*/  STL [R1+0x228c], R47 ;  /* 0x00228c2f01007387 */ /* 0x000fe20000100800 */
[----:B------:R-:W-:-:S03]  /*489a0*/  IMAD.X R52, R22, 0x1, R13, P1 ;  /* 0x0000000116347824 */ /* 0x000fc600008e060d */
[----:B------:R0:W-:Y:S01]  /*489b0*/  STL [R1+0x2294], R23 ;  /* 0x0022941701007387 */ /* 0x0001e20000100800 */
[----:B------:R-:W-:Y:S01]  /*489c0*/  @P5 IMAD.MOV.U32 R22, RZ, RZ, R23 ;  /* 0x000000ffff165224 */ /* 0x000fe200078e0017 */
[----:B------:R-:W-:Y:S01]  /*489d0*/  PRMT R5, RZ, 0x7610, R5 ;  /* 0x00007610ff057816 */ /* 0x000fe20000000005 */
[----:B0-----:R-:W-:-:S05]  /*489e0*/  @P5 IMAD.MOV.U32 R23, RZ, RZ, R21 ;  /* 0x000000ffff175224 */ /* 0x001fca00078e0015 */
[----:B------:R0:W2:Y:S02]  /*489f0*/  @P5 LDG.E.U8 R53, desc[UR22][R22.64] ;  /* 0x0000001616355981 */ /* 0x0000a4000c1e1100 */
[----:B0-----:R-:W-:Y:S02]  /*48a00*/  @P0 IMAD.MOV.U32 R22, RZ, RZ, R47 ;  /* 0x000000ffff160224 */ /* 0x001fe400078e002f */
[----:B------:R-:W-:-:S05]  /*48a10*/  @P0 IMAD.MOV.U32 R23, RZ, RZ, R52 ;  /* 0x000000ffff170224 */ /* 0x000fca00078e0034 */
[----:B------:R0:W3:Y:S01]  /*48a20*/  @P0 LDG.E.U8 R5, desc[UR22][R22.64] ;  /* 0x0000001616050981 */ /* 0x0000e2000c1e1100 */
[----:B------:R-:W-:Y:S01]  /*48a30*/  @!P4 IMAD.MOV R20, RZ, RZ, -R20 ;  /* 0x000000ffff14c224 */ /* 0x000fe200078e0a14 */
[C---:B------:R-:W-:Y:S02]  /*48a40*/  ISETP.GT.U32.AND P4, PT, R12.reuse, R0, PT ;  /* 0x000000000c00720c */ /* 0x040fe40003f84070 */
[----:B------:R-:W-:Y:S01]  /*48a50*/  ISETP.GT.U32.AND P6, PT, R12, R71, PT ;  /* 0x000000470c00720c */ /* 0x000fe20003fc4070 */
[----:B------:R-:W-:Y:S01]  /*48a60*/  STL [R1+0x2288], R52 ;  /* 0x0022883401007387 */ /* 0x000fe20000100800 */
[----:B------:R-:W-:-:S03]  /*48a70*/  IMAD R19, R19, UR6, RZ ;  /* 0x0000000613137c24 */ /* 0x000fc6000f8e02ff */
[----:B------:R4:W-:Y:S06]  /*48a80*/  STL [R1+0x2290], R21 ;  /* 0x0022901501007387 */ /* 0x0009ec0000100800 */
[--C-:B------:R-:W-:Y:S02]  /*48a90*/  @!P4 IMAD.IADD R0, R0, 0x1, -R12.reuse ;  /* 0x000000010000c824 */ /* 0x100fe400078e0a0c */
[----:B------:R-:W-:Y:S01]  /*48aa0*/  @!P6 IMAD.IADD R71, R71, 0x1, -R12 ;  /* 0x000000014747e824 */ /* 0x000fe200078e0a0c */
[----:B----4-:R-:W-:Y:S02]  /*48ab0*/  SHF.R.S32.HI R21, RZ, 0x1f, R19 ;  /* 0x0000001fff157819 */ /* 0x010fe40000011413 */
[----:B0-----:R-:W-:-:S02]  /*48ac0*/  IADD3 R23, P4, PT, R19, R14, RZ ;  /* 0x0000000e13177210 */ /* 0x001fc40007f9e0ff */
[----:B------:R-:W-:Y:S01]  /*48ad0*/  IADD3 R47, P6, PT, R19, R16, RZ ;  /* 0x00000010132f7210 */ /* 0x000fe20007fde0ff */
[----:B--2---:R0:W-:Y:S04]  /*48ae0*/  STL [R1+0x7c8], R53 ;  /* 0x0007c83501007387 */ /* 0x0041e80000100800 */
[----:B0-----:R-:W2:Y:S04]  /*48af0*/  LDL R53, [R1+0x3b2c] ;  /* 0x003b2c0001357983 */ /* 0x001ea80000100800 */
[----:B---3--:R0:W-:Y:S04]  /*48b00*/  STL [R1+0x7c4], R5 ;  /* 0x0007c40501007387 */ /* 0x0081e80000100800 */
[----:B0-----:R-:W3:Y:S04]  /*48b10*/  LDL.LU R5, [R1+0x318] ;  /* 0x0003180001057983 */ /* 0x001ee80000300800 */
[----:B------:R-:W4:Y:S01]  /*48b20*/  LDL R19, [R1+0x3b7c] ;  /* 0x003b7c0001137983 */ /* 0x000f220000100800 */
[----:B------:R-:W-:-:S03]  /*48b30*/  IMAD.X R22, R21, 0x1, R15, P4 ;  /* 0x0000000115167824 */ /* 0x000fc600020e060f */
[----:B------:R0:W-:Y:S04]  /*48b40*/  STL [R1+0x2684], R23 ;  /* 0x0026841701007387 */ /* 0x0001e80000100800 */
[----:B------:R-:W-:Y:S04]  /*48b50*/  STL [R1+0x268c], R47 ;  /* 0x00268c2f01007387 */ /* 0x000fe80000100800 */
[----:B------:R1:W-:Y:S01]  /*48b60*/  STL [R1+0x2680], R22 ;  /* 0x0026801601007387 */ /* 0x0003e20000100800 */
[----:B------:R-:W-:Y:S02]  /*48b70*/  PRMT R54, RZ, 0x7610, R54 ;  /* 0x00007610ff367816 */ /* 0x000fe40000000036 */
[----:B0-----:R-:W-:-:S04]  /*48b80*/  @P5 LOP3.LUT R23, R23, R22, RZ, 0x3c, !PT ;  /* 0x0000001617175212 */ /* 0x001fc800078e3cff */
[----:B-1----:R-:W-:Y:S01]  /*48b90*/  @P5 LOP3.LUT R22, R23, R22, RZ, 0x3c, !PT ;  /* 0x0000001617165212 */ /* 0x002fe200078e3cff */
[----:B------:R-:W-:-:S03]  /*48ba0*/  IMAD.X R52, R21, 0x1, R13, P6 ;  /* 0x0000000115347824 */ /* 0x000fc600030e060d */
[----:B------:R-:W-:-:S05]  /*48bb0*/  @P5 LOP3.LUT R23, R23, R22, RZ, 0x3c, !PT ;  /* 0x0000001617175212 */ /* 0x000fca00078e3cff */
[----:B------:R0:W2:Y:S02]  /*48bc0*/  @P5 LDG.E.U8 R54, desc[UR22][R22.64] ;  /* 0x0000001616365981 */ /* 0x0000a4000c1e1100 */
[----:B0-----:R-:W-:Y:S02]  /*48bd0*/  @P0 IMAD.MOV.U32 R22, RZ, RZ, R47 ;  /* 0x000000ffff160224 */ /* 0x001fe400078e002f */
[----:B------:R-:W-:-:S05]  /*48be0*/  @P0 IMAD.MOV.U32 R23, RZ, RZ, R52 ;  /* 0x000000ffff170224 */ /* 0x000fca00078e0034 */
[----:B------:R0:W2:Y:S01]  /*48bf0*/  @P0 LDG.E.U8 R25, desc[UR22][R22.64] ;  /* 0x0000001616190981 */ /* 0x0000a2000c1e1100 */
[----:B------:R-:W-:Y:S02]  /*48c00*/  PRMT R55, RZ, 0x7610, R55 ;  /* 0x00007610ff377816 */ /* 0x000fe40000000037 */
[----:B----4-:R-:W-:Y:S02]  /*48c10*/  ISETP.GE.AND P4, PT, R19, RZ, PT ;  /* 0x000000ff1300720c */ /* 0x010fe40003f86270 */
[C---:B------:R-:W-:Y:S02]  /*48c20*/  SEL R19, R17.reuse, R20, !P3 ;  /* 0x0000001411137207 */ /* 0x040fe40005800000 */
[----:B------:R-:W-:Y:S01]  /*48c30*/  SEL R20, R17, R18, !P3 ;  /* 0x0000001211147207 */ /* 0x000fe20005800000 */
[----:B------:R-:W-:Y:S02]  /*48c40*/  IMAD.MOV.U32 R18, RZ, RZ, R46 ;  /* 0x000000ffff127224 */ /* 0x000fe400078e002e */
[----:B------:R-:W-:-:S05]  /*48c50*/  IMAD R19, R19, UR6, RZ ;  /* 0x0000000613137c24 */ /* 0x000fca000f8e02ff */
[----:B------:R-:W-:Y:S01]  /*48c60*/  SHF.R.S32.HI R21, RZ, 0x1f, R19 ;  /* 0x0000001fff157819 */ /* 0x000fe20000011413 */
[----:B------:R-:W-:Y:S01]  /*48c70*/  @!P4 IMAD.MOV R18, RZ, RZ, -R18 ;  /* 0x000000ffff12c224 */ /* 0x000fe200078e0a12 */
[----:B0-----:R-:W-:-:S05]  /*48c80*/  IADD3 R22, P4, PT, R19, R14, RZ ;  /* 0x0000000e13167210 */ /* 0x001fca0007f9e0ff */
[----:B------:R-:W-:-:S05]  /*48c90*/  IMAD.X R23, R21, 0x1, R15, P4 ;  /* 0x0000000115177824 */ /* 0x000fca00020e060f */
[----:B------:R0:W4:Y:S01]  /*48ca0*/  @P5 LDG.E.U8 R55, desc[UR22][R22.64] ;  /* 0x0000001616375981 */ /* 0x000122000c1e1100 */
[C---:B------:R-:W-:Y:S02]  /*48cb0*/  ISETP.GT.U32.AND P1, PT, R12.reuse, R42, PT ;  /* 0x0000002a0c00720c */ /* 0x040fe40003f24070 */
[----:B------:R-:W-:-:S11]  /*48cc0*/  ISETP.GT.U32.AND P6, PT, R12, R71, PT ;  /* 0x000000470c00720c */ /* 0x000fd60003fc4070 */
[--C-:B------:R-:W-:Y:S01]  /*48cd0*/  @!P1 IMAD.IADD R42, R42, 0x1, -R12.reuse ;  /* 0x000000012a2a9824 */ /* 0x100fe200078e0a0c */
[----:B------:R-:W-:Y:S01]  /*48ce0*/  ISETP.GT.U32.AND P1, PT, R12, R30, PT ;  /* 0x0000001e0c00720c */ /* 0x000fe20003f24070 */
[----:B------:R-:W-:Y:S04]  /*48cf0*/  STL [R1+0x2688], R52 ;  /* 0x0026883401007387 */ /* 0x000fe80000100800 */
[----:B--2---:R1:W-:Y:S01]  /*48d00*/  STL [R1+0x7bc], R25 ;  /* 0x0007bc1901007387 */ /* 0x0043e20000100800 */
[----:B------:R-:W-:Y:S02]  /*48d10*/  IMAD R20, R20, UR6, RZ ;  /* 0x0000000614147c24 */ /* 0x000fe4000f8e02ff */
[--C-:B------:R-:W-:Y:S01]  /*48d20*/  @!P6 IMAD.IADD R71, R71, 0x1, -R12.reuse ;  /* 0x000000014747e824 */ /* 0x100fe200078e0a0c */
[----:B-1----:R-:W2:Y:S04]  /*48d30*/  LDL R25, [R1+0x3b60] ;  /* 0x003b600001197983 */ /* 0x002ea80000100800 */
[----:B------:R-:W-:Y:S01]  /*48d40*/  @!P1 IMAD.IADD R30, R30, 0x1, -R12 ;  /* 0x000000011e1e9824 */ /* 0x000fe200078e0a0c */
[----:B------:R-:W-:Y:S01]  /*48d50*/  IADD3 R46, P1, PT, R19, R16, RZ ;  /* 0x00000010132e7210 */ /* 0x000fe20007f3e0ff */
[----:B------:R-:W2:Y:S01]  /*48d60*/  LDL.LU R47, [R1+0x31c] ;  /* 0x00031c00012f7983 */ /* 0x000ea20000300800 */
[----:B------:R-:W-:-:S03]  /*48d70*/  IADD3 R52, P6, PT, R20, R14, RZ ;  /* 0x0000000e14347210 */ /* 0x000fc60007fde0ff */
[----:B------:R-:W-:Y:S04]  /*48d80*/  STL [R1+0x227c], R46 ;  /* 0x00227c2e01007387 */ /* 0x000fe80000100800 */
[----:B------:R-:W-:Y:S04]  /*48d90*/  STL [R1+0x2284], R22 ;  /* 0x0022841601007387 */ /* 0x000fe80000100800 */
[----:B------:R1:W-:Y:S01]  /*48da0*/  STL [R1+0x7c0], R54 ;  /* 0x0007c03601007387 */ /* 0x0003e20000100800 */
[----:B------:R-:W-:-:S03]  /*48db0*/  SHF.R.S32.HI R19, RZ, 0x1f, R20 ;  /* 0x0000001fff137819 */ /* 0x000fc60000011414 */
[----:B------:R-:W-:Y:S01]  /*48dc0*/  STL [R1+0x2694], R52 ;  /* 0x0026943401007387 */ /* 0x000fe20000100800 */
[----:B------:R-:W-:Y:S01]  /*48dd0*/  PRMT R8, RZ, 0x7610, R8 ;  /* 0x00007610ff087816 */ /* 0x000fe20000000008 */
[----:B-1----:R-:W-:Y:S02]  /*48de0*/  IMAD.X R54, R21, 0x1, R13, P1 ;  /* 0x0000000115367824 */ /* 0x002fe400008e060d */
[----:B0-----:R-:W-:Y:S01]  /*48df0*/  @P0 IMAD.MOV.U32 R22, RZ, RZ, R46 ;  /* 0x000000ffff160224 */ /* 0x001fe200078e002e */
[----:B------:R-:W-:Y:S02]  /*48e00*/  ISETP.GE.AND P1, PT, R53, RZ, PT ;  /* 0x000000ff3500720c */ /* 0x000fe40003f26270 */
[----:B------:R-:W-:Y:S04]  /*48e10*/  STL [R1+0x2278], R54 ;  /* 0x0022783601007387 */ /* 0x000fe80000100800 */
[----:B------:R0:W-:Y:S01]  /*48e20*/  STL [R1+0x2280], R23 ;  /* 0x0022801701007387 */ /* 0x0001e20000100800 */
[----:B------:R-:W-:-:S02]  /*48e30*/  IMAD.X R53, R19, 0x1, R15, P6 ;  /* 0x0000000113357824 */ /* 0x000fc400030e060f */
[----:B0-----:R-:W-:-:S05]  /*48e40*/  @P0 IMAD.MOV.U32 R23, RZ, RZ, R54 ;  /* 0x000000ffff170224 */ /* 0x001fca00078e0036 */
[----:B------:R0:W3:Y:S02]  /*48e50*/  @P0 LDG.E.U8 R8, desc[UR22][R22.64] ;  /* 0x0000001616080981 */ /* 0x0000e4000c1e1100 */
[----:B0-----:R-:W-:Y:S02]  /*48e60*/  @P5 IMAD.MOV.U32 R22, RZ, RZ, R52 ;  /* 0x000000ffff165224 */ /* 0x001fe400078e0034 */
[----:B------:R-:W-:-:S05]  /*48e70*/  @P5 IMAD.MOV.U32 R23, RZ, RZ, R53 ;  /* 0x000000ffff175224 */ /* 0x000fca00078e0035 */
[----:B------:R0:W3:Y:S04]  /*48e80*/  @P5 LDG.E.U8 R24, desc[UR22][R22.64] ;  /* 0x0000001616185981 */ /* 0x0000e8000c1e1100 */
[----:B----4-:R1:W-:Y:S04]  /*48e90*/  STL [R1+0x7b8], R55 ;  /* 0x0007b83701007387 */ /* 0x0103e80000100800 */
[----:B-1----:R-:W4:Y:S04]  /*48ea0*/  LDL.LU R55, [R1+0x44f8] ;  /* 0x0044f80001377983 */ /* 0x002f280000300800 */
[----:B------:R1:W-:Y:S04]  /*48eb0*/  STL [R1+0x2690], R53 ;  /* 0x0026903501007387 */ /* 0x0003e80000100800 */
[----:B------:R-:W4:Y:S04]  /*48ec0*/  LDL.LU R54, [R1+0x44f4] ;  /* 0x0044f40001367983 */ /* 0x000f280000300800 */
[----:B------:R-:W4:Y:S01]  /*48ed0*/  LDL.LU R46, [R1+0x44f0] ;  /* 0x0044f000012e7983 */ /* 0x000f220000300800 */
[----:B------:R-:W-:-:S02]  /*48ee0*/  ISETP.GT.U32.AND P6, PT, R12, R42, PT ;  /* 0x0000002a0c00720c */ /* 0x000fc40003fc4070 */
[----:B------:R-:W-:Y:S01]  /*48ef0*/  SEL R21, R17, R18, !P3 ;  /* 0x0000001211157207 */ /* 0x000fe20005800000 */
[----:B------:R-:W-:-:S04]  /*48f00*/  IMAD.MOV.U32 R18, RZ, RZ, R70 ;  /* 0x000000ffff127224 */ /* 0x000fc800078e0046 */
[----:B------:R-:W-:Y:S02]  /*48f10*/  IMAD R21, R21, UR6, RZ ;  /* 0x0000000615157c24 */ /* 0x000fe4000f8e02ff */
[----:B------:R-:W-:Y:S01]  /*48f20*/  @!P1 IMAD.MOV R18, RZ, RZ, -R18 ;  /* 0x000000ffff129224 */ /* 0x000fe200078e0a12 */
[----:B------:R-:W-:Y:S02]  /*48f30*/  IADD3 R20, P1, PT, R20, R16, RZ ;  /* 0x0000001014147210 */ /* 0x000fe40007f3e0ff */
[----:B0-----:R-:W-:Y:S01]  /*48f40*/  SHF.R.S32.HI R22, RZ, 0x1f, R21 ;  /* 0x0000001fff167819 */ /* 0x001fe20000011415 */
[----:B------:R-:W-:Y:S01]  /*48f50*/  @!P6 IMAD.IADD R42, R42, 0x1, -R12 ;  /* 0x000000012a2ae824 */ /* 0x000fe200078e0a0c */
[----:B------:R-:W-:Y:S01]  /*48f60*/  IADD3 R52, P6, PT, R21, R14, RZ ;  /* 0x0000000e15347210 */ /* 0x000fe20007fde0ff */
[----:B------:R-:W-:-:S04]  /*48f70*/  IMAD.X R19, R19, 0x1, R13, P1 ;  /* 0x0000000113137824 */ /* 0x000fc800008e060d */
[----:B-1----:R-:W-:Y:S01]  /*48f80*/  IMAD.X R53, R22, 0x1, R15, P6 ;  /* 0x0000000116357824 */ /* 0x002fe200030e060f */
[----:B--2---:R-:W-:Y:S01]  /*48f90*/  ISETP.GE.AND P6, PT, R25, RZ, PT ;  /* 0x000000ff1900720c */ /* 0x004fe20003fc6270 */
[----:B------:R-:W-:Y:S01]  /*48fa0*/  @P0 IMAD.MOV.U32 R25, RZ, RZ, R19 ;  /* 0x000000ffff190224 */ /* 0x000fe200078e0013 */
[----:B---3--:R0:W-:Y:S04]  /*48fb0*/  STL [R1+0x7b4], R8 ;  /* 0x0007b40801007387 */ /* 0x0081e80000100800 */
[----:B0-----:R-:W2:Y:S04]  /*48fc0*/  LDL.LU R8, [R1+0x44ec] ;  /* 0x0044ec0001087983 */ /* 0x001ea80000300800 */
[----:B------:R-:W3:Y:S04]  /*48fd0*/  LDL.LU R70, [R1+0x324] ;  /* 0x0003240001467983 */ /* 0x000ee80000300800 */
[----:B------:R-:W-:Y:S04]  /*48fe0*/  STL [R1+0x269c], R20 ;  /* 0x00269c1401007387 */ /* 0x000fe80000100800 */
[----:B------:R-:W-:Y:S04]  /*48ff0*/  STL [R1+0x2274], R52 ;  /* 0x0022743401007387 */ /* 0x000fe80000100800 */
[----:B------:R-:W-:Y:S04]  /*49000*/  STL [R1+0x2698], R19 ;  /* 0x0026981301007387 */ /* 0x000fe80000100800 */
[----:B------:R0:W-:Y:S02]  /*49010*/  STL [R1+0x7b0], R24 ;  /* 0x0007b01801007387 */ /* 0x0001e40000100800 */
[----:B0-----:R-:W-:Y:S01]  /*49020*/  @P0 IMAD.MOV.U32 R24, RZ, RZ, R20 ;  /* 0x000000ffff180224 */ /* 0x001fe200078e0014 */
[----:B------:R-:W-:Y:S01]  /*49030*/  SEL R20, R17, R18, !P3 ;  /* 0x0000001211147207 */ /* 0x000fe20005800000 */
[----:B------:R-:W-:-:S02]  /*49040*/  @P5 IMAD.MOV.U32 R18, RZ, RZ, R52 ;  /* 0x000000ffff125224 */ /* 0x000fc400078e0034 */
[----:B------:R-:W-:Y:S01]  /*49050*/  @P5 IMAD.MOV.U32 R19, RZ, RZ, R53 ;  /* 0x000000ffff135224 */ /* 0x000fe200078e0035 */
[----:B----4-:R-:W-:Y:S02]  /*49060*/  PRMT R55, RZ, 0x7610, R55 ;  /* 0x00007610ff377816 */ /* 0x010fe40000000037 */
[----:B------:R-:W-:-:S04]  /*49070*/  PRMT R46, RZ, 0x7610, R46 ;  /* 0x00007610ff2e7816 */ /* 0x000fc8000000002e */
[----:B------:R-:W4:Y:S04]  /*49080*/  @P0 LDG.E.U8 R55, desc[UR22][R24.64] ;  /* 0x0000001618370981 */ /* 0x000f28000c1e1100 */
[----:B------:R0:W2:Y:S01]  /*49090*/  @P5 LDG.E.U8 R46, desc[UR22][R18.64] ;  /* 0x00000016122e5981 */ /* 0x0000a2000c1e1100 */
[C---:B------:R-:W-:Y:S02]  /*490a0*/  ISETP.GT.U32.AND P4, PT, R12.reuse, R5, PT ;  /* 0x000000050c00720c */ /* 0x040fe40003f84070 */
[----:B------:R-:W-:-:S11]  /*490b0*/  ISETP.GT.U32.AND P1, PT, R12, R30, PT ;  /* 0x0000001e0c00720c */ /* 0x000fd60003f24070 */
[----:B------:R-:W-:Y:S01]  /*490c0*/  @!P4 IMAD.IADD R5, R5, 0x1, -R12 ;  /* 0x000000010505c824 */ /* 0x000fe200078e0a0c */
[----:B------:R-:W-:Y:S01]  /*490d0*/  ISETP.GT.U32.AND P4, PT, R12, R47, PT ;  /* 0x0000002f0c00720c */ /* 0x000fe20003f84070 */
[----:B------:R-:W-:Y:S01]  /*490e0*/  STL [R1+0x2270], R53 ;  /* 0x0022703501007387 */ /* 0x000fe20000100800 */
[----:B0-----:R-:W-:-:S03]  /*490f0*/  IMAD.MOV.U32 R18, RZ, RZ, R33 ;  /* 0x000000ffff127224 */ /* 0x001fc600078e0021 */
[----:B------:R-:W3:Y:S01]  /*49100*/  LDL.LU R33, [R1+0x320] ;  /* 0x0003200001217983 */ /* 0x000ee20000300800 */
[----:B------:R-:W-:Y:S02]  /*49110*/  IMAD R19, R20, UR6, RZ ;  /* 0x0000000614137c24 */ /* 0x000fe4000f8e02ff */
[----:B------:R-:W-:Y:S02]  /*49120*/  @!P1 IMAD.IADD R30, R30, 0x1, -R12 ;  /* 0x000000011e1e9824 */ /* 0x000fe400078e0a0c */
[----:B------:R-:W-:-:S03]  /*49130*/  @!P6 IMAD.MOV R18, RZ, RZ, -R18 ;  /* 0x000000ffff12e224 */ /* 0x000fc600078e0a12 */
[----:B------:R-:W-:Y:S01]  /*49140*/  @!P4 IMAD.IADD R47, R47, 0x1, -R12 ;  /* 0x000000012f2fc824 */ /* 0x000fe200078e0a0c */
[----:B------:R-:W-:Y:S02]  /*49150*/  SHF.R.S32.HI R20, RZ, 0x1f, R19 ;  /* 0x0000001fff147819 */ /* 0x000fe40000011413 */
[-C--:B------:R-:W-:Y:S01]  /*49160*/  IADD3 R52, P1, PT, R19, R16.reuse, RZ ;  /* 0x0000001013347210 */ /* 0x080fe20007f3e0ff */
[----:B----4-:R0:W-:Y:S04]  /*49170*/  STL [R1+0x7ac], R55 ;  /* 0x0007ac3701007387 */ /* 0x0101e80000100800 */
[----:B--2---:R1:W-:Y:S01]  /*49180*/  STL [R1+0x7a8], R46 ;  /* 0x0007a82e01007387 */ /* 0x0043e20000100800 */
[----:B0-----:R-:W-:Y:S02]  /*49190*/  IADD3 R55, P4, PT, R21, R16, RZ ;  /* 0x0000001015377210 */ /* 0x001fe40007f9e0ff */
[----:B-1----:R-:W-:-:S03]  /*491a0*/  IADD3 R46, P6, PT, R19, R14, RZ ;  /* 0x0000000e132e7210 */ /* 0x002fc60007fde0ff */
[----:B------:R-:W-:Y:S01]  /*491b0*/  IMAD.X R19, R22, 0x1, R13, P4 ;  /* 0x0000000116137824 */ /* 0x000fe200020e060d */
[----:B------:R-:W-:Y:S04]  /*491c0*/  STL [R1+0x226c], R55 ;  /* 0x00226c3701007387 */ /* 0x000fe80000100800 */
[----:B------:R-:W-:Y:S01]  /*491d0*/  STL [R1+0x26a4], R46 ;  /* 0x0026a42e01007387 */ /* 0x000fe20000100800 */
[C---:B------:R-:W-:Y:S02]  /*491e0*/  IMAD.X R53, R20.reuse, 0x1, R15, P6 ;  /* 0x0000000114357824 */ /* 0x040fe400030e060f */
[----:B------:R-:W-:Y:S01]  /*491f0*/  IMAD.X R21, R20, 0x1, R13, P1 ;  /* 0x0000000114157824 */ /* 0x000fe200008e060d */
[----:B------:R0:W-:Y:S04]  /*49200*/  STL [R1+0x2268], R19 ;  /* 0x0022681301007387 */ /* 0x0001e80000100800 */
[----:B------:R-:W-:Y:S04]  /*49210*/  STL [R1+0x26ac], R52 ;  /* 0x0026ac3401007387 */ /* 0x000fe80000100800 */
[----:B------:R-:W2:Y:S01]  /*49220*/  LDL R20, [R1+0x3b90] ;  /* 0x003b900001147983 */ /* 0x000ea20000100800 */
[----:B------:R-:W-:-:S02]  /*49230*/  PRMT R54, RZ, 0x7610, R54 ;  /* 0x00007610ff367816 */ /* 0x000fc40000000036 */
[----:B------:R-:W-:Y:S02]  /*49240*/  PRMT R8, RZ, 0x7610, R8 ;  /* 0x00007610ff087816 */ /* 0x000fe40000000008 */
[----:B------:R-:W-:Y:S02]  /*49250*/  PRMT R23, RZ, 0x7610, R23 ;  /* 0x00007610ff177816 */ /* 0x000fe40000000017 */
[----:B--2---:R-:W-:Y:S02]  /*49260*/  ISETP.GE.AND P1, PT, R20, RZ, PT ;  /* 0x000000ff1400720c */ /* 0x004fe40003f26270 */
[----:B------:R-:W-:Y:S01]  /*49270*/  SEL R20, R17, R18, !P3 ;  /* 0x0000001211147207 */ /* 0x000fe20005800000 */
[----:B------:R-:W-:-:S05]  /*49280*/  @P0 IMAD.MOV.U32 R18, RZ, RZ, R55 ;  /* 0x000000ffff120224 */ /* 0x000fca00078e0037 */
[----:B------:R1:W2:Y:S02]  /*49290*/  @P0 LDG.E.U8 R54, desc[UR22][R18.64] ;  /* 0x0000001612360981 */ /* 0x0002a4000c1e1100 */
[----:B-1----:R-:W-:Y:S02]  /*492a0*/  @P5 IMAD.MOV.U32 R18, RZ, RZ, R46 ;  /* 0x000000ffff125224 */ /* 0x002fe400078e002e */
[----:B0-----:R-:W-:-:S05]  /*492b0*/  @P5 IMAD.MOV.U32 R19, RZ, RZ, R53 ;  /* 0x000000ffff135224 */ /* 0x001fca00078e0035 */
[----:B------:R0:W4:Y:S02]  /*492c0*/  @P5 LDG.E.U8 R8, desc[UR22][R18.64] ;  /* 0x0000001612085981 */ /* 0x000124000c1e1100 */
[----:B0-----:R-:W-:Y:S02]  /*492d0*/  IMAD R19, R20, UR6, RZ ;  /* 0x0000000614137c24 */ /* 0x001fe4000f8e02ff */
[----:B------:R-:W-:-:S05]  /*492e0*/  @P0 IMAD.MOV.U32 R20, RZ, RZ, R52 ;  /* 0x000000ffff140224 */ /* 0x000fca00078e0034 */
[----:B------:R0:W3:Y:S01]  /*492f0*/  @P0 LDG.E.U8 R23, desc[UR22][R20.64] ;  /* 0x0000001614170981 */ /* 0x0000e2000c1e1100 */
[----:B------:R-:W-:-:S03]  /*49300*/  ISETP.GT.U32.AND P6, PT, R12, R5, PT ;  /* 0x000000050c00720c */ /* 0x000fc60003fc4070 */
[----:B------:R-:W-:Y:S04]  /*49310*/  STL [R1+0x26a0], R53 ;  /* 0x0026a03501007387 */ /* 0x000fe80000100800 */
[----:B------:R-:W3:Y:S04]  /*49320*/  LDL.LU R55, [R1+0x44e8] ;  /* 0x0044e80001377983 */ /* 0x000ee80000300800 */
[----:B------:R-:W-:Y:S01]  /*49330*/  STL [R1+0x26a8], R21 ;  /* 0x0026a81501007387 */ /* 0x000fe20000100800 */
[----:B------:R-:W-:-:S04]  /*49340*/  IMAD.MOV.U32 R18, RZ, RZ, R11 ;  /* 0x000000ffff127224 */ /* 0x000fc800078e000b */
[----:B------:R-:W-:Y:S01]  /*49350*/  @!P1 IMAD.MOV R18, RZ, RZ, -R18 ;  /* 0x000000ffff129224 */ /* 0x000fe200078e0a12 */
[----:B0-----:R-:W-:Y:S01]  /*49360*/  SHF.R.S32.HI R20, RZ, 0x1f, R19 ;  /* 0x0000001fff147819 */ /* 0x001fe20000011413 */
[----:B------:R-:W-:Y:S01]  /*49370*/  @!P6 IMAD.IADD R5, R5, 0x1, -R12 ;  /* 0x000000010505e824 */ /* 0x000fe200078e0a0c */
[----:B--2---:R0:W-:Y:S04]  /*49380*/  STL [R1+0x7a4], R54 ;  /* 0x0007a43601007387 */ /* 0x0041e80000100800 */
[----:B0-----:R-:W2:Y:S04]  /*49390*/  LDL.LU R54, [R1+0x44e4] ;  /* 0x0044e40001367983 */ /* 0x001ea80000300800 */
[----:B------:R-:W2:Y:S04]  /*493a0*/  LDL.LU R53, [R1+0x44e0] ;  /* 0x0044e00001357983 */ /* 0x000ea80000300800 */
[----:B------:R-:W2:Y:S04]  /*493b0*/  LDL.LU R46, [R1+0x44dc] ;  /* 0x0044dc00012e7983 */ /* 0x000ea80000300800 */
[----:B----4-:R0:W-:Y:S04]  /*493c0*/  STL [R1+0x7a0], R8 ;  /* 0x0007a00801007387 */ /* 0x0101e80000100800 */
[----:B0-----:R-:W4:Y:S04]  /*493d0*/  LDL.LU R8, [R1+0x44d8] ;  /* 0x0044d80001087983 */ /* 0x001f280000300800 */
[----:B------:R-:W4:Y:S04]  /*493e0*/  LDL R21, [R1+0x3bb4] ;  /* 0x003bb40001157983 */ /* 0x000f280000100800 */
[----:B---3--:R0:W-:Y:S02]  /*493f0*/  STL [R1+0x79c], R23 ;  /* 0x00079c1701007387 */ /* 0x0081e40000100800 */
[----:B0-----:R-:W-:-:S02]  /*49400*/  IADD3 R23, P6, PT, R19, R16, RZ ;  /* 0x0000001013177210 */ /* 0x001fc40007fde0ff */
[----:B------:R-:W-:-:S03]  /*49410*/  IADD3 R19, P1, PT, R19, R14, RZ ;  /* 0x0000000e13137210 */ /* 0x000fc60007f3e0ff */
[----:B------:R-:W-:Y:S01]  /*49420*/  STL [R1+0x225c], R23 ;  /* 0x00225c1701007387 */ /* 0x000fe20000100800 */
[----:B------:R-:W-:-:S03]  /*49430*/  IMAD.X R52, R20, 0x1, R13, P6 ;  /* 0x0000000114347824 */ /* 0x000fc600030e060d */
[----:B------:R0:W-:Y:S01]  /*49440*/  STL [R1+0x2264], R19 ;  /* 0x0022641301007387 */ /* 0x0001e20000100800 */
[----:B------:R-:W-:-:S03]  /*49450*/  IMAD.X R11, R20, 0x1, R15, P1 ;  /* 0x00000001140b7824 */ /* 0x000fc600008e060f */
[----:B------:R-:W3:Y:S01]  /*49460*/  LDL R20, [R1+0x3bac] ;  /* 0x003bac0001147983 */ /* 0x000ee20000100800 */
[----:B--2---:R-:W-:Y:S02]  /*49470*/  PRMT R53, RZ, 0x7610, R53 ;  /* 0x00007610ff357816 */ /* 0x004fe40000000035 */
[----:B----4-:R-:W-:Y:S02]  /*49480*/  PRMT R8, RZ, 0x7610, R8 ;  /* 0x00007610ff087816 */ /* 0x010fe40000000008 */
[----:B---3--:R-:W-:Y:S02]  /*49490*/  ISETP.GE.AND P1, PT, R20, RZ, PT ;  /* 0x000000ff1400720c */ /* 0x008fe40003f26270 */
[----:B------:R-:W-:Y:S01]  /*494a0*/  SEL R20, R17, R18, !P3 ;  /* 0x0000001211147207 */ /* 0x000fe20005800000 */
[----:B------:R-:W-:Y:S02]  /*494b0*/  @P5 IMAD.MOV.U32 R18, RZ, RZ, R19 ;  /* 0x000000ffff125224 */ /* 0x000fe400078e0013 */
[----:B0-----:R-:W-:-:S05]  /*494c0*/  @P5 IMAD.MOV.U32 R19, RZ, RZ, R11 ;  /* 0x000000ffff135224 */ /* 0x001fca00078e000b */
[----:B------:R0:W2:Y:S02]  /*494d0*/  @P5 LDG.E.U8 R53, desc[UR22][R18.64] ;  /* 0x0000001612355981 */ /* 0x0000a4000c1e1100 */
[----:B0-----:R-:W-:Y:S02]  /*494e0*/  @P0 IMAD.MOV.U32 R18, RZ, RZ, R23 ;  /* 0x000000ffff120224 */ /* 0x001fe400078e0017 */
[----:B------:R-:W-:-:S05]  /*494f0*/  @P0 IMAD.MOV.U32 R19, RZ, RZ, R52 ;  /* 0x000000ffff130224 */ /* 0x000fca00078e0034 */
[----:B------:R0:W3:Y:S01]  /*49500*/  @P0 LDG.E.U8 R8, desc[UR22][R18.64] ;  /* 0x0000001612080981 */ /* 0x0000e2000c1e1100 */
[C---:B------:R-:W-:Y:S02]  /*49510*/  ISETP.GT.U32.AND P4, PT, R12.reuse, R70, PT ;  /* 0x000000460c00720c */ /* 0x040fe40003f84070 */
[----:B------:R-:W-:-:S11]  /*49520*/  ISETP.GT.U32.AND P6, PT, R12, R47, PT ;  /* 0x0000002f0c00720c */ /* 0x000fd60003fc4070 */
[----:B------:R-:W-:Y:S01]  /*49530*/  @!P4 IMAD.IADD R70, R70, 0x1, -R12 ;  /* 0x000000014646c824 */ /* 0x000fe200078e0a0c */
[----:B------:R-:W-:Y:S01]  /*49540*/  ISETP.GT.U32.AND P4, PT, R12, R33, PT ;  /* 0x000000210c00720c */ /* 0x000fe20003f84070 */
[----:B0-----:R-:W-:Y:S02]  /*49550*/  IMAD R19, R20, UR6, RZ ;  /* 0x0000000614137c24 */ /* 0x001fe4000f8e02ff */
[----:B------:R-:W-:-:S03]  /*49560*/  IMAD.MOV.U32 R18, RZ, RZ, R50 ;  /* 0x000000ffff127224 */ /* 0x000fc600078e0032 */
[----:B------:R-:W-:Y:S01]  /*49570*/  SHF.R.S32.HI R20, RZ, 0x1f, R19 ;  /* 0x0000001fff147819 */ /* 0x000fe20000011413 */
[----:B------:R-:W-:Y:S01]  /*49580*/  @!P1 IMAD.MOV R18, RZ, RZ, -R18 ;  /* 0x000000ffff129224 */ /* 0x000fe200078e0a12 */
[----:B------:R0:W-:Y:S05]  /*49590*/  STL [R1+0x2258], R52 ;  /* 0x0022583401007387 */ /* 0x0001ea0000100800 */
[--C-:B------:R-:W-:Y:S01]  /*495a0*/  @!P4 IMAD.IADD R33, R33, 0x1, -R12.reuse ;  /* 0x000000012121c824 */ /* 0x100fe200078e0a0c */
[----:B------:R-:W-:Y:S01]  /*495b0*/  IADD3 R50, P4, PT, R19, R14, RZ ;  /* 0x0000000e13327210 */ /* 0x000fe20007f9e0ff */
[----:B------:R-:W-:Y:S01]  /*495c0*/  @!P6 IMAD.IADD R47, R47, 0x1, -R12 ;  /* 0x000000012f2fe824 */ /* 0x000fe200078e0a0c */
[----:B------:R-:W-:Y:S01]  /*495d0*/  IADD3 R23, P6, PT, R19, R16, RZ ;  /* 0x0000001013177210 */ /* 0x000fe20007fde0ff */
[----:B------:R1:W-:Y:S02]  /*495e0*/  STL [R1+0x2260], R11 ;  /* 0x0022600b01007387 */ /* 0x0003e40000100800 */
[----:B0-----:R-:W-:Y:S01]  /*495f0*/  IMAD.X R52, R20, 0x1, R15, P4 ;  /* 0x0000000114347824 */ /* 0x001fe200020e060f */
[----:B------:R-:W-:-:S02]  /*49600*/  ISETP.GE.AND P4, PT, R21, RZ, PT ;  /* 0x000000ff1500720c */ /* 0x000fc40003f86270 */
[----:B------:R-:W-:Y:S02]  /*49610*/  PRMT R46, RZ, 0x7610, R46 ;  /* 0x00007610ff2e7816 */ /* 0x000fe4000000002e */
[----:B------:R-:W-:Y:S01]  /*49620*/  SEL R21, R17, R18, !P3 ;  /* 0x0000001211157207 */ /* 0x000fe20005800000 */
[----:B------:R-:W-:Y:S02]  /*49630*/  @P5 IMAD.MOV.U32 R18, RZ, RZ, R50 ;  /* 0x000000ffff125224 */ /* 0x000fe400078e0032 */
[----:B------:R-:W-:Y:S01]  /*49640*/  @P5 IMAD.MOV.U32 R19, RZ, RZ, R52 ;  /* 0x000000ffff135224 */ /* 0x000fe200078e0034 */
[----:B-1----:R-:W4:Y:S01]  /*49650*/  LDL.LU R11, [R1+0x44d4] ;  /* 0x0044d400010b7983 */ /* 0x002f220000300800 */
[----:B------:R-:W-:-:S03]  /*49660*/  IMAD.X R20, R20, 0x1, R13, P6 ;  /* 0x0000000114147824 */ /* 0x000fc600030e060d */
[----:B------:R0:W4:Y:S01]  /*49670*/  @P5 LDG.E.U8 R46, desc[UR22][R18.64] ;  /* 0x00000016122e5981 */ /* 0x000122000c1e1100 */
[----:B------:R-:W-:Y:S01]  /*49680*/  PRMT R22, RZ, 0x7610, R22 ;  /* 0x00007610ff167816 */ /* 0x000fe20000000016 */
[----:B0-----:R-:W-:Y:S02]  /*49690*/  IMAD R19, R21, UR6, RZ ;  /* 0x0000000615137c24 */ /* 0x001fe4000f8e02ff */
[----:B------:R-:W-:Y:S01]  /*496a0*/  @P0 IMAD.MOV.U32 R21, RZ, RZ, R20 ;  /* 0x000000ffff150224 */ /* 0x000fe200078e0014 */
[----:B---3--:R0:W-:Y:S04]  /*496b0*/  STL [R1+0x794], R8 ;  /* 0x0007940801007387 */ /* 0x0081e80000100800 */
[----:B0-----:R-:W3:Y:S04]  /*496c0*/  LDL.LU R8, [R1+0x328] ;  /* 0x0003280001087983 */ /* 0x001ee80000300800 */
[----:B--2---:R0:W-:Y:S04]  /*496d0*/  STL [R1+0x798], R53 ;  /* 0x0007983501007387 */ /* 0x0041e80000100800 */
[----:B0-----:R-:W2:Y:S04]  /*496e0*/  LDL R53, [R1+0x3b20] ;  /* 0x003b200001357983 */ /* 0x001ea80000100800 */
[----:B------:R-:W-:Y:S04]  /*496f0*/  STL [R1+0x26b4], R50 ;  /* 0x0026b43201007387 */ /* 0x000fe80000100800 */
[----:B------:R-:W-:Y:S04]  /*49700*/  STL [R1+0x26bc], R23 ;  /* 0x0026bc1701007387 */ /* 0x000fe80000100800 */
[----:B------:R-:W-:Y:S04]  /*49710*/  STL [R1+0x26b0], R52 ;  /* 0x0026b03401007387 */ /* 0x000fe80000100800 */
[----:B------:R0:W-:Y:S02]  /*49720*/  STL [R1+0x26b8], R20 ;  /* 0x0026b81401007387 */ /* 0x0001e40000100800 */
[----:B0-----:R-:W-:-:S05]  /*49730*/  @P0 IMAD.MOV.U32 R20, RZ, RZ, R23 ;  /* 0x000000ffff140224 */ /* 0x001fca00078e0017 */
[----:B------:R0:W2:Y:S01]  /*49740*/  @P0 LDG.E.U8 R22, desc[UR22][R20.64] ;  /* 0x0000001614160981 */ /* 0x0000a2000c1e1100 */
[----:B------:R-:W-:Y:S01]  /*49750*/  ISETP.GT.U32.AND P1, PT, R12, R70, PT ;  /* 0x000000460c00720c */ /* 0x000fe20003f24070 */
[----:B------:R-:W-:Y:S02]  /*49760*/  IMAD.MOV.U32 R18, RZ, RZ, R72 ;  /* 0x000000ffff127224 */ /* 0x000fe400078e0048 */
[----:B------:R-:W3:Y:S04]  /*49770*/  LDL.LU R72, [R1+0x330] ;  /* 0x0003300001487983 */ /* 0x000ee80000300800 */
[----:B------:R-:W3:Y:S01]  /*49780*/  LDL R52, [R1+0x3b9c] ;  /* 0x003b9c0001347983 */ /* 0x000ee20000100800 */
[----:B------:R-:W-:Y:S01]  /*49790*/  @!P4 IMAD.MOV R18, RZ, RZ, -R18 ;  /* 0x000000ffff12c224 */ /* 0x000fe200078e0a12 */
[----:B------:R-:W-:-:S02]  /*497a0*/  IADD3 R23, P4, PT, R19, R16, RZ ;  /* 0x0000001013177210 */ /* 0x000fc40007f9e0ff */
[----:B0-----:R-:W-:Y:S02]  /*497b0*/  SHF.R.S32.HI R20, RZ, 0x1f, R19 ;  /* 0x0000001fff147819 */ /* 0x001fe40000011413 */
[----:B------:R-:W-:Y:S01]  /*497c0*/  @!P1 IMAD.IADD R70, R70, 0x1, -R12 ;  /* 0x0000000146469824 */ /* 0x000fe200078e0a0c */
[----:B------:R-:W-:-:S05]  /*497d0*/  IADD3 R19, P1, PT, R19, R14, RZ ;  /* 0x0000000e13137210 */ /* 0x000fca0007f3e0ff */
[C---:B------:R-:W-:Y:S01]  /*497e0*/  IMAD.X R50, R20.reuse, 0x1, R15, P1 ;  /* 0x0000000114327824 */ /* 0x040fe200008e060f */
[----:B--2---:R0:W-:Y:S04]  /*497f0*/  STL [R1+0x78c], R22 ;  /* 0x00078c1601007387 */ /* 0x0041e80000100800 */
[----:B0-----:R-:W2:Y:S04]  /*49800*/  LDL R22, [R1+0x3bb0] ;  /* 0x003bb00001167983 */ /* 0x001ea80000100800 */
[----:B------:R-:W-:Y:S04]  /*49810*/  STL [R1+0x224c], R23 ;  /* 0x00224c1701007387 */ /* 0x000fe80000100800 */
[----:B------:R-:W-:Y:S04]  /*49820*/  STL [R1+0x2254], R19 ;  /* 0x0022541301007387 */ /* 0x000fe80000100800 */
[----:B----4-:R0:W-:Y:S02]  /*49830*/  STL [R1+0x790], R46 ;  /* 0x0007902e01007387 */ /* 0x0101e40000100800 */
[----:B0-----:R-:W-:-:S02]  /*49840*/  IMAD.X R46, R20, 0x1, R13, P4 ;  /* 0x00000001142e7824 */ /* 0x001fc400020e060d */
[----:B------:R-:W4:Y:S01]  /*49850*/  LDL R20, [R1+0x3b68] ;  /* 0x003b680001147983 */ /* 0x000f220000100800 */
[----:B------:R-:W-:Y:S02]  /*49860*/  PRMT R11, RZ, 0x7610, R11 ;  /* 0x00007610ff0b7816 */ /* 0x000fe4000000000b */
[----:B------:R-:W-:Y:S02]  /*49870*/  PRMT R21, RZ, 0x7610, R21 ;  /* 0x00007610ff157816 */ /* 0x000fe40000000015 */
[----:B----4-:R-:W-:Y:S02]  /*49880*/  ISETP.GE.AND P1, PT, R20, RZ, PT ;  /* 0x000000ff1400720c */ /* 0x010fe40003f26270 */
[----:B------:R-:W-:Y:S01]  /*49890*/  SEL R20, R17, R18, !P3 ;  /* 0x0000001211147207 */ /* 0x000fe20005800000 */
[----:B------:R-:W-:Y:S02]  /*498a0*/  @P5 IMAD.MOV.U32 R18, RZ, RZ, R19 ;  /* 0x000000ffff125224 */ /* 0x000fe400078e0013 */
[----:B------:R-:W-:-:S05]  /*498b0*/  @P5 IMAD.MOV.U32 R19, RZ, RZ, R50 ;  /* 0x000000ffff135224 */ /* 0x000fca00078e0032 */
[----:B------:R0:W4:Y:S02]  /*498c0*/  @P5 LDG.E.U8 R11, desc[UR22][R18.64] ;  /* 0x00000016120b5981 */ /* 0x000124000c1e1100 */
[----:B0-----:R-:W-:Y:S02]  /*498d0*/  @P0 IMAD.MOV.U32 R18, RZ, RZ, R23 ;  /* 0x000000ffff120224 */ /* 0x001fe400078e0017 */
[----:B------:R-:W-:-:S05]  /*498e0*/  @P0 IMAD.MOV.U32 R19, RZ, RZ, R46 ;  /* 0x000000ffff130224 */ /* 0x000fca00078e002e */
[----:B------:R0:W2:Y:S01]  /*498f0*/  @P0 LDG.E.U8 R21, desc[UR22][R18.64] ;  /* 0x0000001612150981 */ /* 0x0000a2000c1e1100 */
[----:B------:R-:W-:-:S03]  /*49900*/  ISETP.GE.AND P4, PT, R53, RZ, PT ;  /* 0x000000ff3500720c */ /* 0x000fc60003f86270 */
[----:B------:R-:W2:Y:S04]  /*49910*/  LDL.LU R53, [R1+0x44d0] ;  /* 0x0044d00001357983 */ /* 0x000ea80000300800 */
[----:B------:R-:W-:Y:S04]  /*49920*/  STL [R1+0x2248], R46 ;  /* 0x0022482e01007387 */ /* 0x000fe80000100800 */
[----:B------:R1:W-:Y:S04]  /*49930*/  STL [R1+0x2250], R50 ;  /* 0x0022503201007387 */ /* 0x0003e80000100800 */
[----:B-1----:R-:W2:Y:S01]  /*49940*/  LDL.LU R50, [R1+0x44cc] ;  /* 0x0044cc0001327983 */ /* 0x002ea20000300800 */
[----:B------:R-:W-:-:S03]  /*49950*/  ISETP.GT.U32.AND P6, PT, R12, R33, PT ;  /* 0x000000210c00720c */ /* 0x000fc60003fc4070 */
[----:B----4-:R1:W-:Y:S04]  /*49960*/  STL [R1+0x788], R11 ;  /* 0x0007880b01007387 */ /* 0x0103e80000100800 */
[----:B-1----:R-:W4:Y:S04]  /*49970*/  LDL.LU R11, [R1+0x44c8] ;  /* 0x0044c800010b7983 */ /* 0x002f280000300800 */
[----:B------:R-:W4:Y:S02]  /*49980*/  LDL.LU R46, [R1+0x44c4] ;  /* 0x0044c400012e7983 */ /* 0x000f240000300800 */
[----:B------:R-:W-:Y:S01]  /*49990*/  @!P6 IMAD.IADD R33, R33, 0x1, -R12 ;  /* 0x000000012121e824 */ /* 0x000fe200078e0a0c */
[----:B---3--:R-:W-:Y:S01]  /*499a0*/  ISETP.GT.U32.AND P6, PT, R12, R8, PT ;  /* 0x000000080c00720c */ /* 0x008fe20003fc4070 */
[----:B------:R-:W-:-:S02]  /*499b0*/  IMAD R20, R20, UR6, RZ ;  /* 0x0000000614147c24 */ /* 0x000fc4000f8e02ff */
[----:B0-----:R-:W-:Y:S02]  /*499c0*/  IMAD.MOV.U32 R18, RZ, RZ, R75 ;  /* 0x000000ffff127224 */ /* 0x001fe400078e004b */
[----:B------:R-:W-:Y:S01]  /*499d0*/  IMAD.MOV.U32 R19, RZ, RZ, R40 ;  /* 0x000000ffff137224 */ /* 0x000fe200078e0028 */
[----:B------:R-:W3:Y:S04]  /*499e0*/  LDL R75, [R1+0x3bc0] ;  /* 0x003bc000014b7983 */ /* 0x000ee80000100800 */
[----:B--2---:R0:W-:Y:S01]  /*499f0*/  STL [R1+0x784], R21 ;  /* 0x0007841501007387 */ /* 0x0041e20000100800 */
[----:B------:R-:W-:Y:S01]  /*49a00*/  @!P1 IMAD.MOV R19, RZ, RZ, -R19 ;  /* 0x000000ffff139224 */ /* 0x000fe200078e0a13 */
[----:B------:R-:W-:Y:S01]  /*49a10*/  IADD3 R23, P1, PT, R20, R16, RZ ;  /* 0x0000001014177210 */ /* 0x000fe20007f3e0ff */
[----:B------:R-:W-:Y:S01]  /*49a20*/  @!P6 IMAD.IADD R8, R8, 0x1, -R12 ;  /* 0x000000010808e824 */ /* 0x000fe200078e0a0c */
[----:B------:R-:W-:-:S02]  /*49a30*/  IADD3 R40, P6, PT, R20, R14, RZ ;  /* 0x0000000e14287210 */ /* 0x000fc40007fde0ff */
[----:B0-----:R-:W-:Y:S01]  /*49a40*/  SHF.R.S32.HI R21, RZ, 0x1f, R20 ;  /* 0x0000001fff157819 */ /* 0x001fe20000011414 */
[----:B------:R-:W-:-:S04]  /*49a50*/  @!P4 IMAD.MOV R18, RZ, RZ, -R18 ;  /* 0x000000ffff12c224 */ /* 0x000fc800078e0a12 */
[----:B------:R-:W-:Y:S01]  /*49a60*/  IMAD.X R20, R21, 0x1, R15, P6 ;  /* 0x0000000115147824 */ /* 0x000fe200030e060f */
[----:B------:R-:W-:Y:S01]  /*49a70*/  STL [R1+0x26c4], R40 ;  /* 0x0026c42801007387 */ /* 0x000fe20000100800 */
[----:B------:R-:W-:-:S03]  /*49a80*/  ISETP.GE.AND P6, PT, R52, RZ, PT ;  /* 0x000000ff3400720c */ /* 0x000fc60003fc6270 */
[----:B------:R-:W-:Y:S01]  /*49a90*/  STL [R1+0x26cc], R23 ;  /* 0x0026cc1701007387 */ /* 0x000fe20000100800 */
[----:B------:R-:W-:-:S03]  /*49aa0*/  IMAD.X R52, R21, 0x1, R13, P1 ;  /* 0x0000000115347824 */ /* 0x000fc600008e060d */
[----:B------:R0:W-:Y:S01]  /*49ab0*/  STL [R1+0x26c0], R20 ;  /* 0x0026c01401007387 */ /* 0x0001e20000100800 */
[----:B------:R-:W-:Y:S01]  /*49ac0*/  @P5 IMAD.MOV.U32 R21, RZ, RZ, R20 ;  /* 0x000000ffff155224 */ /* 0x000fe200078e0014 */
[----:B------:R-:W-:Y:S02]  /*49ad0*/  ISETP.GE.AND P1, PT, R22, RZ, PT ;  /* 0x000000ff1600720c */ /* 0x000fe40003f26270 */
[----:B------:R-:W-:Y:S01]  /*49ae0*/  SEL R22, R17, R18, !P3 ;  /* 0x0000001211167207 */ /* 0x000fe20005800000 */
[----:B0-----:R-:W-:Y:S01]  /*49af0*/  @P5 IMAD.MOV.U32 R20, RZ, RZ, R40 ;  /* 0x000000ffff145224 */ /* 0x001fe200078e0028 */
[----:B----4-:R-:W-:Y:S02]  /*49b00*/  PRMT R11, RZ, 0x7610, R11 ;  /* 0x00007610ff0b7816 */ /* 0x010fe4000000000b */
[----:B------:R-:W-:-:S04]  /*49b10*/  PRMT R46, RZ, 0x7610, R46 ;  /* 0x00007610ff2e7816 */ /* 0x000fc8000000002e */
[----:B------:R0:W2:Y:S02]  /*49b20*/  @P5 LDG.E.U8 R11, desc[UR22][R20.64] ;  /* 0x00000016140b5981 */ /* 0x0000a4000c1e1100 */
[----:B0-----:R-:W-:Y:S02]  /*49b30*/  IMAD R21, R22, UR6, RZ ;  /* 0x0000000616157c24 */ /* 0x001fe4000f8e02ff */
[----:B------:R-:W-:Y:S02]  /*49b40*/  @P0 IMAD.MOV.U32 R22, RZ, RZ, R23 ;  /* 0x000000ffff160224 */ /* 0x000fe400078e0017 */
[----:B------:R-:W-:-:S05]  /*49b50*/  @P0 IMAD.MOV.U32 R23, RZ, RZ, R52 ;  /* 0x000000ffff170224 */ /* 0x000fca00078e0034 */
[----:B------:R0:W4:Y:S01]  /*49b60*/  @P0 LDG.E.U8 R46, desc[UR22][R22.64] ;  /* 0x00000016162e0981 */ /* 0x000122000c1e1100 */
[----:B------:R-:W-:Y:S01]  /*49b70*/  ISETP.GT.U32.AND P4, PT, R12, R72, PT ;  /* 0x000000480c00720c */ /* 0x000fe20003f84070 */
[----:B------:R-:W-:Y:S02]  /*49b80*/  IMAD.MOV.U32 R18, RZ, RZ, R37 ;  /* 0x000000ffff127224 */ /* 0x000fe400078e0025 */
[----:B------:R-:W-:Y:S01]  /*49b90*/  IMAD.MOV.U32 R20, RZ, RZ, R29 ;  /* 0x000000ffff147224 */ /* 0x000fe200078e001d */
[----:B------:R-:W-:Y:S04]  /*49ba0*/  STL [R1+0x26c8], R52 ;  /* 0x0026c83401007387 */ /* 0x000fe80000100800 */
[----:B------:R-:W4:Y:S01]  /*49bb0*/  LDL.LU R40, [R1+0x44c0] ;  /* 0x0044c00001287983 */ /* 0x000f220000300800 */
[----:B------:R-:W-:-:S02]  /*49bc0*/  @!P6 IMAD.MOV R18, RZ, RZ, -R18 ;  /* 0x000000ffff12e224 */ /* 0x000fc400078e0a12 */
[----:B------:R-:W-:Y:S01]  /*49bd0*/  @!P1 IMAD.MOV R20, RZ, RZ, -R20 ;  /* 0x000000ffff149224 */ /* 0x000fe200078e0a14 */
[----:B0-----:R-:W-:Y:S02]  /*49be0*/  SHF.R.S32.HI R22, RZ, 0x1f, R21 ;  /* 0x0000001fff167819 */ /* 0x001fe40000011415 */
[C---:B------:R-:W-:Y:S01]  /*49bf0*/  IADD3 R23, P6, PT, R21.reuse, R14, RZ ;  /* 0x0000000e15177210 */ /* 0x040fe20007fde0ff */
[----:B------:R-:W-:Y:S01]  /*49c00*/  @!P4 IMAD.IADD R72, R72, 0x1, -R12 ;  /* 0x000000014848c824 */ /* 0x000fe200078e0a0c */
[----:B------:R-:W-:Y:S02]  /*49c10*/  IADD3 R29, P4, PT, R21, R16, RZ ;  /* 0x00000010151d7210 */ /* 0x000fe40007f9e0ff */
[----:B---3--:R-:W-:-:S03]  /*49c20*/  ISETP.GE.AND P1, PT, R75, RZ, PT ;  /* 0x000000ff4b00720c */ /* 0x008fc60003f26270 */
[C---:B------:R-:W-:Y:S02]  /*49c30*/  IMAD.X R75, R22.reuse, 0x1, R13, P4 ;  /* 0x00000001164b7824 */ /* 0x040fe400020e060d */
[----:B------:R-:W-:Y:S01]  /*49c40*/  IMAD.X R22, R22, 0x1, R15, P6 ;  /* 0x0000000116167824 */ /* 0x000fe200030e060f */
[----:B------:R-:W-:Y:S01]  /*49c50*/  PRMT R50, RZ, 0x7610, R50 ;  /* 0x00007610ff327816 */ /* 0x000fe20000000032 */
[----:B--2---:R0:W-:Y:S04]  /*49c60*/  STL [R1+0x780], R11 ;  /* 0x0007800b01007387 */ /* 0x0041e80000100800 */
[----:B0-----:R-:W2:Y:S04]  /*49c70*/  LDL.LU R11, [R1+0x44bc] ;  /* 0x0044bc00010b7983 */ /* 0x001ea80000300800 */
[----:B------:R-:W3:Y:S04]  /*49c80*/  LDL.LU R37, [R1+0x338] ;  /* 0x0003380001257983 */ /* 0x000ee80000300800 */
[----:B------:R-:W3:Y:S04]  /*49c90*/  LDL R52, [R1+0x3b5c] ;  /* 0x003b5c0001347983 */ /* 0x000ee80000100800 */
[----:B----4-:R0:W-:Y:S04]  /*49ca0*/  STL [R1+0x77c], R46 ;  /* 0x00077c2e01007387 */ /* 0x0101e80000100800 */
[----:B0-----:R-:W4:Y:S04]  /*49cb0*/  LDL.LU R46, [R1+0x334] ;  /* 0x00033400012e7983 */ /* 0x001f280000300800 */
[----:B------:R-:W-:Y:S04]  /*49cc0*/  STL [R1+0x223c], R29 ;  /* 0x00223c1d01007387 */ /* 0x000fe80000100800 */
[----:B------:R0:W-:Y:S04]  /*49cd0*/  STL [R1+0x2244], R23 ;  /* 0x0022441701007387 */ /* 0x0001e80000100800 */
[----:B------:R-:W-:Y:S04]  /*49ce0*/  STL [R1+0x2238], R75 ;  /* 0x0022384b01007387 */ /* 0x000fe80000100800 */
[----:B------:R1:W-:Y:S01]  /*49cf0*/  STL [R1+0x2240], R22 ;  /* 0x0022401601007387 */ /* 0x0003e20000100800 */
[----:B0-----:R-:W-:-:S04]  /*49d00*/  @P5 LOP3.LUT R23, R23, R22, RZ, 0x3c, !PT ;  /* 0x0000001617175212 */ /* 0x001fc800078e3cff */
[----:B-1----:R-:W-:-:S04]  /*49d10*/  @P5 LOP3.LUT R22, R23, R22, RZ, 0x3c, !PT ;  /* 0x0000001617165212 */ /* 0x002fc800078e3cff */
[----:B------:R-:W-:-:S05]  /*49d20*/  @P5 LOP3.LUT R23, R23, R22, RZ, 0x3c, !PT ;  /* 0x0000001617175212 */ /* 0x000fca00078e3cff */
[----:B------:R0:W3:Y:S02]  /*49d30*/  @P5 LDG.E.U8 R50, desc[UR22][R22.64] ;  /* 0x0000001616325981 */ /* 0x0000e4000c1e1100 */
[----:B0-----:R-:W-:Y:S02]  /*49d40*/  @P0 IMAD.MOV.U32 R22, RZ, RZ, R29 ;  /* 0x000000ffff160224 */ /* 0x001fe400078e001d */
[----:B------:R-:W-:Y:S01]  /*49d50*/  @P0 IMAD.MOV.U32 R23, RZ, RZ, R75 ;  /* 0x000000ffff170224 */ /* 0x000fe200078e004b */
[----:B--2---:R-:W-:-:S06]  /*49d60*/  PRMT R11, RZ, 0x7610, R11 ;  /* 0x00007610ff0b7816 */ /* 0x004fcc000000000b */
[----:B------:R0:W2:Y:S04]  /*49d70*/  @P0 LDG.E.U8 R11, desc[UR22][R22.64] ;  /* 0x00000016160b0981 */ /* 0x0000a8000c1e1100 */
[----:B---3--:R1:W-:Y:S04]  /*49d80*/  STL [R1+0x778], R50 ;  /* 0x0007783201007387 */ /* 0x0083e80000100800 */
[----:B-1----:R-:W3:Y:S01]  /*49d90*/  LDL.LU R50, [R1+0x44b8] ;  /* 0x0044b80001327983 */ /* 0x002ee20000300800 */
[C---:B------:R-:W-:Y:S02]  /*49da0*/  ISETP.GT.U32.AND P4, PT, R12.reuse, R8, PT ;  /* 0x000000080c00720c */ /* 0x040fe40003f84070 */
[----:B------:R-:W-:-:S02]  /*49db0*/  ISETP.GT.U32.AND P6, PT, R12, R72, PT ;  /* 0x000000480c00720c */ /* 0x000fc40003fc4070 */
[----:B------:R-:W-:-:S05]  /*49dc0*/  SEL R21, R17, R19, !P3 ;  /* 0x0000001311157207 */ /* 0x000fca0005800000 */
[----:B------:R-:W-:Y:S02]  /*49dd0*/  IMAD R21, R21, UR6, RZ ;  /* 0x0000000615157c24 */ /* 0x000fe4000f8e02ff */
[----:B------:R-:W-:Y:S02]  /*49de0*/  IMAD.MOV.U32 R19, RZ, RZ, R49 ;  /* 0x000000ffff137224 */ /* 0x000fe400078e0031 */
[----:B------:R-:W4:Y:S01]  /*49df0*/  LDL.LU R49, [R1+0x44b4] ;  /* 0x0044b40001317983 */ /* 0x000f220000300800 */
[----:B0-----:R-:W-:Y:S01]  /*49e00*/  SHF.R.S32.HI R22, RZ, 0x1f, R21 ;  /* 0x0000001fff167819 */ /* 0x001fe20000011415 */
[--C-:B------:R-:W-:Y:S01]  /*49e10*/  @!P4 IMAD.IADD R8, R8, 0x1, -R12.reuse ;  /* 0x000000010808c824 */ /* 0x100fe200078e0a0c */
[C---:B------:R-:W-:Y:S01]  /*49e20*/  IADD3 R23, P4, PT, R21.reuse, R14, RZ ;  /* 0x0000000e15177210 */ /* 0x040fe20007f9e0ff */
[----:B------:R-:W-:Y:S01]  /*49e30*/  @!P6 IMAD.IADD R72, R72, 0x1, -R12 ;  /* 0x000000014848e824 */ /* 0x000fe200078e0a0c */
[----:B------:R-:W-:-:S03]  /*49e40*/  IADD3 R29, P6, PT, R21, R16, RZ ;  /* 0x00000010151d7210 */ /* 0x000fc60007fde0ff */
[----:B------:R-:W-:Y:S01]  /*49e50*/  IMAD.X R75, R22, 0x1, R15, P4 ;  /* 0x00000001164b7824 */ /* 0x000fe200020e060f */
[----:B------:R-:W-:Y:S01]  /*49e60*/  ISETP.GE.AND P4, PT, R52, RZ, PT ;  /* 0x000000ff3400720c */ /* 0x000fe20003f86270 */
[----:B------:R-:W-:Y:S01]  /*49e70*/  IMAD.X R52, R22, 0x1, R13, P6 ;  /* 0x0000000116347824 */ /* 0x000fe200030e060d */
[----:B------:R-:W-:Y:S01]  /*49e80*/  PRMT R40, RZ, 0x7610, R40 ;  /* 0x00007610ff287816 */ /* 0x000fe20000000028 */
[----:B------:R-:W-:Y:S01]  /*49e90*/  @P5 IMAD.MOV.U32 R22, RZ, RZ, R23 ;  /* 0x000000ffff165224 */ /* 0x000fe200078e0017 */
[----:B--2---:R0:W-:Y:S04]  /*49ea0*/  STL [R1+0x774], R11 ;  /* 0x0007740b01007387 */ /* 0x0041e80000100800 */
[----:B0-----:R-:W2:Y:S04]  /*49eb0*/  LDL.LU R11, [R1+0x33c] ;  /* 0x00033c00010b7983 */ /* 0x001ea80000300800 */
[----:B------:R0:W-:Y:S02]  /*49ec0*/  STL [R1+0x26d4], R23 ;  /* 0x0026d41701007387 */ /* 0x0001e40000100800 */
[----:B0-----:R-:W-:-:S05]  /*49ed0*/  @P5 IMAD.MOV.U32 R23, RZ, RZ, R75 ;  /* 0x000000ffff175224 */ /* 0x001fca00078e004b */
[----:B------:R0:W2:Y:S02]  /*49ee0*/  @P5 LDG.E.U8 R40, desc[UR22][R22.64] ;  /* 0x0000001616285981 */ /* 0x0000a4000c1e1100 */
[----:B0-----:R-:W-:Y:S02]  /*49ef0*/  @P0 IMAD.MOV.U32 R22, RZ, RZ, R29 ;  /* 0x000000ffff160224 */ /* 0x001fe400078e001d */
[----:B------:R-:W-:Y:S01]  /*49f00*/  @P0 IMAD.MOV.U32 R23, RZ, RZ, R52 ;  /* 0x000000ffff170224 */ /* 0x000fe200078e0034 */
[----:B---3--:R-:W-:Y:S01]  /*49f10*/  PRMT R50, RZ, 0x7610, R50 ;  /* 0x00007610ff327816 */ /* 0x008fe20000000032 */
[----:B------:R-:W-:Y:S05]  /*49f20*/  STL [R1+0x26dc], R29 ;  /* 0x0026dc1d01007387 */ /* 0x000fea0000100800 */
[----:B------:R0:W3:Y:S04]  /*49f30*/  @P0 LDG.E.U8 R50, desc[UR22][R22.64] ;  /* 0x0000001616320981 */ /* 0x0000e8000c1e1100 */
[----:B------:R1:W-:Y:S04]  /*49f40*/  STL [R1+0x26d0], R75 ;  /* 0x0026d04b01007387 */ /* 0x0003e80000100800 */
[----:B-1----:R-:W4:Y:S01]  /*49f50*/  LDL.LU R75, [R1+0x44b0] ;  /* 0x0044b000014b7983 */ /* 0x002f220000300800 */
[----:B------:R-:W-:Y:S01]  /*49f60*/  @!P1 IMAD.MOV R19, RZ, RZ, -R19 ;  /* 0x000000ffff139224 */ /* 0x000fe200078e0a13 */
[----:B------:R-:W-:-:S02]  /*49f70*/  ISETP.GT.U32.AND P1, PT, R12, R37, PT ;  /* 0x000000250c00720c */ /* 0x000fc40003f24070 */
[----:B------:R-:W-:Y:S01]  /*49f80*/  SEL R21, R17, R18, !P3 ;  /* 0x0000001211157207 */ /* 0x000fe20005800000 */
[----:B------:R-:W-:-:S04]  /*49f90*/  IMAD.MOV.U32 R18, RZ, RZ, R34 ;  /* 0x000000ffff127224 */ /* 0x000fc800078e0022 */
[----:B------:R-:W-:Y:S02]  /*49fa0*/  IMAD R21, R21, UR6, RZ ;  /* 0x0000000615157c24 */ /* 0x000fe4000f8e02ff */
[----:B------:R-:W-:-:S03]  /*49fb0*/  @!P4 IMAD.MOV R18, RZ, RZ, -R18 ;  /* 0x000000ffff12c224 */ /* 0x000fc600078e0a12 */
[----:B0-----:R-:W-:Y:S01]  /*49fc0*/  SHF.R.S32.HI R22, RZ, 0x1f, R21 ;  /* 0x0000001fff167819 */ /* 0x001fe20000011415 */
[----:B------:R-:W-:Y:S01]  /*49fd0*/  @!P1 IMAD.IADD R37, R37, 0x1, -R12 ;  /* 0x0000000125259824 */ /* 0x000fe200078e0a0c */
[C---:B------:R-:W-:Y:S02]  /*49fe0*/  IADD3 R23, P1, PT, R21.reuse, R14, RZ ;  /* 0x0000000e15177210 */ /* 0x040fe40007f3e0ff */
[----:B------:R-:W-:Y:S01]  /*49ff0*/  PRMT R25, RZ, 0x7610, R25 ;  /* 0x00007610ff197816 */ /* 0x000fe20000000019 */
[----:B--2---:R0:W-:Y:S04]  /*4a000*/  STL [R1+0x770], R40 ;  /* 0x0007702801007387 */ /* 0x0041e80000100800 */
[----:B0-----:R-:W2:Y:S04]  /*4a010*/  LDL.LU R40, [R1+0x44ac] ;  /* 0x0044ac0001287983 */ /* 0x001ea80000300800 */
[----:B------:R-:W-:Y:S04]  /*4a020*/  STL [R1+0x26d8], R52 ;  /* 0x0026d83401007387 */ /* 0x000fe80000100800 */
[----:B------:R-:W2:Y:S04]  /*4a030*/  LDL.LU R34, [R1+0x44a8] ;  /* 0x0044a80001227983 */ /* 0x000ea80000300800 */
[----:B------:R-:W2:Y:S04]  /*4a040*/  LDL.LU R29, [R1+0x340] ;  /* 0x00034000011d7983 */ /* 0x000ea80000300800 */
[----:B---3--:R0:W-:Y:S02]  /*4a050*/  STL [R1+0x76c], R50 ;  /* 0x00076c3201007387 */ /* 0x0081e40000100800 */
[----:B0-----:R-:W-:Y:S01]  /*4a060*/  IADD3 R50, P4, PT, R21, R16, RZ ;  /* 0x0000001015327210 */ /* 0x001fe20007f9e0ff */
[----:B------:R-:W-:Y:S01]  /*4a070*/  IMAD.X R21, R22, 0x1, R15, P1 ;  /* 0x0000000116157824 */ /* 0x000fe200008e060f */
[----:B----4-:R-:W-:-:S03]  /*4a080*/  PRMT R75, RZ, 0x7610, R75 ;  /* 0x00007610ff4b7816 */ /* 0x010fc6000000004b */
[----:B------:R-:W-:Y:S01]  /*4a090*/  IMAD.X R52, R22, 0x1, R13, P4 ;  /* 0x0000000116347824 */ /* 0x000fe200020e060d */
[----:B------:R-:W-:Y:S01]  /*4a0a0*/  SEL R22, R17, R20, !P3 ;  /* 0x0000001411167207 */ /* 0x000fe20005800000 */
[----:B------:R-:W-:Y:S01]  /*4a0b0*/  @P5 IMAD.MOV.U32 R20, RZ, RZ, R23 ;  /* 0x000000ffff145224 */ /* 0x000fe200078e0017 */
[----:B------:R-:W-:Y:S04]  /*4a0c0*/  STL [R1+0x222c], R50 ;  /* 0x00222c3201007387 */ /* 0x000fe80000100800 */
[----:B------:R0:W-:Y:S04]  /*4a0d0*/  STL [R1+0x2234], R23 ;  /* 0x0022341701007387 */ /* 0x0001e80000100800 */
[----:B------:R1:W3:Y:S01]  /*4a0e0*/  @P5 LDG.E.U8 R75, desc[UR22][R20.64] ;  /* 0x00000016144b5981 */ /* 0x0002e2000c1e1100 */
[----:B0-----:R-:W-:-:S02]  /*4a0f0*/  @P0 IMAD.MOV.U32 R23, RZ, RZ, R52 ;  /* 0x000000ffff170224 */ /* 0x001fc400078e0034 */
[----:B-1----:R-:W-:Y:S02]  /*4a100*/  IMAD R20, R22, UR6, RZ ;  /* 0x0000000616147c24 */ /* 0x002fe4000f8e02ff */
[----:B------:R-:W-:-:S05]  /*4a110*/  @P0 IMAD.MOV.U32 R22, RZ, RZ, R50 ;  /* 0x000000ffff160224 */ /* 0x000fca00078e0032 */
[----:B------:R0:W4:Y:S01]  /*4a120*/  @P0 LDG.E.U8 R25, desc[UR22][R22.64] ;  /* 0x0000001616190981 */ /* 0x000122000c1e1100 */
[----:B------:R-:W-:-:S13]  /*4a130*/  ISETP.GT.U32.AND P6, PT, R12, R46, PT ;  /* 0x0000002e0c00720c */ /* 0x000fda0003fc4070 */
[----:B------:R-:W-:Y:S01]  /*4a140*/  @!P6 IMAD.IADD R46, R46, 0x1, -R12 ;  /* 0x000000012e2ee824 */ /* 0x000fe200078e0a0c */
[----:B------:R-:W-:-:S04]  /*4a150*/  ISETP.GT.U32.AND P6, PT, R12, R37, PT ;  /* 0x000000250c00720c */ /* 0x000fc80003fc4070 */
[----:B------:R-:W-:Y:S01]  /*4a160*/  ISETP.GT.U32.AND P4, PT, R12, R46, PT ;  /* 0x0000002e0c00720c */ /* 0x000fe20003f84070 */
[----:B------:R-:W-:Y:S04]  /*4a170*/  STL [R1+0x2228], R52 ;  /* 0x0022283401007387 */ /* 0x000fe80000100800 */
[----:B------:R1:W-:Y:S04]  /*4a180*/  STL [R1+0x2230], R21 ;  /* 0x0022301501007387 */ /* 0x0003e80000100800 */
[----:B------:R-:W2:Y:S01]  /*4a190*/  LDL R50, [R1+0x3ba8] ;  /* 0x003ba80001327983 */ /* 0x000ea20000100800 */
[----:B------:R-:W-:Y:S01]  /*4a1a0*/  @!P6 IMAD.IADD R37, R37, 0x1, -R12 ;  /* 0x000000012525e824 */ /* 0x000fe200078e0a0c */
[----:B0-----:R-:W-:-:S02]  /*4a1b0*/  IADD3 R23, P6, PT, R20, R14, RZ ;  /* 0x0000000e14177210 */ /* 0x001fc40007fde0ff */
[----:B-1----:R-:W-:Y:S01]  /*4a1c0*/  SHF.R.S32.HI R21, RZ, 0x1f, R20 ;  /* 0x0000001fff157819 */ /* 0x002fe20000011414 */
[----:B------:R-:W-:Y:S01]  /*4a1d0*/  @!P4 IMAD.IADD R46, R46, 0x1, -R12 ;  /* 0x000000012e2ec824 */ /* 0x000fe200078e0a0c */
[----:B---3--:R0:W-:Y:S04]  /*4a1e0*/  STL [R1+0x768], R75 ;  /* 0x0007684b01007387 */ /* 0x0081e80000100800 */
[----:B0-----:R-:W3:Y:S04]  /*4a1f0*/  LDL.LU R75, [R1+0x348] ;  /* 0x00034800014b7983 */ /* 0x001ee80000300800 */
[----:B----4-:R0:W-:Y:S02]  /*4a200*/  STL [R1+0x764], R25 ;  /* 0x0007641901007387 */ /* 0x0101e40000100800 */
[----:B0-----:R-:W-:-:S02]  /*4a210*/  IADD3 R25, P4, PT, R20, R16, RZ ;  /* 0x0000001014197210 */ /* 0x001fc40007f9e0ff */
[----:B------:R-:W4:Y:S01]  /*4a220*/  LDL R20, [R1+0x3b64] ;  /* 0x003b640001147983 */ /* 0x000f220000100800 */
[C---:B------:R-:W-:Y:S01]  /*4a230*/  IMAD.X R22, R21.reuse, 0x1, R15, P6 ;  /* 0x0000000115167824 */ /* 0x040fe200030e060f */
[----:B------:R-:W-:Y:S01]  /*4a240*/  PRMT R53, RZ, 0x7610, R53 ;  /* 0x00007610ff357816 */ /* 0x000fe20000000035 */
[----:B------:R-:W-:Y:S02]  /*4a250*/  IMAD.X R52, R21, 0x1, R13, P4 ;  /* 0x0000000115347824 */ /* 0x000fe400020e060d */
[----:B------:R-:W-:Y:S01]  /*4a260*/  @P5 IMAD.MOV.U32 R21, RZ, RZ, R22 ;  /* 0x000000ffff155224 */ /* 0x000fe200078e0016 */
[----:B------:R-:W-:Y:S02]  /*4a270*/  PRMT R24, RZ, 0x7610, R24 ;  /* 0x00007610ff187816 */ /* 0x000fe40000000018 */
        /* <DEDUP_REMOVED lines=12> */
[----:B------:R1:W3:Y:S02]  /*4a340*/  @P0 LDG.E.U8 R24, desc[UR22][R20.64] ;  /* 0x0000001614180981 */ /* 0x0002e4000c1e1100 */
        /* <DEDUP_REMOVED lines=8> */
[----:B--2---:R-:W-:-:S04]  /*4a3d0*/  ISETP.GT.U32.AND P1, PT, R12, R29, PT ;  /* 0x0000001d0c00720c */ /* 0x004fc80003f24070 */
[----:B------:R-:W-:Y:S01]  /*4a3e0*/  ISETP.GT.U32.AND P6, PT, R12, R11, PT ;  /* 0x0000000b0c00720c */ /* 0x000fe20003fc4070 */
[----:B------:R1:W-:Y:S01]  /*4a3f0*/  STL [R1+0x26e8], R52 ;  /* 0x0026e83401007387 */ /* 0x0003e20000100800 */
[----:B------:R-:W-:-:S07]  /*4a400*/  IMAD R20, R20, UR6, RZ ;  /* 0x0000000614147c24 */ /* 0x000fce000f8e02ff */
[----:B------:R-:W-:Y:S01]  /*4a410*/  @!P1 IMAD.IADD R29, R29, 0x1, -R12 ;  /* 0x000000011d1d9824 */ /* 0x000fe200078e0a0c */
[----:B-1----:R-:W-:-:S03]  /*4a420*/  IADD3 R52, P1, PT, R19, R16, RZ ;  /* 0x0000001013347210 */ /* 0x002fc60007f3e0ff */
[----:B------:R-:W-:Y:S01]  /*4a430*/  @!P6 IMAD.IADD R11, R11, 0x1, -R12 ;  /* 0x000000010b0be824 */ /* 0x000fe200078e0a0c */
[----:B------:R-:W-:Y:S01]  /*4a440*/  IADD3 R43, P6, PT, R20, R14, RZ ;  /* 0x0000000e142b7210 */ /* 0x000fe20007fde0ff */
[----:B------:R-:W-:Y:S04]  /*4a450*/  STL [R1+0x221c], R52 ;  /* 0x00221c3401007387 */ /* 0x000fe80000100800 */
[----:B------:R0:W-:Y:S01]  /*4a460*/  STL [R1+0x2224], R22 ;  /* 0x0022241601007387 */ /* 0x0001e20000100800 */
[----:B------:R-:W-:Y:S02]  /*4a470*/  SHF.R.S32.HI R19, RZ, 0x1f, R20 ;  /* 0x0000001fff137819 */ /* 0x000fe40000011414 */
[----:B------:R-:W-:Y:S02]  /*4a480*/  PRMT R34, RZ, 0x7610, R34 ;  /* 0x00007610ff227816 */ /* 0x000fe40000000022 */
[----:B------:R-:W-:Y:S01]  /*4a490*/  PRMT R40, RZ, 0x7610, R40 ;  /* 0x00007610ff287816 */ /* 0x000fe20000000028 */
[----:B0-----:R-:W-:Y:S01]  /*4a4a0*/  @P0 IMAD.MOV.U32 R22, RZ, RZ, R52 ;  /* 0x000000ffff160224 */ /* 0x001fe200078e0034 */
[----:B----4-:R0:W-:Y:S04]  /*4a4b0*/  STL [R1+0x760], R53 ;  /* 0x0007603501007387 */ /* 0x0101e80000100800 */
[----:B------:R-:W-:Y:S01]  /*4a4c0*/  STL [R1+0x26f4], R43 ;  /* 0x0026f42b01007387 */ /* 0x000fe20000100800 */
[----:B0-----:R-:W-:Y:S01]  /*4a4d0*/  IMAD.X R53, R21, 0x1, R13, P1 ;  /* 0x0000000115357824 */ /* 0x001fe200008e060d */
[----:B------:R-:W-:-:S04]  /*4a4e0*/  ISETP.GE.AND P1, PT, R50, RZ, PT ;  /* 0x000000ff3200720c */ /* 0x000fc80003f26270 */
[----:B------:R-:W-:Y:S04]  /*4a4f0*/  STL [R1+0x2218], R53 ;  /* 0x0022183501007387 */ /* 0x000fe80000100800 */
[----:B------:R0:W-:Y:S01]  /*4a500*/  STL [R1+0x2220], R23 ;  /* 0x0022201701007387 */ /* 0x0001e20000100800 */
[----:B------:R-:W-:Y:S02]  /*4a510*/  IMAD.X R50, R19, 0x1, R15, P6 ;  /* 0x0000000113327824 */ /* 0x000fe400030e060f */
[----:B0-----:R-:W-:-:S05]  /*4a520*/  @P0 IMAD.MOV.U32 R23, RZ, RZ, R53 ;  /* 0x000000ffff170224 */ /* 0x001fca00078e0035 */
[----:B------:R0:W2:Y:S04]  /*4a530*/  @P0 LDG.E.U8 R34, desc[UR22][R22.64] ;  /* 0x0000001616220981 */ /* 0x0000a8000c1e1100 */
[----:B---3--:R1:W-:Y:S04]  /*4a540*/  STL [R1+0x75c], R24 ;  /* 0x00075c1801007387 */ /* 0x0083e80000100800 */
[----:B------:R-:W3:Y:S01]  /*4a550*/  LDL R25, [R1+0x3bd4] ;  /* 0x003bd40001197983 */ /* 0x000ee20000100800 */
[----:B0-----:R-:W-:Y:S02]  /*4a560*/  @P5 IMAD.MOV.U32 R22, RZ, RZ, R43 ;  /* 0x000000ffff165224 */ /* 0x001fe400078e002b */
[----:B------:R-:W-:Y:S01]  /*4a570*/  @P5 IMAD.MOV.U32 R23, RZ, RZ, R50 ;  /* 0x000000ffff175224 */ /* 0x000fe200078e0032 */
[----:B-1----:R-:W4:Y:S04]  /*4a580*/  LDL R24, [R1+0x3bb8] ;  /* 0x003bb80001187983 */ /* 0x002f280000100800 */
[----:B------:R0:W-:Y:S04]  /*4a590*/  STL [R1+0x758], R49 ;  /* 0x0007583101007387 */ /* 0x0001e80000100800 */
[----:B------:R1:W4:Y:S04]  /*4a5a0*/  @P5 LDG.E.U8 R40, desc[UR22][R22.64] ;  /* 0x0000001616285981 */ /* 0x000328000c1e1100 */
[----:B0-----:R-:W4:Y:S01]  /*4a5b0*/  LDL.LU R49, [R1+0x44a4] ;  /* 0x0044a40001317983 */ /* 0x001f220000300800 */
[----:B------:R-:W-:-:S02]  /*4a5c0*/  ISETP.GT.U32.AND P4, PT, R12, R75, PT ;  /* 0x0000004b0c00720c */ /* 0x000fc40003f84070 */
[----:B------:R-:W-:Y:S02]  /*4a5d0*/  SEL R21, R17, R18, !P3 ;  /* 0x0000001211157207 */ /* 0x000fe40005800000 */
[----:B------:R-:W-:Y:S01]  /*4a5e0*/  ISETP.GT.U32.AND P6, PT, R12, R29, PT ;  /* 0x0000001d0c00720c */ /* 0x000fe20003fc4070 */
[----:B------:R-:W-:Y:S01]  /*4a5f0*/  IMAD.MOV.U32 R18, RZ, RZ, R38 ;  /* 0x000000ffff127224 */ /* 0x000fe200078e0026 */
[----:B------:R-:W-:Y:S04]  /*4a600*/  STL [R1+0x26f0], R50 ;  /* 0x0026f03201007387 */ /* 0x000fe80000100800 */
[----:B------:R-:W4:Y:S01]  /*4a610*/  LDL.LU R53, [R1+0x44a0] ;  /* 0x0044a00001357983 */ /* 0x000f220000300800 */
[----:B------:R-:W-:Y:S02]  /*4a620*/  IMAD R21, R21, UR6, RZ ;  /* 0x0000000615157c24 */ /* 0x000fe4000f8e02ff */
[----:B------:R-:W-:Y:S01]  /*4a630*/  @!P1 IMAD.MOV R18, RZ, RZ, -R18 ;  /* 0x000000ffff129224 */ /* 0x000fe200078e0a12 */
[----:B------:R-:W4:Y:S01]  /*4a640*/  LDL.LU R52, [R1+0x449c] ;  /* 0x00449c0001347983 */ /* 0x000f220000300800 */
[----:B------:R-:W-:Y:S01]  /*4a650*/  IADD3 R20, P1, PT, R20, R16, RZ ;  /* 0x0000001014147210 */ /* 0x000fe20007f3e0ff */
[----:B------:R-:W-:Y:S01]  /*4a660*/  @!P4 IMAD.IADD R75, R75, 0x1, -R12 ;  /* 0x000000014b4bc824 */ /* 0x000fe200078e0a0c */
[----:B------:R-:W-:-:S02]  /*4a670*/  IADD3 R38, P4, PT, R21, R14, RZ ;  /* 0x0000000e15267210 */ /* 0x000fc40007f9e0ff */
[----:B-1----:R-:W-:Y:S01]  /*4a680*/  SHF.R.S32.HI R22, RZ, 0x1f, R21 ;  /* 0x0000001fff167819 */ /* 0x002fe20000011415 */
[----:B------:R-:W-:Y:S02]  /*4a690*/  IMAD.X R19, R19, 0x1, R13, P1 ;  /* 0x0000000113137824 */ /* 0x000fe400008e060d */
[----:B------:R-:W-:Y:S01]  /*4a6a0*/  @!P6 IMAD.IADD R29, R29, 0x1, -R12 ;  /* 0x000000011d1de824 */ /* 0x000fe200078e0a0c */
[----:B--2---:R0:W-:Y:S01]  /*4a6b0*/  STL [R1+0x754], R34 ;  /* 0x0007542201007387 */ /* 0x0041e20000100800 */
[----:B---3--:R-:W-:-:S03]  /*4a6c0*/  ISETP.GE.AND P6, PT, R25, RZ, PT ;  /* 0x000000ff1900720c */ /* 0x008fc60003fc6270 */
[----:B0-----:R-:W2:Y:S04]  /*4a6d0*/  LDL.LU R34, [R1+0x4498] ;  /* 0x0044980001227983 */ /* 0x001ea80000300800 */
[----:B------:R-:W3:Y:S04]  /*4a6e0*/  LDL R50, [R1+0x3b78] ;  /* 0x003b780001327983 */ /* 0x000ee80000100800 */
[----:B------:R-:W2:Y:S04]  /*4a6f0*/  LDL.LU R43, [R1+0x34c] ;  /* 0x00034c00012b7983 */ /* 0x000ea80000300800 */
[----:B------:R-:W-:Y:S04]  /*4a700*/  STL [R1+0x26fc], R20 ;  /* 0x0026fc1401007387 */ /* 0x000fe80000100800 */
[----:B------:R-:W-:Y:S04]  /*4a710*/  STL [R1+0x2214], R38 ;  /* 0x0022142601007387 */ /* 0x000fe80000100800 */
[----:B----4-:R0:W-:Y:S01]  /*4a720*/  STL [R1+0x750], R40 ;  /* 0x0007502801007387 */ /* 0x0101e20000100800 */
[----:B------:R-:W-:Y:S01]  /*4a730*/  @P0 IMAD.MOV.U32 R25, RZ, RZ, R19 ;  /* 0x000000ffff190224 */ /* 0x000fe200078e0013 */
[----:B------:R-:W-:Y:S01]  /*4a740*/  PRMT R49, RZ, 0x7610, R49 ;  /* 0x00007610ff317816 */ /* 0x000fe20000000031 */
[----:B0-----:R-:W-:Y:S01]  /*4a750*/  IMAD.X R40, R22, 0x1, R15, P4 ;  /* 0x0000000116287824 */ /* 0x001fe200020e060f */
[----:B------:R-:W-:Y:S01]  /*4a760*/  ISETP.GE.AND P4, PT, R24, RZ, PT ;  /* 0x000000ff1800720c */ /* 0x000fe20003f86270 */
[----:B------:R-:W-:-:S05]  /*4a770*/  @P0 IMAD.MOV.U32 R24, RZ, RZ, R20 ;  /* 0x000000ffff180224 */ /* 0x000fca00078e0014 */
[----:B------:R0:W4:Y:S01]  /*4a780*/  @P0 LDG.E.U8 R49, desc[UR22][R24.64] ;  /* 0x0000001618310981 */ /* 0x000122000c1e1100 */
[----:B------:R-:W-:Y:S02]  /*4a790*/  ISETP.GT.U32.AND P1, PT, R12, R75, PT ;  /* 0x0000004b0c00720c */ /* 0x000fe40003f24070 */
[----:B------:R-:W-:Y:S02]  /*4a7a0*/  SEL R20, R17, R18, !P3 ;  /* 0x0000001211147207 */ /* 0x000fe40005800000 */
[----:B------:R-:W-:Y:S01]  /*4a7b0*/  PRMT R23, RZ, 0x7610, R23 ;  /* 0x00007610ff177816 */ /* 0x000fe20000000017 */
[----:B------:R1:W-:Y:S01]  /*4a7c0*/  STL [R1+0x26f8], R19 ;  /* 0x0026f81301007387 */ /* 0x0003e20000100800 */
[----:B------:R-:W-:-:S03]  /*4a7d0*/  IMAD.MOV.U32 R18, RZ, RZ, R35 ;  /* 0x000000ffff127224 */ /* 0x000fc600078e0023 */
[----:B------:R1:W-:Y:S01]  /*4a7e0*/  STL [R1+0x2210], R40 ;  /* 0x0022102801007387 */ /* 0x0003e20000100800 */
[----:B------:R-:W-:Y:S02]  /*4a7f0*/  IMAD R20, R20, UR6, RZ ;  /* 0x0000000614147c24 */ /* 0x000fe4000f8e02ff */
[----:B0-----:R-:W-:Y:S02]  /*4a800*/  @P5 IMAD.MOV.U32 R24, RZ, RZ, R38 ;  /* 0x000000ffff185224 */ /* 0x001fe400078e0026 */
[----:B------:R-:W-:Y:S01]  /*4a810*/  @P5 IMAD.MOV.U32 R25, RZ, RZ, R40 ;  /* 0x000000ffff195224 */ /* 0x000fe200078e0028 */
[----:B------:R-:W2:Y:S04]  /*4a820*/  LDL.LU R38, [R1+0x354] ;  /* 0x0003540001267983 */ /* 0x000ea80000300800 */
[----:B------:R-:W2:Y:S01]  /*4a830*/  LDL.LU R35, [R1+0x350] ;  /* 0x0003500001237983 */ /* 0x000ea20000300800 */
[----:B-1----:R-:W-:-:S02]  /*4a840*/  IMAD.MOV.U32 R19, RZ, RZ, R2 ;  /* 0x000000ffff137224 */ /* 0x002fc400078e0002 */
[----:B------:R-:W-:Y:S01]  /*4a850*/  @!P4 IMAD.MOV R18, RZ, RZ, -R18 ;  /* 0x000000ffff12c224 */ /* 0x000fe200078e0a12 */
[----:B------:R-:W2:Y:S01]  /*4a860*/  @P5 LDG.E.U8 R23, desc[UR22][R24.64] ;  /* 0x0000001618175981 */ /* 0x000ea2000c1e1100 */
[----:B------:R-:W-:Y:S02]  /*4a870*/  @!P1 IMAD.IADD R75, R75, 0x1, -R12 ;  /* 0x000000014b4b9824 */ /* 0x000fe400078e0a0c */
[----:B------:R-:W-:Y:S01]  /*4a880*/  @!P6 IMAD.MOV R19, RZ, RZ, -R19 ;  /* 0x000000ffff13e224 */ /* 0x000fe200078e0a13 */
[C---:B------:R-:W-:Y:S02]  /*4a890*/  IADD3 R40, P6, PT, R20.reuse, R14, RZ ;  /* 0x0000000e14287210 */ /* 0x040fe40007fde0ff */
[-C--:B------:R-:W-:Y:S01]  /*4a8a0*/  IADD3 R2, P1, PT, R20, R16.reuse, RZ ;  /* 0x0000001014027210 */ /* 0x080fe20007f3e0ff */
[----:B----4-:R0:W-:Y:S02]  /*4a8b0*/  STL [R1+0x74c], R49 ;  /* 0x00074c3101007387 */ /* 0x0101e40000100800 */
[----:B0-----:R-:W-:-:S02]  /*4a8c0*/  IADD3 R49, P4, PT, R21, R16, RZ ;  /* 0x0000001015317210 */ /* 0x001fc40007f9e0ff */
[----:B------:R-:W-:Y:S02]  /*4a8d0*/  SHF.R.S32.HI R21, RZ, 0x1f, R20 ;  /* 0x0000001fff157819 */ /* 0x000fe40000011414 */
[----:B------:R-:W4:Y:S01]  /*4a8e0*/  LDL R20, [R1+0x3b98] ;  /* 0x003b980001147983 */ /* 0x000f220000100800 */
[----:B------:R-:W-:-:S03]  /*4a8f0*/  IMAD.X R22, R22, 0x1, R13, P4 ;  /* 0x0000000116167824 */ /* 0x000fc600020e060d */
[----:B------:R-:W-:Y:S01]  /*4a900*/  STL [R1+0x220c], R49 ;  /* 0x00220c3101007387 */ /* 0x000fe20000100800 */
[----:B---3--:R-:W-:-:S03]  /*4a910*/  ISETP.GE.AND P4, PT, R50, RZ, PT ;  /* 0x000000ff3200720c */ /* 0x008fc60003f86270 */
[----:B------:R-:W-:Y:S01]  /*4a920*/  STL [R1+0x2704], R40 ;  /* 0x0027042801007387 */ /* 0x000fe20000100800 */
[----:B------:R-:W-:-:S03]  /*4a930*/  IMAD.X R50, R21, 0x1, R15, P6 ;  /* 0x0000000115327824 */ /* 0x000fc600030e060f */
[----:B------:R-:W-:Y:S04]  /*4a940*/  STL [R1+0x2208], R22 ;  /* 0x0022081601007387 */ /* 0x000fe80000100800 */
[----:B------:R-:W-:Y:S04]  /*4a950*/  STL [R1+0x270c], R2 ;  /* 0x00270c0201007387 */ /* 0x000fe80000100800 */
[----:B--2---:R0:W-:Y:S01]  /*4a960*/  STL [R1+0x748], R23 ;  /* 0x0007481701007387 */ /* 0x0041e20000100800 */
[----:B------:R-:W-:-:S03]  /*4a970*/  PRMT R52, RZ, 0x7610, R52 ;  /* 0x00007610ff347816 */ /* 0x000fc60000000034 */
[----:B------:R-:W-:Y:S01]  /*4a980*/  STL [R1+0x2700], R50 ;  /* 0x0027003201007387 */ /* 0x000fe20000100800 */
[----:B0-----:R-:W-:Y:S02]  /*4a990*/  IMAD.X R23, R21, 0x1, R13, P1 ;  /* 0x0000000115177824 */ /* 0x001fe400008e060d */
[----:B------:R-:W-:Y:S01]  /*4a9a0*/  @P0 IMAD.MOV.U32 R21, RZ, RZ, R22 ;  /* 0x000000ffff150224 */ /* 0x000fe200078e0016 */
[----:B------:R-:W-:Y:S02]  /*4a9b0*/  PRMT R34, RZ, 0x7610, R34 ;  /* 0x00007610ff227816 */ /* 0x000fe40000000022 */
[----:B----4-:R-:W-:Y:S01]  /*4a9c0*/  ISETP.GE.AND P1, PT, R20, RZ, PT ;  /* 0x000000ff1400720c */ /* 0x010fe20003f26270 */
[----:B------:R-:W-:Y:S02]  /*4a9d0*/  @P0 IMAD.MOV.U32 R20, RZ, RZ, R49 ;  /* 0x000000ffff140224 */ /* 0x000fe400078e0031 */
[----:B------:R-:W2:Y:S04]  /*4a9e0*/  LDL.LU R49, [R1+0x4494] ;  /* 0x0044940001317983 */ /* 0x000ea80000300800 */
[----:B------:R0:W3:Y:S02]  /*4a9f0*/  @P0 LDG.E.U8 R52, desc[UR22][R20.64] ;  /* 0x0000001614340981 */ /* 0x0000e4000c1e1100 */
[----:B0-----:R-:W-:-:S02]  /*4aa00*/  @P5 IMAD.MOV.U32 R20, RZ, RZ, R40 ;  /* 0x000000ffff145224 */ /* 0x001fc400078e0028 */
[----:B------:R-:W-:-:S05]  /*4aa10*/  @P5 IMAD.MOV.U32 R21, RZ, RZ, R50 ;  /* 0x000000ffff155224 */ /* 0x000fca00078e0032 */
[----:B------:R0:W4:Y:S01]  /*4aa20*/  @P5 LDG.E.U8 R34, desc[UR22][R20.64] ;  /* 0x0000001614225981 */ /* 0x000122000c1e1100 */
[----:B------:R-:W-:-:S05]  /*4aa30*/  SEL R22, R17, R18, !P3 ;  /* 0x0000001211167207 */ /* 0x000fca0005800000 */
[----:B0-----:R-:W-:Y:S02]  /*4aa40*/  IMAD R21, R22, UR6, RZ ;  /* 0x0000000616157c24 */ /* 0x001fe4000f8e02ff */
[----:B------:R-:W-:Y:S02]  /*4aa50*/  @P0 IMAD.MOV.U32 R22, RZ, RZ, R2 ;  /* 0x000000ffff160224 */ /* 0x000fe400078e0002 */
[----:B------:R-:W-:Y:S01]  /*4aa60*/  IMAD.MOV.U32 R20, RZ, RZ, R68 ;  /* 0x000000ffff147224 */ /* 0x000fe200078e0044 */
[----:B--2---:R-:W-:Y:S01]  /*4aa70*/  PRMT R49, RZ, 0x7610, R49 ;  /* 0x00007610ff317816 */ /* 0x004fe20000000031 */
[----:B---3--:R0:W-:Y:S05]  /*4aa80*/  STL [R1+0x744], R52 ;  /* 0x0007443401007387 */ /* 0x0081ea0000100800 */
[----:B------:R1:W2:Y:S04]  /*4aa90*/  @P0 LDG.E.U8 R49, desc[UR22][R22.64] ;  /* 0x0000001616310981 */ /* 0x0002a8000c1e1100 */
[----:B0-----:R-:W3:Y:S04]  /*4aaa0*/  LDL.LU R52, [R1+0x4490] ;  /* 0x0044900001347983 */ /* 0x001ee80000300800 */
[----:B------:R-:W-:Y:S04]  /*4aab0*/  STL [R1+0x2708], R23 ;  /* 0x0027081701007387 */ /* 0x000fe80000100800 */
[----:B------:R-:W3:Y:S04]  /*4aac0*/  LDL.LU R50, [R1+0x448c] ;  /* 0x00448c0001327983 */ /* 0x000ee80000300800 */
[----:B------:R-:W3:Y:S04]  /*4aad0*/  LDL.LU R40, [R1+0x4488] ;  /* 0x0044880001287983 */ /* 0x000ee80000300800 */
[----:B----4-:R0:W-:Y:S04]  /*4aae0*/  STL [R1+0x740], R34 ;  /* 0x0007402201007387 */ /* 0x0101e80000100800 */
[----:B0-----:R-:W4:Y:S04]  /*4aaf0*/  LDL.LU R34, [R1+0x4484] ;  /* 0x0044840001227983 */ /* 0x001f280000300800 */
[----:B------:R-:W3:Y:S01]  /*4ab00*/  LDL.LU R68, [R1+0x4480] ;  /* 0x0044800001447983 */ /* 0x000ee20000300800 */
[----:B------:R-:W-:Y:S01]  /*4ab10*/  ISETP.GT.U32.AND P6, PT, R12, R43, PT ;  /* 0x0000002b0c00720c */ /* 0x000fe20003fc4070 */
[----:B------:R-:W-:-:S02]  /*4ab20*/  IMAD.MOV.U32 R18, RZ, RZ, R51 ;  /* 0x000000ffff127224 */ /* 0x000fc400078e0033 */
[----:B------:R-:W4:Y:S01]  /*4ab30*/  LDL.LU R2, [R1+0x358] ;  /* 0x0003580001027983 */ /* 0x000f220000300800 */
[----:B-1----:R-:W-:Y:S01]  /*4ab40*/  SHF.R.S32.HI R22, RZ, 0x1f, R21 ;  /* 0x0000001fff167819 */ /* 0x002fe20000011415 */
[----:B------:R-:W-:-:S08]  /*4ab50*/  @!P1 IMAD.MOV R18, RZ, RZ, -R18 ;  /* 0x000000ffff129224 */ /* 0x000fd000078e0a12 */
[----:B------:R-:W-:Y:S01]  /*4ab60*/  @!P6 IMAD.IADD R43, R43, 0x1, -R12 ;  /* 0x000000012b2be824 */ /* 0x000fe200078e0a0c */
[C---:B------:R-:W-:Y:S01]  /*4ab70*/  IADD3 R23, P6, PT, R21.reuse, R14, RZ ;  /* 0x0000000e15177210 */ /* 0x040fe20007fde0ff */
[----:B--2---:R0:W-:Y:S02]  /*4ab80*/  STL [R1+0x73c], R49 ;  /* 0x00073c3101007387 */ /* 0x0041e40000100800 */
[----:B0-----:R-:W-:Y:S02]  /*4ab90*/  IADD3 R49, P1, PT, R21, R16, RZ ;  /* 0x0000001015317210 */ /* 0x001fe40007f3e0ff */
[----:B------:R-:W-:-:S03]  /*4aba0*/  IMAD.X R21, R22, 0x1, R15, P6 ;  /* 0x0000000116157824 */ /* 0x000fc600030e060f */
[----:B------:R-:W-:Y:S01]  /*4abb0*/  STL [R1+0x21fc], R49 ;  /* 0x0021fc3101007387 */ /* 0x000fe20000100800 */
[----:B------:R-:W-:-:S03]  /*4abc0*/  IMAD.X R51, R22, 0x1, R13, P1 ;  /* 0x0000000116337824 */ /* 0x000fc600008e060d */
[----:B------:R0:W-:Y:S01]  /*4abd0*/  STL [R1+0x2204], R23 ;  /* 0x0022041701007387 */ /* 0x0001e20000100800 */
[----:B------:R-:W-:Y:S01]  /*4abe0*/  @P5 IMAD.MOV.U32 R22, RZ, RZ, R23 ;  /* 0x000000ffff165224 */ /* 0x000fe200078e0017 */
[----:B---3--:R-:W-:Y:S01]  /*4abf0*/  PRMT R68, RZ, 0x7610, R68 ;  /* 0x00007610ff447816 */ /* 0x008fe20000000044 */
[----:B0-----:R-:W-:Y:S01]  /*4ac00*/  @P5 IMAD.MOV.U32 R23, RZ, RZ, R21 ;  /* 0x000000ffff175224 */ /* 0x001fe200078e0015 */
[----:B------:R-:W-:-:S04]  /*4ac10*/  PRMT R40, RZ, 0x7610, R40 ;  /* 0x00007610ff287816 */ /* 0x000fc80000000028 */
[----:B------:R0:W2:Y:S02]  /*4ac20*/  @P5 LDG.E.U8 R68, desc[UR22][R22.64] ;  /* 0x0000001616445981 */ /* 0x0000a4000c1e1100 */
[----:B0-----:R-:W-:Y:S02]  /*4ac30*/  @P0 IMAD.MOV.U32 R22, RZ, RZ, R49 ;  /* 0x000000ffff160224 */ /* 0x001fe400078e0031 */
[----:B------:R-:W-:-:S05]  /*4ac40*/  @P0 IMAD.MOV.U32 R23, RZ, RZ, R51 ;  /* 0x000000ffff170224 */ /* 0x000fca00078e0033 */
[----:B------:R0:W3:Y:S01]  /*4ac50*/  @P0 LDG.E.U8 R40, desc[UR22][R22.64] ;  /* 0x0000001616280981 */ /* 0x0000e2000c1e1100 */
[----:B------:R-:W-:Y:S01]  /*4ac60*/  @!P4 IMAD.MOV R20, RZ, RZ, -R20 ;  /* 0x000000ffff14c224 */ /* 0x000fe200078e0a14 */
[C---:B------:R-:W-:Y:S02]  /*4ac70*/  ISETP.GT.U32.AND P4, PT, R12.reuse, R43, PT ;  /* 0x0000002b0c00720c */ /* 0x040fe40003f84070 */
[----:B------:R-:W-:Y:S02]  /*4ac80*/  ISETP.GT.U32.AND P6, PT, R12, R38, PT ;  /* 0x000000260c00720c */ /* 0x000fe40003fc4070 */
[----:B------:R-:W-:Y:S01]  /*4ac90*/  SEL R19, R17, R19, !P3 ;  /* 0x0000001311137207 */ /* 0x000fe20005800000 */
[----:B------:R1:W-:Y:S04]  /*4aca0*/  STL [R1+0x21f8], R51 ;  /* 0x0021f83301007387 */ /* 0x0003e80000100800 */
[----:B------:R0:W-:Y:S01]  /*4acb0*/  STL [R1+0x2200], R21 ;  /* 0x0022001501007387 */ /* 0x0001e20000100800 */
[----:B------:R-:W-:-:S03]  /*4acc0*/  IMAD R19, R19, UR6, RZ ;  /* 0x0000000613137c24 */ /* 0x000fc6000f8e02ff */
[----:B-1----:R-:W4:Y:S01]  /*4acd0*/  LDL R51, [R1+0x3bbc] ;  /* 0x003bbc0001337983 */ /* 0x002f220000100800 */
[--C-:B------:R-:W-:Y:S02]  /*4ace0*/  @!P4 IMAD.IADD R43, R43, 0x1, -R12.reuse ;  /* 0x000000012b2bc824 */ /* 0x100fe400078e0a0c */
[----:B------:R-:W-:Y:S01]  /*4acf0*/  @!P6 IMAD.IADD R38, R38, 0x1, -R12 ;  /* 0x000000012626e824 */ /* 0x000fe200078e0a0c */
[----:B0-----:R-:W-:Y:S02]  /*4ad00*/  SHF.R.S32.HI R21, RZ, 0x1f, R19 ;  /* 0x0000001fff157819 */ /* 0x001fe40000011413 */
[C---:B------:R-:W-:Y:S01]  /*4ad10*/  IADD3 R23, P4, PT, R19.reuse, R14, RZ ;  /* 0x0000000e13177210 */ /* 0x040fe20007f9e0ff */
[----:B--2---:R0:W-:Y:S04]  /*4ad20*/  STL [R1+0x738], R68 ;  /* 0x0007384401007387 */ /* 0x0041e80000100800 */
[----:B0-----:R-:W2:Y:S04]  /*4ad30*/  LDL.LU R68, [R1+0x35c] ;  /* 0x00035c0001447983 */ /* 0x001ea80000300800 */
[----:B---3--:R0:W-:Y:S02]  /*4ad40*/  STL [R1+0x734], R40 ;  /* 0x0007342801007387 */ /* 0x0081e40000100800 */
[----:B0-----:R-:W-:-:S02]  /*4ad50*/  IADD3 R40, P6, PT, R19, R16, RZ ;  /* 0x0000001013287210 */ /* 0x001fc40007fde0ff */
[----:B------:R-:W3:Y:S01]  /*4ad60*/  LDL R19, [R1+0x3ba0] ;  /* 0x003ba00001137983 */ /* 0x000ee20000100800 */
[----:B------:R-:W-:-:S03]  /*4ad70*/  IMAD.X R22, R21, 0x1, R15, P4 ;  /* 0x0000000115167824 */ /* 0x000fc600020e060f */
[----:B------:R0:W-:Y:S04]  /*4ad80*/  STL [R1+0x2714], R23 ;  /* 0x0027141701007387 */ /* 0x0001e80000100800 */
[----:B------:R-:W-:Y:S04]  /*4ad90*/  STL [R1+0x271c], R40 ;  /* 0x00271c2801007387 */ /* 0x000fe80000100800 */
[----:B------:R1:W-:Y:S01]  /*4ada0*/  STL [R1+0x2710], R22 ;  /* 0x0027101601007387 */ /* 0x0003e20000100800 */
[----:B0-----:R-:W-:Y:S02]  /*4adb0*/  @P5 LOP3.LUT R23, R23, R22, RZ, 0x3c, !PT ;  /* 0x0000001617175212 */ /* 0x001fe400078e3cff */
[----:B------:R-:W-:-:S02]  /*4adc0*/  PRMT R50, RZ, 0x7610, R50 ;  /* 0x00007610ff327816 */ /* 0x000fc40000000032 */
[----:B-1----:R-:W-:Y:S01]  /*4add0*/  @P5 LOP3.LUT R22, R23, R22, RZ, 0x3c, !PT ;  /* 0x0000001617165212 */ /* 0x002fe200078e3cff */
[----:B------:R-:W-:-:S03]  /*4ade0*/  IMAD.X R49, R21, 0x1, R13, P6 ;  /* 0x0000000115317824 */ /* 0x000fc600030e060d */
[----:B------:R-:W-:Y:S02]  /*4adf0*/  @P5 LOP3.LUT R23, R23, R22, RZ, 0x3c, !PT ;  /* 0x0000001617175212 */ /* 0x000fe400078e3cff */
[----:B------:R-:W-:-:S03]  /*4ae00*/  PRMT R25, RZ, 0x7610, R25 ;  /* 0x00007610ff197816 */ /* 0x000fc60000000019 */
[----:B------:R0:W2:Y:S02]  /*4ae10*/  @P5 LDG.E.U8 R50, desc[UR22][R22.64] ;  /* 0x0000001616325981 */ /* 0x0000a4000c1e1100 */
[----:B0-----:R-:W-:Y:S02]  /*4ae20*/  @P0 IMAD.MOV.U32 R22, RZ, RZ, R40 ;  /* 0x000000ffff160224 */ /* 0x001fe400078e0028 */
[----:B------:R-:W-:-:S05]  /*4ae30*/  @P0 IMAD.MOV.U32 R23, RZ, RZ, R49 ;  /* 0x000000ffff170224 */ /* 0x000fca00078e0031 */
[----:B------:R0:W2:Y:S01]  /*4ae40*/  @P0 LDG.E.U8 R25, desc[UR22][R22.64] ;  /* 0x0000001616190981 */ /* 0x0000a2000c1e1100 */
[----:B------:R-:W-:Y:S02]  /*4ae50*/  PRMT R52, RZ, 0x7610, R52 ;  /* 0x00007610ff347816 */ /* 0x000fe40000000034 */
[----:B---3--:R-:W-:Y:S02]  /*4ae60*/  ISETP.GE.AND P4, PT, R19, RZ, PT ;  /* 0x000000ff1300720c */ /* 0x008fe40003f86270 */
        /* <DEDUP_REMOVED lines=8> */
[----:B------:R0:W3:Y:S01]  /*4aef0*/  @P5 LDG.E.U8 R52, desc[UR22][R22.64] ;  /* 0x0000001616345981 */ /* 0x0000e2000c1e1100 */
[C---:B------:R-:W-:Y:S02]  /*4af00*/  ISETP.GT.U32.AND P1, PT, R12.reuse, R35, PT ;  /* 0x000000230c00720c */ /* 0x040fe40003f24070 */
[----:B------:R-:W-:-:S11]  /*4af10*/  ISETP.GT.U32.AND P6, PT, R12, R38, PT ;  /* 0x000000260c00720c */ /* 0x000fd60003fc4070 */
[----:B------:R-:W-:Y:S01]  /*4af20*/  @!P1 IMAD.IADD R35, R35, 0x1, -R12 ;  /* 0x0000000123239824 */ /* 0x000fe200078e0a0c */
[----:B----4-:R-:W-:Y:S01]  /*4af30*/  ISETP.GT.U32.AND P1, PT, R12, R2, PT ;  /* 0x000000020c00720c */ /* 0x010fe20003f24070 */
[----:B------:R-:W-:Y:S01]  /*4af40*/  STL [R1+0x2718], R49 ;  /* 0x0027183101007387 */ /* 0x000fe20000100800 */
[----:B------:R-:W-:-:S03]  /*4af50*/  IMAD R20, R20, UR6, RZ ;  /* 0x0000000614147c24 */ /* 0x000fc6000f8e02ff */
[----:B--2---:R1:W-:Y:S01]  /*4af60*/  STL [R1+0x72c], R25 ;  /* 0x00072c1901007387 */ /* 0x0043e20000100800 */
[----:B------:R-:W-:-:S07]  /*4af70*/  @!P6 IMAD.IADD R38, R38, 0x1, -R12 ;  /* 0x000000012626e824 */ /* 0x000fce00078e0a0c */
[----:B------:R-:W-:Y:S01]  /*4af80*/  @!P1 IMAD.IADD R2, R2, 0x1, -R12 ;  /* 0x0000000102029824 */ /* 0x000fe200078e0a0c */
[----:B------:R-:W-:Y:S01]  /*4af90*/  IADD3 R40, P1, PT, R19, R16, RZ ;  /* 0x0000001013287210 */ /* 0x000fe20007f3e0ff */
[----:B-1----:R-:W2:Y:S04]  /*4afa0*/  LDL R25, [R1+0x3bd8] ;  /* 0x003bd80001197983 */ /* 0x002ea80000100800 */
[----:B------:R-:W4:Y:S04]  /*4afb0*/  LDL.LU R9, [R1+0x368] ;  /* 0x0003680001097983 */ /* 0x000f280000300800 */
[----:B------:R1:W-:Y:S01]  /*4afc0*/  STL [R1+0x730], R50 ;  /* 0x0007303201007387 */ /* 0x0003e20000100800 */
[----:B------:R-:W-:-:S03]  /*4afd0*/  IMAD.X R49, R21, 0x1, R13, P1 ;  /* 0x0000000115317824 */ /* 0x000fc600008e060d */
[----:B------:R-:W-:Y:S04]  /*4afe0*/  STL [R1+0x21ec], R40 ;  /* 0x0021ec2801007387 */ /* 0x000fe80000100800 */
[----:B------:R0:W-:Y:S01]  /*4aff0*/  STL [R1+0x21f4], R22 ;  /* 0x0021f41601007387 */ /* 0x0001e20000100800 */
[----:B------:R-:W-:Y:S02]  /*4b000*/  SHF.R.S32.HI R19, RZ, 0x1f, R20 ;  /* 0x0000001fff137819 */ /* 0x000fe40000011414 */
[----:B-1----:R-:W-:Y:S02]  /*4b010*/  IADD3 R50, P6, PT, R20, R14, RZ ;  /* 0x0000000e14327210 */ /* 0x002fe40007fde0ff */
[----:B------:R-:W-:-:S03]  /*4b020*/  PRMT R34, RZ, 0x7610, R34 ;  /* 0x00007610ff227816 */ /* 0x000fc60000000022 */
[----:B------:R-:W-:Y:S04]  /*4b030*/  STL [R1+0x2724], R50 ;  /* 0x0027243201007387 */ /* 0x000fe80000100800 */
[----:B------:R-:W-:Y:S04]  /*4b040*/  STL [R1+0x21e8], R49 ;  /* 0x0021e83101007387 */ /* 0x000fe80000100800 */
[----:B------:R1:W-:Y:S01]  /*4b050*/  STL [R1+0x21f0], R23 ;  /* 0x0021f01701007387 */ /* 0x0003e20000100800 */
[----:B0-----:R-:W-:Y:S01]  /*4b060*/  @P0 IMAD.MOV.U32 R22, RZ, RZ, R40 ;  /* 0x000000ffff160224 */ /* 0x001fe200078e0028 */
[----:B------:R-:W-:Y:S01]  /*4b070*/  ISETP.GE.AND P1, PT, R51, RZ, PT ;  /* 0x000000ff3300720c */ /* 0x000fe20003f26270 */
[----:B------:R-:W-:Y:S01]  /*4b080*/  IMAD.X R51, R19, 0x1, R15, P6 ;  /* 0x0000000113337824 */ /* 0x000fe200030e060f */
[----:B------:R-:W-:Y:S01]  /*4b090*/  PRMT R24, RZ, 0x7610, R24 ;  /* 0x00007610ff187816 */ /* 0x000fe20000000018 */
[----:B-1----:R-:W-:-:S05]  /*4b0a0*/  @P0 IMAD.MOV.U32 R23, RZ, RZ, R49 ;  /* 0x000000ffff170224 */ /* 0x002fca00078e0031 */
[----:B------:R0:W4:Y:S02]  /*4b0b0*/  @P0 LDG.E.U8 R34, desc[UR22][R22.64] ;  /* 0x0000001616220981 */ /* 0x000124000c1e1100 */
[----:B0-----:R-:W-:Y:S02]  /*4b0c0*/  @P5 IMAD.MOV.U32 R22, RZ, RZ, R50 ;  /* 0x000000ffff165224 */ /* 0x001fe400078e0032 */
[----:B------:R-:W-:-:S05]  /*4b0d0*/  @P5 IMAD.MOV.U32 R23, RZ, RZ, R51 ;  /* 0x000000ffff175224 */ /* 0x000fca00078e0033 */
[----:B------:R0:W4:Y:S04]  /*4b0e0*/  @P5 LDG.E.U8 R24, desc[UR22][R22.64] ;  /* 0x0000001616185981 */ /* 0x000128000c1e1100 */
[----:B---3--:R1:W-:Y:S04]  /*4b0f0*/  STL [R1+0x728], R52 ;  /* 0x0007283401007387 */ /* 0x0083e80000100800 */
[----:B-1----:R-:W3:Y:S04]  /*4b100*/  LDL.LU R52, [R1+0x447c] ;  /* 0x00447c0001347983 */ /* 0x002ee80000300800 */
[----:B------:R1:W-:Y:S04]  /*4b110*/  STL [R1+0x2720], R51 ;  /* 0x0027203301007387 */ /* 0x0003e80000100800 */
[----:B------:R-:W3:Y:S01]  /*4b120*/  LDL.LU R49, [R1+0x4478] ;  /* 0x0044780001317983 */ /* 0x000ee20000300800 */
[----:B------:R-:W-:-:S02]  /*4b130*/  ISETP.GT.U32.AND P6, PT, R12, R35, PT ;  /* 0x000000230c00720c */ /* 0x000fc40003fc4070 */
[----:B------:R-:W-:Y:S01]  /*4b140*/  SEL R21, R17, R18, !P3 ;  /* 0x0000001211157207 */ /* 0x000fe20005800000 */
[----:B------:R-:W-:Y:S01]  /*4b150*/  IMAD.MOV.U32 R18, RZ, RZ, R69 ;  /* 0x000000ffff127224 */ /* 0x000fe200078e0045 */
[----:B------:R-:W3:Y:S03]  /*4b160*/  LDL.LU R40, [R1+0x4474] ;  /* 0x0044740001287983 */ /* 0x000ee60000300800 */
        /* <DEDUP_REMOVED lines=10> */
[----:B----4-:R0:W-:Y:S04]  /*4b210*/  STL [R1+0x724], R34 ;  /* 0x0007242201007387 */ /* 0x0101e80000100800 */
[----:B0-----:R-:W2:Y:S04]  /*4b220*/  LDL.LU R34, [R1+0x4470] ;  /* 0x0044700001227983 */ /* 0x001ea80000300800 */
[----:B------:R-:W4:Y:S04]  /*4b230*/  LDL.LU R69, [R1+0x364] ;  /* 0x0003640001457983 */ /* 0x000f280000300800 */
        /* <DEDUP_REMOVED lines=8> */
[----:B---3--:R-:W-:Y:S02]  /*4b2c0*/  PRMT R52, RZ, 0x7610, R52 ;  /* 0x00007610ff347816 */ /* 0x008fe40000000034 */
[----:B------:R-:W-:-:S04]  /*4b2d0*/  PRMT R49, RZ, 0x7610, R49 ;  /* 0x00007610ff317816 */ /* 0x000fc80000000031 */
[----:B------:R-:W3:Y:S04]  /*4b2e0*/  @P0 LDG.E.U8 R52, desc[UR22][R24.64] ;  /* 0x0000001618340981 */ /* 0x000ee8000c1e1100 */
[----:B------:R0:W2:Y:S01]  /*4b2f0*/  @P5 LDG.E.U8 R49, desc[UR22][R18.64] ;  /* 0x0000001612315981 */ /* 0x0000a2000c1e1100 */
[C---:B------:R-:W-:Y:S02]  /*4b300*/  ISETP.GT.U32.AND P4, PT, R12.reuse, R68, PT ;  /* 0x000000440c00720c */ /* 0x040fe40003f84070 */
[----:B------:R-:W-:-:S11]  /*4b310*/  ISETP.GT.U32.AND P1, PT, R12, R2, PT ;  /* 0x000000020c00720c */ /* 0x000fd60003f24070 */
[----:B------:R-:W-:Y:S01]  /*4b320*/  @!P4 IMAD.IADD R68, R68, 0x1, -R12 ;  /* 0x000000014444c824 */ /* 0x000fe200078e0a0c */
[----:B------:R-:W-:Y:S01]  /*4b330*/  ISETP.GT.U32.AND P4, PT, R12, R9, PT ;  /* 0x000000090c00720c */ /* 0x000fe20003f84070 */
[----:B------:R1:W-:Y:S01]  /*4b340*/  STL [R1+0x21e0], R51 ;  /* 0x0021e03301007387 */ /* 0x0003e20000100800 */
[----:B0-----:R-:W-:-:S03]  /*4b350*/  IMAD.MOV.U32 R18, RZ, RZ, R7 ;  /* 0x000000ffff127224 */ /* 0x001fc600078e0007 */
[----:B------:R-:W4:Y:S01]  /*4b360*/  LDL.LU R7, [R1+0x36c] ;  /* 0x00036c0001077983 */ /* 0x000f220000300800 */
[----:B------:R-:W-:Y:S02]  /*4b370*/  IMAD R19, R20, UR6, RZ ;  /* 0x0000000614137c24 */ /* 0x000fe4000f8e02ff */
[----:B------:R-:W-:Y:S02]  /*4b380*/  @!P1 IMAD.IADD R2, R2, 0x1, -R12 ;  /* 0x0000000102029824 */ /* 0x000fe400078e0a0c */
[----:B------:R-:W-:-:S03]  /*4b390*/  @!P6 IMAD.MOV R18, RZ, RZ, -R18 ;  /* 0x000000ffff12e224 */ /* 0x000fc600078e0a12 */
[----:B------:R-:W-:Y:S01]  /*4b3a0*/  @!P4 IMAD.IADD R9, R9, 0x1, -R12 ;  /* 0x000000010909c824 */ /* 0x000fe200078e0a0c */
[----:B------:R-:W-:Y:S02]  /*4b3b0*/  SHF.R.S32.HI R20, RZ, 0x1f, R19 ;  /* 0x0000001fff147819 */ /* 0x000fe40000011413 */
[----:B------:R-:W-:-:S05]  /*4b3c0*/  IADD3 R50, P6, PT, R19, R14, RZ ;  /* 0x0000000e13327210 */ /* 0x000fca0007fde0ff */
[----:B-1----:R-:W-:Y:S01]  /*4b3d0*/  IMAD.X R51, R20, 0x1, R15, P6 ;  /* 0x0000000114337824 */ /* 0x002fe200030e060f */
[----:B---3--:R0:W-:Y:S04]  /*4b3e0*/  STL [R1+0x71c], R52 ;  /* 0x00071c3401007387 */ /* 0x0081e80000100800 */
[----:B--2---:R1:W-:Y:S01]  /*4b3f0*/  STL [R1+0x718], R49 ;  /* 0x0007183101007387 */ /* 0x0043e20000100800 */
[-C--:B0-----:R-:W-:Y:S02]  /*4b400*/  IADD3 R52, P4, PT, R21, R16.reuse, RZ ;  /* 0x0000001015347210 */ /* 0x081fe40007f9e0ff */
[----:B-1----:R-:W-:-:S03]  /*4b410*/  IADD3 R49, P1, PT, R19, R16, RZ ;  /* 0x0000001013317210 */ /* 0x002fc60007f3e0ff */
[--C-:B------:R-:W-:Y:S01]  /*4b420*/  IMAD.X R19, R22, 0x1, R13.reuse, P4 ;  /* 0x0000000116137824 */ /* 0x100fe200020e060d */
[----:B------:R0:W-:Y:S04]  /*4b430*/  STL [R1+0x21dc], R52 ;  /* 0x0021dc3401007387 */ /* 0x0001e80000100800 */
[----:B------:R-:W-:Y:S01]  /*4b440*/  STL [R1+0x2734], R50 ;  /* 0x0027343201007387 */ /* 0x000fe20000100800 */
[----:B------:R-:W-:-:S03]  /*4b450*/  IMAD.X R21, R20, 0x1, R13, P1 ;  /* 0x0000000114157824 */ /* 0x000fc600008e060d */
[----:B------:R-:W-:Y:S04]  /*4b460*/  STL [R1+0x21d8], R19 ;  /* 0x0021d81301007387 */ /* 0x000fe80000100800 */
[----:B------:R-:W-:Y:S04]  /*4b470*/  STL [R1+0x273c], R49 ;  /* 0x00273c3101007387 */ /* 0x000fe80000100800 */
[----:B------:R-:W2:Y:S01]  /*4b480*/  LDL R20, [R1+0x3b88] ;  /* 0x003b880001147983 */ /* 0x000ea20000100800 */
[----:B------:R-:W-:Y:S02]  /*4b490*/  PRMT R34, RZ, 0x7610, R34 ;  /* 0x00007610ff227816 */ /* 0x000fe40000000022 */
[----:B--2---:R-:W-:-:S02]  /*4b4a0*/  ISETP.GE.AND P1, PT, R20, RZ, PT ;  /* 0x000000ff1400720c */ /* 0x004fc40003f26270 */
[----:B------:R-:W-:Y:S01]  /*4b4b0*/  SEL R20, R17, R18, !P3 ;  /* 0x0000001211147207 */ /* 0x000fe20005800000 */
[----:B------:R-:W-:-:S05]  /*4b4c0*/  @P0 IMAD.MOV.U32 R18, RZ, RZ, R52 ;  /* 0x000000ffff120224 */ /* 0x000fca00078e0034 */
[----:B------:R-:W2:Y:S04]  /*4b4d0*/  @P0 LDG.E.U8 R34, desc[UR22][R18.64] ;  /* 0x0000001612220981 */ /* 0x000ea8000c1e1100 */
[----:B------:R-:W-:Y:S04]  /*4b4e0*/  STL [R1+0x2730], R51 ;  /* 0x0027303301007387 */ /* 0x000fe80000100800 */
[----:B0-----:R-:W3:Y:S04]  /*4b4f0*/  LDL.LU R52, [R1+0x446c] ;  /* 0x00446c0001347983 */ /* 0x001ee80000300800 */
[----:B------:R-:W-:Y:S01]  /*4b500*/  STL [R1+0x2738], R21 ;  /* 0x0027381501007387 */ /* 0x000fe20000100800 */
[----:B------:R-:W-:-:S03]  /*4b510*/  PRMT R40, RZ, 0x7610, R40 ;  /* 0x00007610ff287816 */ /* 0x000fc60000000028 */
[----:B--2---:R0:W-:Y:S04]  /*4b520*/  STL [R1+0x714], R34 ;  /* 0x0007142201007387 */ /* 0x0041e80000100800 */
[----:B0-----:R-:W2:Y:S01]  /*4b530*/  LDL.LU R34, [R1+0x4468] ;  /* 0x0044680001227983 */ /* 0x001ea20000300800 */
[----:B------:R-:W-:Y:S02]  /*4b540*/  @P5 IMAD.MOV.U32 R18, RZ, RZ, R50 ;  /* 0x000000ffff125224 */ /* 0x000fe400078e0032 */
[----:B------:R-:W-:Y:S01]  /*4b550*/  @P5 IMAD.MOV.U32 R19, RZ, RZ, R51 ;  /* 0x000000ffff135224 */ /* 0x000fe200078e0033 */
[----:B------:R-:W-:Y:S01]  /*4b560*/  ISETP.GT.U32.AND P6, PT, R12, R68, PT ;  /* 0x000000440c00720c */ /* 0x000fe20003fc4070 */
[----:B------:R-:W3:Y:S04]  /*4b570*/  LDL.LU R51, [R1+0x4464] ;  /* 0x0044640001337983 */ /* 0x000ee80000300800 */
[----:B------:R0:W3:Y:S04]  /*4b580*/  @P5 LDG.E.U8 R40, desc[UR22][R18.64] ;  /* 0x0000001612285981 */ /* 0x0000e8000c1e1100 */
[----:B------:R-:W4:Y:S01]  /*4b590*/  LDL.LU R50, [R1+0x4460] ;  /* 0x0044600001327983 */ /* 0x000f220000300800 */
[----:B0-----:R-:W-:-:S02]  /*4b5a0*/  IMAD R19, R20, UR6, RZ ;  /* 0x0000000614137c24 */ /* 0x001fc4000f8e02ff */
[----:B------:R-:W-:Y:S01]  /*4b5b0*/  @P0 IMAD.MOV.U32 R20, RZ, RZ, R49 ;  /* 0x000000ffff140224 */ /* 0x000fe200078e0031 */
[----:B--2---:R-:W-:-:S06]  /*4b5c0*/  PRMT R34, RZ, 0x7610, R34 ;  /* 0x00007610ff227816 */ /* 0x004fcc0000000022 */
[----:B------:R0:W2:Y:S04]  /*4b5d0*/  @P0 LDG.E.U8 R34, desc[UR22][R20.64] ;  /* 0x0000001614220981 */ /* 0x0000a8000c1e1100 */
[----:B---3--:R1:W-:Y:S01]  /*4b5e0*/  STL [R1+0x710], R40 ;  /* 0x0007102801007387 */ /* 0x0083e20000100800 */
[----:B------:R-:W-:Y:S02]  /*4b5f0*/  IMAD.MOV.U32 R18, RZ, RZ, R32 ;  /* 0x000000ffff127224 */ /* 0x000fe400078e0020 */
[----:B------:R-:W-:Y:S02]  /*4b600*/  @!P6 IMAD.IADD R68, R68, 0x1, -R12 ;  /* 0x000000014444e824 */ /* 0x000fe400078e0a0c */
[----:B------:R-:W-:Y:S01]  /*4b610*/  @!P1 IMAD.MOV R18, RZ, RZ, -R18 ;  /* 0x000000ffff129224 */ /* 0x000fe200078e0a12 */
[----:B-1----:R-:W3:Y:S04]  /*4b620*/  LDL.LU R40, [R1+0x445c] ;  /* 0x00445c0001287983 */ /* 0x002ee80000300800 */
[----:B------:R-:W3:Y:S01]  /*4b630*/  LDL R21, [R1+0x3bc8] ;  /* 0x003bc80001157983 */ /* 0x000ee20000100800 */
[----:B0-----:R-:W-:-:S03]  /*4b640*/  SHF.R.S32.HI R20, RZ, 0x1f, R19 ;  /* 0x0000001fff147819 */ /* 0x001fc60000011413 */
[----:B--2---:R0:W-:Y:S02]  /*4b650*/  STL [R1+0x70c], R34 ;  /* 0x00070c2201007387 */ /* 0x0041e40000100800 */
[C---:B0-----:R-:W-:Y:S02]  /*4b660*/  IADD3 R34, P6, PT, R19.reuse, R16, RZ ;  /* 0x0000001013227210 */ /* 0x041fe40007fde0ff */
[----:B------:R-:W-:-:S03]  /*4b670*/  IADD3 R19, P1, PT, R19, R14, RZ ;  /* 0x0000000e13137210 */ /* 0x000fc60007f3e0ff */
[----:B------:R-:W-:Y:S01]  /*4b680*/  STL [R1+0x21cc], R34 ;  /* 0x0021cc2201007387 */ /* 0x000fe20000100800 */
[----:B------:R-:W-:-:S03]  /*4b690*/  IMAD.X R49, R20, 0x1, R13, P6 ;  /* 0x0000000114317824 */ /* 0x000fc600030e060d */
[----:B------:R0:W-:Y:S01]  /*4b6a0*/  STL [R1+0x21d4], R19 ;  /* 0x0021d41301007387 */ /* 0x0001e20000100800 */
[----:B------:R-:W-:-:S03]  /*4b6b0*/  IMAD.X R32, R20, 0x1, R15, P1 ;  /* 0x0000000114207824 */ /* 0x000fc600008e060f */
[----:B------:R-:W2:Y:S01]  /*4b6c0*/  LDL R20, [R1+0x3b84] ;  /* 0x003b840001147983 */ /* 0x000ea20000100800 */
[----:B----4-:R-:W-:Y:S02]  /*4b6d0*/  PRMT R50, RZ, 0x7610, R50 ;  /* 0x00007610ff327816 */ /* 0x010fe40000000032 */
[----:B------:R-:W-:Y:S02]  /*4b6e0*/  PRMT R23, RZ, 0x7610, R23 ;  /* 0x00007610ff177816 */ /* 0x000fe40000000017 */
[----:B------:R-:W-:Y:S02]  /*4b6f0*/  ISETP.GT.U32.AND P4, PT, R12, R69, PT ;  /* 0x000000450c00720c */ /* 0x000fe40003f84070 */
[----:B--2---:R-:W-:Y:S02]  /*4b700*/  ISETP.GE.AND P1, PT, R20, RZ, PT ;  /* 0x000000ff1400720c */ /* 0x004fe40003f26270 */
[----:B------:R-:W-:Y:S01]  /*4b710*/  SEL R20, R17, R18, !P3 ;  /* 0x0000001211147207 */ /* 0x000fe20005800000 */
[----:B------:R-:W-:-:S02]  /*4b720*/  @P5 IMAD.MOV.U32 R18, RZ, RZ, R19 ;  /* 0x000000ffff125224 */ /* 0x000fc400078e0013 */
[----:B0-----:R-:W-:-:S05]  /*4b730*/  @P5 IMAD.MOV.U32 R19, RZ, RZ, R32 ;  /* 0x000000ffff135224 */ /* 0x001fca00078e0020 */
[----:B------:R0:W2:Y:S02]  /*4b740*/  @P5 LDG.E.U8 R50, desc[UR22][R18.64] ;  /* 0x0000001612325981 */ /* 0x0000a4000c1e1100 */
[----:B0-----:R-:W-:Y:S02]  /*4b750*/  @P0 IMAD.MOV.U32 R18, RZ, RZ, R34 ;  /* 0x000000ffff120224 */ /* 0x001fe400078e0022 */
[----:B------:R-:W-:-:S05]  /*4b760*/  @P0 IMAD.MOV.U32 R19, RZ, RZ, R49 ;  /* 0x000000ffff130224 */ /* 0x000fca00078e0031 */
[----:B------:R0:W4:Y:S01]  /*4b770*/  @P0 LDG.E.U8 R23, desc[UR22][R18.64] ;  /* 0x0000001612170981 */ /* 0x000122000c1e1100 */
[----:B------:R-:W-:Y:S01]  /*4b780*/  @!P4 IMAD.IADD R69, R69, 0x1, -R12 ;  /* 0x000000014545c824 */ /* 0x000fe200078e0a0c */
[C---:B------:R-:W-:Y:S02]  /*4b790*/  ISETP.GT.U32.AND P4, PT, R12.reuse, R7, PT ;  /* 0x000000070c00720c */ /* 0x040fe40003f84070 */
[----:B------:R-:W-:Y:S01]  /*4b7a0*/  ISETP.GT.U32.AND P6, PT, R12, R9, PT ;  /* 0x000000090c00720c */ /* 0x000fe20003fc4070 */
[----:B------:R-:W-:Y:S04]  /*4b7b0*/  STL [R1+0x21c8], R49 ;  /* 0x0021c83101007387 */ /* 0x000fe80000100800 */
[----:B------:R1:W-:Y:S01]  /*4b7c0*/  STL [R1+0x21d0], R32 ;  /* 0x0021d02001007387 */ /* 0x0003e20000100800 */
[----:B0-----:R-:W-:-:S02]  /*4b7d0*/  IMAD R19, R20, UR6, RZ ;  /* 0x0000000614137c24 */ /* 0x001fc4000f8e02ff */
[----:B------:R-:W-:-:S03]  /*4b7e0*/  IMAD.MOV.U32 R18, RZ, RZ, R48 ;  /* 0x000000ffff127224 */ /* 0x000fc600078e0030 */
[----:B------:R-:W-:Y:S01]  /*4b7f0*/  @!P4 IMAD.IADD R7, R7, 0x1, -R12 ;  /* 0x000000010707c824 */ /* 0x000fe200078e0a0c */
[----:B------:R-:W-:Y:S02]  /*4b800*/  SHF.R.S32.HI R20, RZ, 0x1f, R19 ;  /* 0x0000001fff147819 */ /* 0x000fe40000011413 */
[----:B------:R-:W-:Y:S01]  /*4b810*/  IADD3 R48, P4, PT, R19, R14, RZ ;  /* 0x0000000e13307210 */ /* 0x000fe20007f9e0ff */
[----:B-1----:R-:W4:Y:S04]  /*4b820*/  LDL.LU R32, [R1+0x4458] ;  /* 0x0044580001207983 */ /* 0x002f280000300800 */
[----:B------:R-:W4:Y:S01]  /*4b830*/  LDL.LU R34, [R1+0x370] ;  /* 0x0003700001227983 */ /* 0x000f220000300800 */
[----:B------:R-:W-:Y:S02]  /*4b840*/  @!P1 IMAD.MOV R18, RZ, RZ, -R18 ;  /* 0x000000ffff129224 */ /* 0x000fe400078e0a12 */
[----:B------:R-:W-:-:S02]  /*4b850*/  @!P6 IMAD.IADD R9, R9, 0x1, -R12 ;  /* 0x000000010909e824 */ /* 0x000fc400078e0a0c */
[----:B------:R-:W-:Y:S01]  /*4b860*/  IMAD.X R49, R20, 0x1, R15, P4 ;  /* 0x0000000114317824 */ /* 0x000fe200020e060f */
[----:B---3--:R-:W-:Y:S02]  /*4b870*/  ISETP.GE.AND P4, PT, R21, RZ, PT ;  /* 0x000000ff1500720c */ /* 0x008fe40003f86270 */
[----:B------:R-:W-:Y:S02]  /*4b880*/  PRMT R40, RZ, 0x7610, R40 ;  /* 0x00007610ff287816 */ /* 0x000fe40000000028 */
[----:B------:R-:W-:Y:S01]  /*4b890*/  SEL R21, R17, R18, !P3 ;  /* 0x0000001211157207 */ /* 0x000fe20005800000 */
[----:B------:R-:W-:Y:S01]  /*4b8a0*/  @P5 IMAD.MOV.U32 R18, RZ, RZ, R48 ;  /* 0x000000ffff125224 */ /* 0x000fe200078e0030 */
[----:B------:R-:W-:Y:S01]  /*4b8b0*/  PRMT R22, RZ, 0x7610, R22 ;  /* 0x00007610ff167816 */ /* 0x000fe20000000016 */
[----:B--2---:R0:W-:Y:S04]  /*4b8c0*/  STL [R1+0x708], R50 ;  /* 0x0007083201007387 */ /* 0x0041e80000100800 */
[----:B0-----:R-:W2:Y:S04]  /*4b8d0*/  LDL R50, [R1+0x3be0] ;  /* 0x003be00001327983 */ /* 0x001ea80000100800 */
[----:B----4-:R0:W-:Y:S04]  /*4b8e0*/  STL [R1+0x704], R23 ;  /* 0x0007041701007387 */ /* 0x0101e80000100800 */
[----:B------:R-:W-:Y:S01]  /*4b8f0*/  STL [R1+0x2744], R48 ;  /* 0x0027443001007387 */ /* 0x000fe20000100800 */
[----:B0-----:R-:W-:Y:S01]  /*4b900*/  IADD3 R23, P6, PT, R19, R16, RZ ;  /* 0x0000001013177210 */ /* 0x001fe20007fde0ff */
[----:B------:R-:W-:-:S04]  /*4b910*/  @P5 IMAD.MOV.U32 R19, RZ, RZ, R49 ;  /* 0x000000ffff135224 */ /* 0x000fc800078e0031 */
[----:B------:R-:W-:Y:S01]  /*4b920*/  IMAD.X R20, R20, 0x1, R13, P6 ;  /* 0x0000000114147824 */ /* 0x000fe200030e060d */
[----:B------:R-:W-:Y:S04]  /*4b930*/  STL [R1+0x274c], R23 ;  /* 0x00274c1701007387 */ /* 0x000fe80000100800 */
[----:B------:R0:W3:Y:S04]  /*4b940*/  @P5 LDG.E.U8 R40, desc[UR22][R18.64] ;  /* 0x0000001612285981 */ /* 0x0000e8000c1e1100 */
[----:B------:R-:W-:Y:S04]  /*4b950*/  STL [R1+0x2740], R49 ;  /* 0x0027403101007387 */ /* 0x000fe80000100800 */
[----:B------:R1:W-:Y:S01]  /*4b960*/  STL [R1+0x2748], R20 ;  /* 0x0027481401007387 */ /* 0x0003e20000100800 */
[----:B0-----:R-:W-:-:S02]  /*4b970*/  IMAD R19, R21, UR6, RZ ;  /* 0x0000000615137c24 */ /* 0x001fc4000f8e02ff */
[----:B------:R-:W-:Y:S02]  /*4b980*/  @P0 IMAD.MOV.U32 R21, RZ, RZ, R20 ;  /* 0x000000ffff150224 */ /* 0x000fe400078e0014 */
[----:B-1----:R-:W-:-:S05]  /*4b990*/  @P0 IMAD.MOV.U32 R20, RZ, RZ, R23 ;  /* 0x000000ffff140224 */ /* 0x002fca00078e0017 */
[----:B------:R0:W4:Y:S01]  /*4b9a0*/  @P0 LDG.E.U8 R22, desc[UR22][R20.64] ;  /* 0x0000001614160981 */ /* 0x000122000c1e1100 */
[----:B------:R-:W-:Y:S01]  /*4b9b0*/  ISETP.GT.U32.AND P1, PT, R12, R69, PT ;  /* 0x000000450c00720c */ /* 0x000fe20003f24070 */
[----:B------:R-:W-:-:S04]  /*4b9c0*/  IMAD.MOV.U32 R18, RZ, RZ, R36 ;  /* 0x000000ffff127224 */ /* 0x000fc800078e0024 */
[----:B------:R-:W-:Y:S01]  /*4b9d0*/  @!P4 IMAD.MOV R18, RZ, RZ, -R18 ;  /* 0x000000ffff12c224 */ /* 0x000fe200078e0a12 */
[----:B------:R-:W-:Y:S02]  /*4b9e0*/  IADD3 R23, P4, PT, R19, R16, RZ ;  /* 0x0000001013177210 */ /* 0x000fe40007f9e0ff */
[----:B0-----:R-:W-:-:S05]  /*4b9f0*/  SHF.R.S32.HI R20, RZ, 0x1f, R19 ;  /* 0x0000001fff147819 */ /* 0x001fca0000011413 */
[----:B------:R-:W-:Y:S01]  /*4ba00*/  @!P1 IMAD.IADD R69, R69, 0x1, -R12 ;  /* 0x0000000145459824 */ /* 0x000fe200078e0a0c */
[----:B------:R-:W-:Y:S01]  /*4ba10*/  IADD3 R19, P1, PT, R19, R14, RZ ;  /* 0x0000000e13137210 */ /* 0x000fe20007f3e0ff */
[----:B------:R-:W-:-:S04]  /*4ba20*/  IMAD.X R36, R20, 0x1, R13, P4 ;  /* 0x0000000114247824 */ /* 0x000fc800020e060d */
[----:B------:R-:W-:Y:S01]  /*4ba30*/  IMAD.X R49, R20, 0x1, R15, P1 ;  /* 0x0000000114317824 */ /* 0x000fe200008e060f */
[----:B---3--:R0:W-:Y:S04]  /*4ba40*/  STL [R1+0x700], R40 ;  /* 0x0007002801007387 */ /* 0x0081e80000100800 */
[----:B0-----:R-:W3:Y:S04]  /*4ba50*/  LDL.LU R40, [R1+0x374] ;  /* 0x0003740001287983 */ /* 0x001ee80000300800 */
[----:B------:R-:W2:Y:S04]  /*4ba60*/  LDL R48, [R1+0x3b8c] ;  /* 0x003b8c0001307983 */ /* 0x000ea80000100800 */
[----:B----4-:R0:W-:Y:S04]  /*4ba70*/  STL [R1+0x6fc], R22 ;  /* 0x0006fc1601007387 */ /* 0x0101e80000100800 */
[----:B0-----:R-:W4:Y:S04]  /*4ba80*/  LDL R22, [R1+0x3bc4] ;  /* 0x003bc40001167983 */ /* 0x001f280000100800 */
[----:B------:R-:W-:Y:S04]  /*4ba90*/  STL [R1+0x21bc], R23 ;  /* 0x0021bc1701007387 */ /* 0x000fe80000100800 */
[----:B------:R0:W-:Y:S04]  /*4baa0*/  STL [R1+0x21c4], R19 ;  /* 0x0021c41301007387 */ /* 0x0001e80000100800 */
[----:B------:R-:W2:Y:S01]  /*4bab0*/  LDL R20, [R1+0x3be4] ;  /* 0x003be40001147983 */ /* 0x000ea20000100800 */
[----:B------:R-:W-:-:S02]  /*4bac0*/  PRMT R32, RZ, 0x7610, R32 ;  /* 0x00007610ff207816 */ /* 0x000fc40000000020 */
[----:B------:R-:W-:Y:S02]  /*4bad0*/  PRMT R21, RZ, 0x7610, R21 ;  /* 0x00007610ff157816 */ /* 0x000fe40000000015 */
[----:B--2---:R-:W-:Y:S02]  /*4bae0*/  ISETP.GE.AND P1, PT, R20, RZ, PT ;  /* 0x000000ff1400720c */ /* 0x004fe40003f26270 */
[----:B------:R-:W-:Y:S01]  /*4baf0*/  SEL R20, R17, R18, !P3 ;  /* 0x0000001211147207 */ /* 0x000fe20005800000 */
[----:B------:R-:W-:Y:S02]  /*4bb00*/  @P5 IMAD.MOV.U32 R18, RZ, RZ, R19 ;  /* 0x000000ffff125224 */ /* 0x000fe400078e0013 */
[----:B0-----:R-:W-:-:S05]  /*4bb10*/  @P5 IMAD.MOV.U32 R19, RZ, RZ, R49 ;  /* 0x000000ffff135224 */ /* 0x001fca00078e0031 */
[----:B------:R0:W2:Y:S02]  /*4bb20*/  @P5 LDG.E.U8 R32, desc[UR22][R18.64] ;  /* 0x0000001612205981 */ /* 0x0000a4000c1e1100 */
[----:B0-----:R-:W-:Y:S02]  /*4bb30*/  @P0 IMAD.MOV.U32 R18, RZ, RZ, R23 ;  /* 0x000000ffff120224 */ /* 0x001fe400078e0017 */
[----:B------:R-:W-:-:S05]  /*4bb40*/  @P0 IMAD.MOV.U32 R19, RZ, RZ, R36 ;  /* 0x000000ffff130224 */ /* 0x000fca00078e0024 */
[----:B------:R0:W3:Y:S01]  /*4bb50*/  @P0 LDG.E.U8 R21, desc[UR22][R18.64] ;  /* 0x0000001612150981 */ /* 0x0000e2000c1e1100 */
[----:B------:R-:W-:-:S03]  /*4bb60*/  ISETP.GE.AND P4, PT, R50, RZ, PT ;  /* 0x000000ff3200720c */ /* 0x000fc60003f86270 */
[----:B------:R-:W3:Y:S04]  /*4bb70*/  LDL.LU R50, [R1+0x4454] ;  /* 0x0044540001327983 */ /* 0x000ee80000300800 */
[----:B------:R-:W-:Y:S04]  /*4bb80*/  STL [R1+0x21b8], R36 ;  /* 0x0021b82401007387 */ /* 0x000fe80000100800 */
[----:B------:R1:W-:Y:S04]  /*4bb90*/  STL [R1+0x21c0], R49 ;  /* 0x0021c03101007387 */ /* 0x0003e80000100800 */
[----:B-1----:R-:W4:Y:S01]  /*4bba0*/  LDL.LU R49, [R1+0x4450] ;  /* 0x0044500001317983 */ /* 0x002f220000300800 */
[----:B------:R-:W-:-:S03]  /*4bbb0*/  ISETP.GT.U32.AND P6, PT, R12, R7, PT ;  /* 0x000000070c00720c */ /* 0x000fc60003fc4070 */
[----:B--2---:R1:W-:Y:S04]  /*4bbc0*/  STL [R1+0x6f8], R32 ;  /* 0x0006f82001007387 */ /* 0x0043e80000100800 */
[----:B-1----:R-:W2:Y:S04]  /*4bbd0*/  LDL.LU R32, [R1+0x444c] ;  /* 0x00444c0001207983 */ /* 0x002ea80000300800 */
[----:B------:R-:W2:Y:S02]  /*4bbe0*/  LDL.LU R36, [R1+0x4448] ;  /* 0x0044480001247983 */ /* 0x000ea40000300800 */
[----:B------:R-:W-:Y:S01]  /*4bbf0*/  @!P6 IMAD.IADD R7, R7, 0x1, -R12 ;  /* 0x000000010707e824 */ /* 0x000fe200078e0a0c */
[----:B------:R-:W-:Y:S01]  /*4bc00*/  ISETP.GT.U32.AND P6, PT, R12, R34, PT ;  /* 0x000000220c00720c */ /* 0x000fe20003fc4070 */
[----:B------:R-:W-:-:S02]  /*4bc10*/  IMAD R20, R20, UR6, RZ ;  /* 0x0000000614147c24 */ /* 0x000fc4000f8e02ff */
[----:B0-----:R-:W-:Y:S02]  /*4bc20*/  IMAD.MOV.U32 R18, RZ, RZ, R44 ;  /* 0x000000ffff127224 */ /* 0x001fe400078e002c */
[----:B------:R-:W-:Y:S01]  /*4bc30*/  IMAD.MOV.U32 R19, RZ, RZ, R74 ;  /* 0x000000ffff137224 */ /* 0x000fe200078e004a */
[----:B------:R-:W2:Y:S04]  /*4bc40*/  LDL R44, [R1+0x3bd0] ;  /* 0x003bd000012c7983 */ /* 0x000ea80000100800 */
[----:B---3--:R0:W-:Y:S01]  /*4bc50*/  STL [R1+0x6f4], R21 ;  /* 0x0006f41501007387 */ /* 0x0081e20000100800 */
        /* <DEDUP_REMOVED lines=13> */
[----:B----4-:R-:W-:Y:S02]  /*4bd30*/  ISETP.GE.AND P1, PT, R22, RZ, PT ;  /* 0x000000ff1600720c */ /* 0x010fe40003f26270 */
[----:B------:R-:W-:Y:S01]  /*4bd40*/  SEL R22, R17, R18, !P3 ;  /* 0x0000001211167207 */ /* 0x000fe20005800000 */
[----:B0-----:R-:W-:Y:S01]  /*4bd50*/  @P5 IMAD.MOV.U32 R20, RZ, RZ, R74 ;  /* 0x000000ffff145224 */ /* 0x001fe200078e004a */
[----:B--2---:R-:W-:Y:S02]  /*4bd60*/  PRMT R32, RZ, 0x7610, R32 ;  /* 0x00007610ff207816 */ /* 0x004fe40000000020 */
[----:B------:R-:W-:-:S04]  /*4bd70*/  PRMT R36, RZ, 0x7610, R36 ;  /* 0x00007610ff247816 */ /* 0x000fc80000000024 */
[----:B------:R0:W2:Y:S02]  /*4bd80*/  @P5 LDG.E.U8 R32, desc[UR22][R20.64] ;  /* 0x0000001614205981 */ /* 0x0000a4000c1e1100 */
[----:B0-----:R-:W-:Y:S02]  /*4bd90*/  IMAD R21, R22, UR6, RZ ;  /* 0x0000000616157c24 */ /* 0x001fe4000f8e02ff */
[----:B------:R-:W-:Y:S02]  /*4bda0*/  @P0 IMAD.MOV.U32 R22, RZ, RZ, R23 ;  /* 0x000000ffff160224 */ /* 0x000fe400078e0017 */
[----:B------:R-:W-:-:S05]  /*4bdb0*/  @P0 IMAD.MOV.U32 R23, RZ, RZ, R48 ;  /* 0x000000ffff170224 */ /* 0x000fca00078e0030 */
[----:B------:R0:W3:Y:S01]  /*4bdc0*/  @P0 LDG.E.U8 R36, desc[UR22][R22.64] ;  /* 0x0000001616240981 */ /* 0x0000e2000c1e1100 */
[----:B------:R-:W-:-:S03]  /*4bdd0*/  ISETP.GT.U32.AND P4, PT, R12, R40, PT ;  /* 0x000000280c00720c */ /* 0x000fc60003f84070 */
[----:B------:R-:W-:Y:S04]  /*4bde0*/  STL [R1+0x2758], R48 ;  /* 0x0027583001007387 */ /* 0x000fe80000100800 */
[----:B------:R-:W4:Y:S01]  /*4bdf0*/  LDL.LU R74, [R1+0x4444] ;  /* 0x00444400014a7983 */ /* 0x000f220000300800 */
[----:B------:R-:W-:Y:S02]  /*4be00*/  IMAD.MOV.U32 R18, RZ, RZ, R41 ;  /* 0x000000ffff127224 */ /* 0x000fe400078e0029 */
[----:B------:R-:W-:Y:S02]  /*4be10*/  IMAD.MOV.U32 R20, RZ, RZ, R10 ;  /* 0x000000ffff147224 */ /* 0x000fe400078e000a */
[----:B------:R-:W-:Y:S01]  /*4be20*/  @!P6 IMAD.MOV R18, RZ, RZ, -R18 ;  /* 0x000000ffff12e224 */ /* 0x000fe200078e0a12 */
[----:B0-----:R-:W-:-:S02]  /*4be30*/  SHF.R.S32.HI R22, RZ, 0x1f, R21 ;  /* 0x0000001fff167819 */ /* 0x001fc40000011415 */
[C---:B------:R-:W-:Y:S01]  /*4be40*/  IADD3 R23, P6, PT, R21.reuse, R14, RZ ;  /* 0x0000000e15177210 */ /* 0x040fe20007fde0ff */
[----:B------:R-:W-:Y:S02]  /*4be50*/  @!P4 IMAD.IADD R40, R40, 0x1, -R12 ;  /* 0x000000012828c824 */ /* 0x000fe400078e0a0c */
[----:B------:R-:W-:Y:S01]  /*4be60*/  @!P1 IMAD.MOV R20, RZ, RZ, -R20 ;  /* 0x000000ffff149224 */ /* 0x000fe200078e0a14 */
[----:B------:R-:W-:Y:S02]  /*4be70*/  ISETP.GE.AND P1, PT, R44, RZ, PT ;  /* 0x000000ff2c00720c */ /* 0x000fe40003f26270 */
[----:B------:R-:W-:Y:S01]  /*4be80*/  PRMT R49, RZ, 0x7610, R49 ;  /* 0x00007610ff317816 */ /* 0x000fe20000000031 */
[----:B--2---:R0:W-:Y:S04]  /*4be90*/  STL [R1+0x6f0], R32 ;  /* 0x0006f02001007387 */ /* 0x0041e80000100800 */
[----:B0-----:R-:W2:Y:S04]  /*4bea0*/  LDL.LU R32, [R1+0x4440] ;  /* 0x0044400001207983 */ /* 0x001ea80000300800 */
[----:B------:R-:W4:Y:S04]  /*4beb0*/  LDL.LU R41, [R1+0x37c] ;  /* 0x00037c0001297983 */ /* 0x000f280000300800 */
[----:B------:R-:W4:Y:S04]  /*4bec0*/  LDL R48, [R1+0x3bcc] ;  /* 0x003bcc0001307983 */ /* 0x000f280000100800 */
[----:B------:R-:W4:Y:S04]  /*4bed0*/  LDL.LU R10, [R1+0x384] ;  /* 0x00038400010a7983 */ /* 0x000f280000300800 */
[----:B---3--:R0:W-:Y:S02]  /*4bee0*/  STL [R1+0x6ec], R36 ;  /* 0x0006ec2401007387 */ /* 0x0081e40000100800 */
[----:B0-----:R-:W-:-:S05]  /*4bef0*/  IADD3 R36, P4, PT, R21, R16, RZ ;  /* 0x0000001015247210 */ /* 0x001fca0007f9e0ff */
[C---:B------:R-:W-:Y:S02]  /*4bf00*/  IMAD.X R44, R22.reuse, 0x1, R13, P4 ;  /* 0x00000001162c7824 */ /* 0x040fe400020e060d */
[----:B------:R-:W-:Y:S01]  /*4bf10*/  IMAD.X R22, R22, 0x1, R15, P6 ;  /* 0x0000000116167824 */ /* 0x000fe200030e060f */
        /* <DEDUP_REMOVED lines=10> */
[----:B------:R-:W-:Y:S01]  /*4bfc0*/  SEL R21, R17, R19, !P3 ;  /* 0x0000001311157207 */ /* 0x000fe20005800000 */
[----:B------:R-:W-:Y:S01]  /*4bfd0*/  IMAD.MOV.U32 R19, RZ, RZ, R31 ;  /* 0x000000ffff137224 */ /* 0x000fe200078e001f */
[----:B--2---:R-:W-:-:S06]  /*4bfe0*/  PRMT R32, RZ, 0x7610, R32 ;  /* 0x00007610ff207816 */ /* 0x004fcc0000000020 */
[----:B------:R0:W2:Y:S04]  /*4bff0*/  @P0 LDG.E.U8 R32, desc[UR22][R22.64] ;  /* 0x0000001616200981 */ /* 0x0000a8000c1e1100 */
[----:B---3--:R1:W-:Y:S04]  /*4c000*/  STL [R1+0x6e8], R49 ;  /* 0x0006e83101007387 */ /* 0x0083e80000100800 */
[----:B-1----:R-:W3:Y:S04]  /*4c010*/  LDL.LU R49, [R1+0x443c] ;  /* 0x00443c0001317983 */ /* 0x002ee80000300800 */
[----:B------:R-:W3:Y:S01]  /*4c020*/  LDL.LU R31, [R1+0x4438] ;  /* 0x00443800011f7983 */ /* 0x000ee20000300800 */
[----:B------:R-:W-:-:S02]  /*4c030*/  ISETP.GT.U32.AND P4, PT, R12, R34, PT ;  /* 0x000000220c00720c */ /* 0x000fc40003f84070 */
[----:B------:R-:W-:Y:S01]  /*4c040*/  ISETP.GT.U32.AND P6, PT, R12, R40, PT ;  /* 0x000000280c00720c */ /* 0x000fe20003fc4070 */
[----:B------:R-:W-:-:S05]  /*4c050*/  IMAD R21, R21, UR6, RZ ;  /* 0x0000000615157c24 */ /* 0x000fca000f8e02ff */
[----:B0-----:R-:W-:-:S05]  /*4c060*/  SHF.R.S32.HI R22, RZ, 0x1f, R21 ;  /* 0x0000001fff167819 */ /* 0x001fca0000011415 */
[--C-:B------:R-:W-:Y:S01]  /*4c070*/  @!P4 IMAD.IADD R34, R34, 0x1, -R12.reuse ;  /* 0x000000012222c824 */ /* 0x100fe200078e0a0c */
[C---:B------:R-:W-:Y:S01]  /*4c080*/  IADD3 R23, P4, PT, R21.reuse, R14, RZ ;  /* 0x0000000e15177210 */ /* 0x040fe20007f9e0ff */
[----:B------:R-:W-:Y:S01]  /*4c090*/  @!P6 IMAD.IADD R40, R40, 0x1, -R12 ;  /* 0x000000012828e824 */ /* 0x000fe200078e0a0c */
[----:B------:R-:W-:-:S03]  /*4c0a0*/  IADD3 R36, P6, PT, R21, R16, RZ ;  /* 0x0000001015247210 */ /* 0x000fc60007fde0ff */
[----:B------:R-:W-:Y:S01]  /*4c0b0*/  IMAD.X R44, R22, 0x1, R15, P4 ;  /* 0x00000001162c7824 */ /* 0x000fe200020e060f */
[----:B----4-:R-:W-:Y:S01]  /*4c0c0*/  ISETP.GE.AND P4, PT, R48, RZ, PT ;  /* 0x000000ff3000720c */ /* 0x010fe20003f86270 */
[----:B------:R-:W-:Y:S01]  /*4c0d0*/  IMAD.X R48, R22, 0x1, R13, P6 ;  /* 0x0000000116307824 */ /* 0x000fe200030e060d */
[----:B------:R-:W-:Y:S01]  /*4c0e0*/  PRMT R74, RZ, 0x7610, R74 ;  /* 0x00007610ff4a7816 */ /* 0x000fe2000000004a */
[----:B------:R-:W-:Y:S01]  /*4c0f0*/  @P5 IMAD.MOV.U32 R22, RZ, RZ, R23 ;  /* 0x000000ffff165224 */ /* 0x000fe200078e0017 */
[----:B--2---:R0:W-:Y:S04]  /*4c100*/  STL [R1+0x6e4], R32 ;  /* 0x0006e42001007387 */ /* 0x0041e80000100800 */
[----:B0-----:R-:W2:Y:S04]  /*4c110*/  LDL.LU R32, [R1+0x380] ;  /* 0x0003800001207983 */ /* 0x001ea80000300800 */
[----:B------:R0:W-:Y:S02]  /*4c120*/  STL [R1+0x2764], R23 ;  /* 0x0027641701007387 */ /* 0x0001e40000100800 */
[----:B0-----:R-:W-:-:S05]  /*4c130*/  @P5 IMAD.MOV.U32 R23, RZ, RZ, R44 ;  /* 0x000000ffff175224 */ /* 0x001fca00078e002c */
[----:B------:R0:W4:Y:S02]  /*4c140*/  @P5 LDG.E.U8 R74, desc[UR22][R22.64] ;  /* 0x00000016164a5981 */ /* 0x000124000c1e1100 */
[----:B0-----:R-:W-:Y:S02]  /*4c150*/  @P0 IMAD.MOV.U32 R22, RZ, RZ, R36 ;  /* 0x000000ffff160224 */ /* 0x001fe400078e0024 */
[----:B------:R-:W-:Y:S01]  /*4c160*/  @P0 IMAD.MOV.U32 R23, RZ, RZ, R48 ;  /* 0x000000ffff170224 */ /* 0x000fe200078e0030 */
[----:B---3--:R-:W-:-:S06]  /*4c170*/  PRMT R31, RZ, 0x7610, R31 ;  /* 0x00007610ff1f7816 */ /* 0x008fcc000000001f */
[----:B------:R0:W3:Y:S01]  /*4c180*/  @P0 LDG.E.U8 R31, desc[UR22][R22.64] ;  /* 0x00000016161f0981 */ /* 0x0000e2000c1e1100 */
[----:B------:R-:W-:Y:S01]  /*4c190*/  @!P1 IMAD.MOV R19, RZ, RZ, -R19 ;  /* 0x000000ffff139224 */ /* 0x000fe200078e0a13 */
[----:B------:R-:W-:Y:S02]  /*4c1a0*/  ISETP.GT.U32.AND P1, PT, R12, R41, PT ;  /* 0x000000290c00720c */ /* 0x000fe40003f24070 */
[----:B------:R-:W-:Y:S01]  /*4c1b0*/  SEL R21, R17, R18, !P3 ;  /* 0x0000001211157207 */ /* 0x000fe20005800000 */
[----:B------:R-:W-:Y:S04]  /*4c1c0*/  STL [R1+0x276c], R36 ;  /* 0x00276c2401007387 */ /* 0x000fe80000100800 */
[----:B------:R1:W-:Y:S01]  /*4c1d0*/  STL [R1+0x2760], R44 ;  /* 0x0027602c01007387 */ /* 0x0003e20000100800 */
[----:B------:R-:W-:-:S02]  /*4c1e0*/  IMAD.MOV.U32 R18, RZ, RZ, R73 ;  /* 0x000000ffff127224 */ /* 0x000fc400078e0049 */
[----:B------:R-:W-:Y:S01]  /*4c1f0*/  IMAD R21, R21, UR6, RZ ;  /* 0x0000000615157c24 */ /* 0x000fe2000f8e02ff */
[----:B-1----:R-:W2:Y:S02]  /*4c200*/  LDL.LU R44, [R1+0x4434] ;  /* 0x00443400012c7983 */ /* 0x002ea40000300800 */
[----:B------:R-:W-:Y:S02]  /*4c210*/  @!P1 IMAD.IADD R41, R41, 0x1, -R12 ;  /* 0x0000000129299824 */ /* 0x000fe400078e0a0c */
[----:B------:R-:W-:Y:S01]  /*4c220*/  @!P4 IMAD.MOV R18, RZ, RZ, -R18 ;  /* 0x000000ffff12c224 */ /* 0x000fe200078e0a12 */
[----:B0-----:R-:W-:Y:S02]  /*4c230*/  SHF.R.S32.HI R22, RZ, 0x1f, R21 ;  /* 0x0000001fff167819 */ /* 0x001fe40000011415 */
[----:B------:R-:W-:Y:S02]  /*4c240*/  IADD3 R23, P1, PT, R21, R14, RZ ;  /* 0x0000000e15177210 */ /* 0x000fe40007f3e0ff */
[----:B------:R-:W-:-:S02]  /*4c250*/  PRMT R49, RZ, 0x7610, R49 ;  /* 0x00007610ff317816 */ /* 0x000fc40000000031 */
[----:B------:R-:W-:Y:S01]  /*4c260*/  PRMT R25, RZ, 0x7610, R25 ;  /* 0x00007610ff197816 */ /* 0x000fe20000000019 */
[----:B----4-:R0:W-:Y:S04]  /*4c270*/  STL [R1+0x6e0], R74 ;  /* 0x0006e04a01007387 */ /* 0x0101e80000100800 */
[----:B0-----:R-:W4:Y:S04]  /*4c280*/  LDL.LU R74, [R1+0x4430] ;  /* 0x00443000014a7983 */ /* 0x001f280000300800 */
[----:B------:R-:W-:Y:S04]  /*4c290*/  STL [R1+0x2768], R48 ;  /* 0x0027683001007387 */ /* 0x000fe80000100800 */
[----:B------:R-:W2:Y:S04]  /*4c2a0*/  LDL.LU R73, [R1+0x442c] ;  /* 0x00442c0001497983 */ /* 0x000ea80000300800 */
[----:B------:R-:W2:Y:S04]  /*4c2b0*/  LDL.LU R36, [R1+0x388] ;  /* 0x0003880001247983 */ /* 0x000ea80000300800 */
[----:B---3--:R0:W-:Y:S02]  /*4c2c0*/  STL [R1+0x6dc], R31 ;  /* 0x0006dc1f01007387 */ /* 0x0081e40000100800 */
[----:B0-----:R-:W-:Y:S01]  /*4c2d0*/  IADD3 R31, P4, PT, R21, R16, RZ ;  /* 0x00000010151f7210 */ /* 0x001fe20007f9e0ff */
[----:B------:R-:W-:-:S04]  /*4c2e0*/  IMAD.X R21, R22, 0x1, R15, P1 ;  /* 0x0000000116157824 */ /* 0x000fc800008e060f */
        /* <DEDUP_REMOVED lines=9> */
[----:B------:R0:W2:Y:S01]  /*4c380*/  @P0 LDG.E.U8 R25, desc[UR22][R22.64] ;  /* 0x0000001616190981 */ /* 0x0000a2000c1e1100 */
[----:B------:R-:W-:-:S13]  /*4c390*/  ISETP.GT.U32.AND P6, PT, R12, R10, PT ;  /* 0x0000000a0c00720c */ /* 0x000fda0003fc4070 */
[----:B------:R-:W-:Y:S01]  /*4c3a0*/  @!P6 IMAD.IADD R10, R10, 0x1, -R12 ;  /* 0x000000010a0ae824 */ /* 0x000fe200078e0a0c */
[----:B------:R-:W-:-:S04]  /*4c3b0*/  ISETP.GT.U32.AND P6, PT, R12, R41, PT ;  /* 0x000000290c00720c */ /* 0x000fc80003fc4070 */
[----:B------:R-:W-:Y:S01]  /*4c3c0*/  ISETP.GT.U32.AND P4, PT, R12, R10, PT ;  /* 0x0000000a0c00720c */ /* 0x000fe20003f84070 */
[----:B------:R1:W-:Y:S04]  /*4c3d0*/  STL [R1+0x2198], R48 ;  /* 0x0021983001007387 */ /* 0x0003e80000100800 */
[----:B------:R0:W-:Y:S04]  /*4c3e0*/  STL [R1+0x21a0], R21 ;  /* 0x0021a01501007387 */ /* 0x0001e80000100800 */
[--C-:B------:R-:W-:Y:S01]  /*4c3f0*/  @!P6 IMAD.IADD R41, R41, 0x1, -R12.reuse ;  /* 0x000000012929e824 */ /* 0x100fe200078e0a0c */
[----:B-1----:R-:W4:Y:S04]  /*4c400*/  LDL R48, [R1+0x3c68] ;  /* 0x003c680001307983 */ /* 0x002f280000100800 */
[----:B------:R-:W4:Y:S01]  /*4c410*/  LDL.LU R31, [R1+0x38c] ;  /* 0x00038c00011f7983 */ /* 0x000f220000300800 */
[----:B------:R-:W-:Y:S01]  /*4c420*/  @!P4 IMAD.IADD R10, R10, 0x1, -R12 ;  /* 0x000000010a0ac824 */ /* 0x000fe200078e0a0c */
[----:B0-----:R-:W-:-:S02]  /*4c430*/  SHF.R.S32.HI R21, RZ, 0x1f, R20 ;  /* 0x0000001fff157819 */ /* 0x001fc40000011414 */
[C---:B------:R-:W-:Y:S01]  /*4c440*/  IADD3 R23, P6, PT, R20.reuse, R14, RZ ;  /* 0x0000000e14177210 */ /* 0x040fe20007fde0ff */
[----:B--2---:R0:W-:Y:S02]  /*4c450*/  STL [R1+0x6d4], R25 ;  /* 0x0006d41901007387 */ /* 0x0041e40000100800 */
[----:B0-----:R-:W-:Y:S02]  /*4c460*/  IADD3 R25, P4, PT, R20, R16, RZ ;  /* 0x0000001014197210 */ /* 0x001fe40007f9e0ff */
[----:B------:R-:W2:Y:S04]  /*4c470*/  LDL R20, [R1+0x3bdc] ;  /* 0x003bdc0001147983 */ /* 0x000ea80000100800 */
[----:B------:R-:W-:Y:S01]  /*4c480*/  STL [R1+0x2774], R23 ;  /* 0x0027741701007387 */ /* 0x000fe20000100800 */
[----:B------:R-:W-:-:S03]  /*4c490*/  IMAD.X R22, R21, 0x1, R15, P6 ;  /* 0x0000000115167824 */ /* 0x000fc600030e060f */
[----:B------:R-:W-:Y:S04]  /*4c4a0*/  STL [R1+0x277c], R25 ;  /* 0x00277c1901007387 */ /* 0x000fe80000100800 */
[----:B---3--:R0:W-:Y:S01]  /*4c4b0*/  STL [R1+0x6d8], R49 ;  /* 0x0006d83101007387 */ /* 0x0081e20000100800 */
[----:B------:R-:W-:Y:S02]  /*4c4c0*/  PRMT R50, RZ, 0x7610, R50 ;  /* 0x00007610ff327816 */ /* 0x000fe40000000032 */
[----:B------:R-:W-:Y:S01]  /*4c4d0*/  PRMT R24, RZ, 0x7610, R24 ;  /* 0x00007610ff187816 */ /* 0x000fe20000000018 */
[----:B0-----:R-:W-:Y:S02]  /*4c4e0*/  IMAD.X R49, R21, 0x1, R13, P4 ;  /* 0x0000000115317824 */ /* 0x001fe400020e060d */
[----:B------:R-:W-:Y:S01]  /*4c4f0*/  @P5 IMAD.MOV.U32 R21, RZ, RZ, R22 ;  /* 0x000000ffff155224 */ /* 0x000fe200078e0016 */
[----:B------:R-:W-:Y:S01]  /*4c500*/  SEL R19, R17, R19, !P3 ;  /* 0x0000001311137207 */ /* 0x000fe20005800000 */
[----:B------:R0:W-:Y:S04]  /*4c510*/  STL [R1+0x2770], R22 ;  /* 0x0027701601007387 */ /* 0x0001e80000100800 */
[----:B------:R-:W-:Y:S01]  /*4c520*/  IMAD R19, R19, UR6, RZ ;  /* 0x0000000613137c24 */ /* 0x000fe2000f8e02ff */
[----:B------:R-:W-:-:S02]  /*4c530*/  PRMT R73, RZ, 0x7610, R73 ;  /* 0x00007610ff497816 */ /* 0x000fc40000000049 */
[----:B--2---:R-:W-:Y:S01]  /*4c540*/  ISETP.GE.AND P4, PT, R20, RZ, PT ;  /* 0x000000ff1400720c */ /* 0x004fe20003f86270 */
[----:B------:R-:W-:-:S05]  /*4c550*/  @P5 IMAD.MOV.U32 R20, RZ, RZ, R23 ;  /* 0x000000ffff145224 */ /* 0x000fca00078e0017 */
[----:B------:R1:W2:Y:S02]  /*4c560*/  @P5 LDG.E.U8 R50, desc[UR22][R20.64] ;  /* 0x0000001614325981 */ /* 0x0002a4000c1e1100 */
        /* <DEDUP_REMOVED lines=9> */
[----:B------:R-:W4:Y:S01]  /*4c600*/  @P5 LDG.E.U8 R73, desc[UR22][R22.64] ;  /* 0x0000001616495981 */ /* 0x000f22000c1e1100 */
[----:B------:R-:W-:-:S13]  /*4c610*/  ISETP.GT.U32.AND P1, PT, R12, R32, PT ;  /* 0x000000200c00720c */ /* 0x000fda0003f24070 */
[----:B------:R-:W-:Y:S01]  /*4c620*/  @!P1 IMAD.IADD R32, R32, 0x1, -R12 ;  /* 0x0000000120209824 */ /* 0x000fe200078e0a0c */
[----:B------:R-:W-:-:S04]  /*4c630*/  ISETP.GT.U32.AND P1, PT, R12, R36, PT ;  /* 0x000000240c00720c */ /* 0x000fc80003f24070 */
[----:B------:R-:W-:Y:S01]  /*4c640*/  ISETP.GT.U32.AND P6, PT, R12, R32, PT ;  /* 0x000000200c00720c */ /* 0x000fe20003fc4070 */
[----:B------:R0:W-:Y:S01]  /*4c650*/  STL [R1+0x2778], R49 ;  /* 0x0027783101007387 */ /* 0x0001e20000100800 */
[----:B------:R-:W-:-:S07]  /*4c660*/  IMAD R20, R20, UR6, RZ ;  /* 0x0000000614147c24 */ /* 0x000fce000f8e02ff */
[----:B------:R-:W-:Y:S01]  /*4c670*/  @!P1 IMAD.IADD R36, R36, 0x1, -R12 ;  /* 0x0000000124249824 */ /* 0x000fe200078e0a0c */
[----:B0-----:R-:W-:-:S03]  /*4c680*/  IADD3 R49, P1, PT, R19, R16, RZ ;  /* 0x0000001013317210 */ /* 0x001fc60007f3e0ff */
[----:B------:R-:W-:Y:S01]  /*4c690*/  @!P6 IMAD.IADD R32, R32, 0x1, -R12 ;  /* 0x000000012020e824 */ /* 0x000fe200078e0a0c */
[----:B------:R-:W-:Y:S01]  /*4c6a0*/  IADD3 R45, P6, PT, R20, R14, RZ ;  /* 0x0000000e142d7210 */ /* 0x000fe20007fde0ff */
[----:B------:R-:W-:Y:S04]  /*4c6b0*/  STL [R1+0x218c], R49 ;  /* 0x00218c3101007387 */ /* 0x000fe80000100800 */
[----:B------:R-:W-:Y:S04]  /*4c6c0*/  STL [R1+0x2194], R22 ;  /* 0x0021941601007387 */ /* 0x000fe80000100800 */
[----:B--2---:R0:W-:Y:S04]  /*4c6d0*/  STL [R1+0x6d0], R50 ;  /* 0x0006d03201007387 */ /* 0x0041e80000100800 */
[----:B------:R-:W-:Y:S01]  /*4c6e0*/  STL [R1+0x2784], R45 ;  /* 0x0027842d01007387 */ /* 0x000fe20000100800 */
[----:B0-----:R-:W-:-:S05]  /*4c6f0*/  IMAD.X R50, R21, 0x1, R13, P1 ;  /* 0x0000000115327824 */ /* 0x001fca00008e060d */
[----:B------:R-:W-:Y:S04]  /*4c700*/  STL [R1+0x2188], R50 ;  /* 0x0021883201007387 */ /* 0x000fe80000100800 */
[----:B------:R-:W-:Y:S04]  /*4c710*/  STL [R1+0x2190], R23 ;  /* 0x0021901701007387 */ /* 0x000fe80000100800 */
[----:B---3--:R0:W-:Y:S04]  /*4c720*/  STL [R1+0x6cc], R24 ;  /* 0x0006cc1801007387 */ /* 0x0081e80000100800 */
[----:B------:R-:W2:Y:S04]  /*4c730*/  LDL R25, [R1+0x4010] ;  /* 0x0040100001197983 */ /* 0x000ea80000100800 */
[----:B0-----:R-:W3:Y:S04]  /*4c740*/  LDL R24, [R1+0x3c64] ;  /* 0x003c640001187983 */ /* 0x001ee80000100800 */
[----:B----4-:R0:W-:Y:S04]  /*4c750*/  STL [R1+0x6c8], R73 ;  /* 0x0006c84901007387 */ /* 0x0101e80000100800 */
[----:B0-----:R-:W4:Y:S01]  /*4c760*/  LDL.LU R73, [R1+0x4428] ;  /* 0x0044280001497983 */ /* 0x001f220000300800 */
[----:B------:R-:W-:-:S02]  /*4c770*/  ISETP.GE.AND P1, PT, R48, RZ, PT ;  /* 0x000000ff3000720c */ /* 0x000fc40003f26270 */
[----:B------:R-:W-:Y:S02]  /*4c780*/  SHF.R.S32.HI R19, RZ, 0x1f, R20 ;  /* 0x0000001fff137819 */ /* 0x000fe40000011414 */
[----:B------:R-:W-:Y:S02]  /*4c790*/  ISETP.GT.U32.AND P4, PT, R12, R31, PT ;  /* 0x0000001f0c00720c */ /* 0x000fe40003f84070 */
[----:B------:R-:W-:Y:S01]  /*4c7a0*/  PRMT R74, RZ, 0x7610, R74 ;  /* 0x00007610ff4a7816 */ /* 0x000fe2000000004a */
[----:B------:R-:W-:Y:S02]  /*4c7b0*/  @P0 IMAD.MOV.U32 R22, RZ, RZ, R49 ;  /* 0x000000ffff160224 */ /* 0x000fe400078e0031 */
[----:B------:R-:W-:Y:S02]  /*4c7c0*/  @P0 IMAD.MOV.U32 R23, RZ, RZ, R50 ;  /* 0x000000ffff170224 */ /* 0x000fe400078e0032 */
[----:B------:R-:W-:Y:S01]  /*4c7d0*/  IMAD.X R48, R19, 0x1, R15, P6 ;  /* 0x0000000113307824 */ /* 0x000fe200030e060f */
[----:B------:R-:W-:-:S02]  /*4c7e0*/  SEL R21, R17, R18, !P3 ;  /* 0x0000001211157207 */ /* 0x000fc40005800000 */
[----:B------:R-:W-:Y:S02]  /*4c7f0*/  ISETP.GT.U32.AND P6, PT, R12, R36, PT ;  /* 0x000000240c00720c */ /* 0x000fe40003fc4070 */
[----:B------:R-:W-:Y:S01]  /*4c800*/  PRMT R44, RZ, 0x7610, R44 ;  /* 0x00007610ff2c7816 */ /* 0x000fe2000000002c */
[----:B------:R0:W4:Y:S01]  /*4c810*/  @P0 LDG.E.U8 R74, desc[UR22][R22.64] ;  /* 0x00000016164a0981 */ /* 0x000122000c1e1100 */
[----:B------:R-:W-:Y:S02]  /*4c820*/  IMAD.MOV.U32 R18, RZ, RZ, R28 ;  /* 0x000000ffff127224 */ /* 0x000fe400078e001c */
[----:B------:R-:W-:Y:S02]  /*4c830*/  IMAD R21, R21, UR6, RZ ;  /* 0x0000000615157c24 */ /* 0x000fe4000f8e02ff */
[----:B------:R-:W-:Y:S01]  /*4c840*/  @!P1 IMAD.MOV R18, RZ, RZ, -R18 ;  /* 0x000000ffff129224 */ /* 0x000fe200078e0a12 */
[----:B------:R-:W-:Y:S01]  /*4c850*/  IADD3 R20, P1, PT, R20, R16, RZ ;  /* 0x0000001014147210 */ /* 0x000fe20007f3e0ff */
[----:B0-----:R-:W-:-:S02]  /*4c860*/  @P5 IMAD.MOV.U32 R22, RZ, RZ, R45 ;  /* 0x000000ffff165224 */ /* 0x001fc400078e002d */
[----:B------:R-:W-:Y:S02]  /*4c870*/  @P5 IMAD.MOV.U32 R23, RZ, RZ, R48 ;  /* 0x000000ffff175224 */ /* 0x000fe400078e0030 */
[----:B------:R-:W-:Y:S01]  /*4c880*/  @!P4 IMAD.IADD R31, R31, 0x1, -R12 ;  /* 0x000000011f1fc824 */ /* 0x000fe200078e0a0c */
[----:B------:R-:W-:Y:S02]  /*4c890*/  IADD3 R45, P4, PT, R21, R14, RZ ;  /* 0x0000000e152d7210 */ /* 0x000fe40007f9e0ff */
[----:B------:R0:W4:Y:S01]  /*4c8a0*/  @P5 LDG.E.U8 R44, desc[UR22][R22.64] ;  /* 0x00000016162c5981 */ /* 0x000122000c1e1100 */
[----:B------:R-:W-:-:S03]  /*4c8b0*/  IMAD.X R19, R19, 0x1, R13, P1 ;  /* 0x0000000113137824 */ /* 0x000fc600008e060d */
[----:B------:R1:W-:Y:S01]  /*4c8c0*/  STL [R1+0x2780], R48 ;  /* 0x0027803001007387 */ /* 0x0003e20000100800 */
[----:B------:R-:W-:-:S03]  /*4c8d0*/  @!P6 IMAD.IADD R36, R36, 0x1, -R12 ;  /* 0x000000012424e824 */ /* 0x000fc600078e0a0c */
[----:B------:R-:W4:Y:S04]  /*4c8e0*/  LDL.LU R50, [R1+0x4424] ;  /* 0x0044240001327983 */ /* 0x000f280000300800 */
[----:B------:R-:W4:Y:S01]  /*4c8f0*/  LDL.LU R49, [R1+0x4420] ;  /* 0x0044200001317983 */ /* 0x000f220000300800 */
[----:B0-----:R-:W-:-:S05]  /*4c900*/  SHF.R.S32.HI R22, RZ, 0x1f, R21 ;  /* 0x0000001fff167819 */ /* 0x001fca0000011415 */
[----:B-1----:R-:W-:Y:S01]  /*4c910*/  IMAD.X R48, R22, 0x1, R15, P4 ;  /* 0x0000000116307824 */ /* 0x002fe200020e060f */
[----:B------:R-:W-:Y:S02]  /*4c920*/  PRMT R23, RZ, 0x7610, R23 ;  /* 0x00007610ff177816 */ /* 0x000fe40000000017 */
[----:B--2---:R-:W-:Y:S01]  /*4c930*/  ISETP.GE.AND P6, PT, R25, RZ, PT ;  /* 0x000000ff1900720c */ /* 0x004fe20003fc6270 */
[----:B------:R-:W-:Y:S01]  /*4c940*/  @P0 IMAD.MOV.U32 R25, RZ, RZ, R19 ;  /* 0x000000ffff190224 */ /* 0x000fe200078e0013 */
[----:B---3--:R-:W-:Y:S01]  /*4c950*/  ISETP.GE.AND P4, PT, R24, RZ, PT ;  /* 0x000000ff1800720c */ /* 0x008fe20003f86270 */
[----:B------:R-:W-:Y:S01]  /*4c960*/  @P0 IMAD.MOV.U32 R24, RZ, RZ, R20 ;  /* 0x000000ffff180224 */ /* 0x000fe200078e0014 */
[----:B----4-:R-:W-:-:S06]  /*4c970*/  PRMT R73, RZ, 0x7610, R73 ;  /* 0x00007610ff497816 */ /* 0x010fcc0000000049 */
[----:B------:R0:W2:Y:S02]  /*4c980*/  @P0 LDG.E.U8 R73, desc[UR22][R24.64] ;  /* 0x0000001618490981 */ /* 0x0000a4000c1e1100 */
[----:B0-----:R-:W-:Y:S02]  /*4c990*/  @P5 IMAD.MOV.U32 R24, RZ, RZ, R45 ;  /* 0x000000ffff185224 */ /* 0x001fe400078e002d */
[----:B------:R-:W-:-:S05]  /*4c9a0*/  @P5 IMAD.MOV.U32 R25, RZ, RZ, R48 ;  /* 0x000000ffff195224 */ /* 0x000fca00078e0030 */
[----:B------:R-:W3:Y:S04]  /*4c9b0*/  @P5 LDG.E.U8 R23, desc[UR22][R24.64] ;  /* 0x0000001618175981 */ /* 0x000ee8000c1e1100 */
[----:B------:R0:W-:Y:S01]  /*4c9c0*/  STL [R1+0x6c4], R74 ;  /* 0x0006c44a01007387 */ /* 0x0001e20000100800 */
[----:B------:R-:W-:-:S03]  /*4c9d0*/  ISETP.GT.U32.AND P1, PT, R12, R31, PT ;  /* 0x0000001f0c00720c */ /* 0x000fc60003f24070 */
[----:B0-----:R-:W4:Y:S04]  /*4c9e0*/  LDL.LU R74, [R1+0x441c] ;  /* 0x00441c00014a7983 */ /* 0x001f280000300800 */
[----:B------:R0:W-:Y:S04]  /*4c9f0*/  STL [R1+0x6c0], R44 ;  /* 0x0006c02c01007387 */ /* 0x0001e80000100800 */
[----:B0-----:R-:W4:Y:S04]  /*4ca00*/  LDL R44, [R1+0x4020] ;  /* 0x00402000012c7983 */ /* 0x001f280000100800 */
[----:B------:R-:W4:Y:S04]  /*4ca10*/  LDL.LU R28, [R1+0x394] ;  /* 0x00039400011c7983 */ /* 0x000f280000300800 */
[----:B------:R0:W-:Y:S04]  /*4ca20*/  STL [R1+0x278c], R20 ;  /* 0x00278c1401007387 */ /* 0x0001e80000100800 */
[----:B------:R-:W-:Y:S04]  /*4ca30*/  STL [R1+0x2184], R45 ;  /* 0x0021842d01007387 */ /* 0x000fe80000100800 */
[----:B------:R1:W-:Y:S04]  /*4ca40*/  STL [R1+0x2788], R19 ;  /* 0x0027881301007387 */ /* 0x0003e80000100800 */
[----:B------:R-:W-:Y:S01]  /*4ca50*/  STL [R1+0x2180], R48 ;  /* 0x0021803001007387 */ /* 0x000fe20000100800 */
[----:B0-----:R-:W-:Y:S01]  /*4ca60*/  SEL R20, R17, R18, !P3 ;  /* 0x0000001211147207 */ /* 0x001fe20005800000 */
[----:B------:R-:W-:-:S02]  /*4ca70*/  IMAD.MOV.U32 R18, RZ, RZ, R39 ;  /* 0x000000ffff127224 */ /* 0x000fc400078e0027 */
[----:B-1----:R-:W-:Y:S02]  /*4ca80*/  IMAD.MOV.U32 R19, RZ, RZ, R6 ;  /* 0x000000ffff137224 */ /* 0x002fe400078e0006 */
[----:B------:R-:W-:Y:S02]  /*4ca90*/  IMAD R20, R20, UR6, RZ ;  /* 0x0000000614147c24 */ /* 0x000fe4000f8e02ff */
[----:B------:R-:W-:Y:S02]  /*4caa0*/  @!P4 IMAD.MOV R18, RZ, RZ, -R18 ;  /* 0x000000ffff12c224 */ /* 0x000fe400078e0a12 */
[----:B------:R-:W-:Y:S02]  /*4cab0*/  @!P1 IMAD.IADD R31, R31, 0x1, -R12 ;  /* 0x000000011f1f9824 */ /* 0x000fe400078e0a0c */
[----:B------:R-:W-:Y:S01]  /*4cac0*/  @!P6 IMAD.MOV R19, RZ, RZ, -R19 ;  /* 0x000000ffff13e224 */ /* 0x000fe200078e0a13 */
[----:B------:R-:W-:Y:S02]  /*4cad0*/  IADD3 R39, P4, PT, R21, R16, RZ ;  /* 0x0000001015277210 */ /* 0x000fe40007f9e0ff */
[----:B------:R-:W-:-:S02]  /*4cae0*/  SHF.R.S32.HI R21, RZ, 0x1f, R20 ;  /* 0x0000001fff157819 */ /* 0x000fc40000011414 */
[C---:B------:R-:W-:Y:S01]  /*4caf0*/  IADD3 R45, P6, PT, R20.reuse, R14, RZ ;  /* 0x0000000e142d7210 */ /* 0x040fe20007fde0ff */
[----:B--2---:R0:W-:Y:S04]  /*4cb00*/  STL [R1+0x6bc], R73 ;  /* 0x0006bc4901007387 */ /* 0x0041e80000100800 */
[----:B0-----:R-:W2:Y:S04]  /*4cb10*/  LDL.LU R73, [R1+0x390] ;  /* 0x0003900001497983 */ /* 0x001ea80000300800 */
[----:B------:R-:W2:Y:S04]  /*4cb20*/  LDL.LU R6, [R1+0x398] ;  /* 0x0003980001067983 */ /* 0x000ea80000300800 */
[----:B---3--:R0:W-:Y:S02]  /*4cb30*/  STL [R1+0x6b8], R23 ;  /* 0x0006b81701007387 */ /* 0x0081e40000100800 */
[----:B0-----:R-:W-:-:S02]  /*4cb40*/  IADD3 R23, P1, PT, R20, R16, RZ ;  /* 0x0000001014177210 */ /* 0x001fc40007f3e0ff */
[----:B------:R-:W3:Y:S01]  /*4cb50*/  LDL R20, [R1+0x4024] ;  /* 0x0040240001147983 */ /* 0x000ee20000100800 */
[----:B------:R-:W-:Y:S02]  /*4cb60*/  IMAD.X R22, R22, 0x1, R13, P4 ;  /* 0x0000000116167824 */ /* 0x000fe400020e060d */
[C---:B------:R-:W-:Y:S01]  /*4cb70*/  IMAD.X R48, R21.reuse, 0x1, R15, P6 ;  /* 0x0000000115307824 */ /* 0x040fe200030e060f */
[----:B------:R0:W-:Y:S04]  /*4cb80*/  STL [R1+0x217c], R39 ;  /* 0x00217c2701007387 */ /* 0x0001e80000100800 */
[----:B------:R-:W-:Y:S04]  /*4cb90*/  STL [R1+0x2794], R45 ;  /* 0x0027942d01007387 */ /* 0x000fe80000100800 */
[----:B------:R1:W-:Y:S04]  /*4cba0*/  STL [R1+0x2178], R22 ;  /* 0x0021781601007387 */ /* 0x0003e80000100800 */
[----:B------:R0:W-:Y:S04]  /*4cbb0*/  STL [R1+0x279c], R23 ;  /* 0x00279c1701007387 */ /* 0x0001e80000100800 */
[----:B------:R-:W-:Y:S01]  /*4cbc0*/  STL [R1+0x2790], R48 ;  /* 0x0027903001007387 */ /* 0x000fe20000100800 */
[----:B----4-:R-:W-:Y:S01]  /*4cbd0*/  ISETP.GE.AND P4, PT, R44, RZ, PT ;  /* 0x000000ff2c00720c */ /* 0x010fe20003f86270 */
[----:B------:R-:W-:Y:S01]  /*4cbe0*/  IMAD.X R44, R21, 0x1, R13, P1 ;  /* 0x00000001152c7824 */ /* 0x000fe200008e060d */
[----:B------:R-:W-:Y:S01]  /*4cbf0*/  PRMT R49, RZ, 0x7610, R49 ;  /* 0x00007610ff317816 */ /* 0x000fe20000000031 */
[----:B------:R-:W-:Y:S01]  /*4cc00*/  @P0 IMAD.MOV.U32 R21, RZ, RZ, R22 ;  /* 0x000000ffff150224 */ /* 0x000fe200078e0016 */
[----:B------:R-:W-:-:S02]  /*4cc10*/  PRMT R74, RZ, 0x7610, R74 ;  /* 0x00007610ff4a7816 */ /* 0x000fc4000000004a */
[----:B---3--:R-:W-:Y:S01]  /*4cc20*/  ISETP.GE.AND P1, PT, R20, RZ, PT ;  /* 0x000000ff1400720c */ /* 0x008fe20003f26270 */
[----:B------:R-:W-:Y:S02]  /*4cc30*/  @P0 IMAD.MOV.U32 R20, RZ, RZ, R39 ;  /* 0x000000ffff140224 */ /* 0x000fe400078e0027 */
[----:B0-----:R-:W3:Y:S04]  /*4cc40*/  LDL.LU R39, [R1+0x4418] ;  /* 0x0044180001277983 */ /* 0x001ee80000300800 */
[----:B------:R0:W4:Y:S02]  /*4cc50*/  @P0 LDG.E.U8 R49, desc[UR22][R20.64] ;  /* 0x0000001614310981 */ /* 0x000124000c1e1100 */
[----:B0-----:R-:W-:Y:S02]  /*4cc60*/  @P5 IMAD.MOV.U32 R20, RZ, RZ, R45 ;  /* 0x000000ffff145224 */ /* 0x001fe400078e002d */
[----:B------:R-:W-:-:S05]  /*4cc70*/  @P5 IMAD.MOV.U32 R21, RZ, RZ, R48 ;  /* 0x000000ffff155224 */ /* 0x000fca00078e0030 */
[----:B------:R0:W2:Y:S01]  /*4cc80*/  @P5 LDG.E.U8 R74, desc[UR22][R20.64] ;  /* 0x00000016144a5981 */ /* 0x0000a2000c1e1100 */
[----:B-1----:R-:W-:-:S05]  /*4cc90*/  SEL R22, R17, R18, !P3 ;  /* 0x0000001211167207 */ /* 0x002fca0005800000 */
[----:B0-----:R-:W-:Y:S02]  /*4cca0*/  IMAD R21, R22, UR6, RZ ;  /* 0x0000000616157c24 */ /* 0x001fe4000f8e02ff */
[----:B------:R-:W-:Y:S02]  /*4ccb0*/  @P0 IMAD.MOV.U32 R22, RZ, RZ, R23 ;  /* 0x000000ffff160224 */ /* 0x000fe400078e0017 */
[----:B------:R-:W-:Y:S01]  /*4ccc0*/  @P0 IMAD.MOV.U32 R23, RZ, RZ, R44 ;  /* 0x000000ffff170224 */ /* 0x000fe200078e002c */
[----:B---3--:R-:W-:Y:S01]  /*4ccd0*/  PRMT R39, RZ, 0x7610, R39 ;  /* 0x00007610ff277816 */ /* 0x008fe20000000027 */
[----:B----4-:R0:W-:Y:S05]  /*4cce0*/  STL [R1+0x6b4], R49 ;  /* 0x0006b43101007387 */ /* 0x0101ea0000100800 */
[----:B------:R1:W3:Y:S04]  /*4ccf0*/  @P0 LDG.E.U8 R39, desc[UR22][R22.64] ;  /* 0x0000001616270981 */ /* 0x0002e8000c1e1100 */
[----:B0-----:R-:W4:Y:S04]  /*4cd00*/  LDL.LU R49, [R1+0x4414] ;  /* 0x0044140001317983 */ /* 0x001f280000300800 */
[----:B------:R-:W-:Y:S04]  /*4cd10*/  STL [R1+0x2798], R44 ;  /* 0x0027982c01007387 */ /* 0x000fe80000100800 */
[----:B------:R-:W4:Y:S04]  /*4cd20*/  LDL.LU R48, [R1+0x4410] ;  /* 0x0044100001307983 */ /* 0x000f280000300800 */
[----:B------:R-:W4:Y:S04]  /*4cd30*/  LDL.LU R45, [R1+0x440c] ;  /* 0x00440c00012d7983 */ /* 0x000f280000300800 */
[----:B--2---:R0:W-:Y:S04]  /*4cd40*/  STL [R1+0x6b0], R74 ;  /* 0x0006b04a01007387 */ /* 0x0041e80000100800 */
[----:B0-----:R-:W2:Y:S01]  /*4cd50*/  LDL.LU R74, [R1+0x4408] ;  /* 0x00440800014a7983 */ /* 0x001ea20000300800 */
[----:B------:R-:W-:Y:S01]  /*4cd60*/  ISETP.GT.U32.AND P6, PT, R12, R28, PT ;  /* 0x0000001c0c00720c */ /* 0x000fe20003fc4070 */
[----:B------:R-:W-:-:S02]  /*4cd70*/  IMAD.MOV.U32 R18, RZ, RZ, R71 ;  /* 0x000000ffff127224 */ /* 0x000fc400078e0047 */
[----:B------:R-:W-:Y:S01]  /*4cd80*/  IMAD.MOV.U32 R20, RZ, RZ, R0 ;  /* 0x000000ffff147224 */ /* 0x000fe200078e0000 */
[----:B-1----:R-:W-:Y:S01]  /*4cd90*/  SHF.R.S32.HI R22, RZ, 0x1f, R21 ;  /* 0x0000001fff167819 */ /* 0x002fe20000011415 */
[----:B------:R-:W4:Y:S04]  /*4cda0*/  LDL.LU R0, [R1+0x4404] ;  /* 0x0044040001007983 */ /* 0x000f280000300800 */
[----:B------:R-:W4:Y:S01]  /*4cdb0*/  LDL.LU R71, [R1+0x3a0] ;  /* 0x0003a00001477983 */ /* 0x000f220000300800 */
[----:B------:R-:W-:-:S03]  /*4cdc0*/  @!P1 IMAD.MOV R18, RZ, RZ, -R18 ;  /* 0x000000ffff129224 */ /* 0x000fc600078e0a12 */
[----:B------:R-:W-:Y:S01]  /*4cdd0*/  @!P6 IMAD.IADD R28, R28, 0x1, -R12 ;  /* 0x000000011c1ce824 */ /* 0x000fe200078e0a0c */
[C---:B------:R-:W-:Y:S02]  /*4cde0*/  IADD3 R23, P6, PT, R21.reuse, R14, RZ ;  /* 0x0000000e15177210 */ /* 0x040fe40007fde0ff */
[----:B------:R-:W-:Y:S01]  /*4cdf0*/  PRMT R25, RZ, 0x7610, R25 ;  /* 0x00007610ff197816 */ /* 0x000fe20000000019 */
[----:B---3--:R0:W-:Y:S02]  /*4ce00*/  STL [R1+0x6ac], R39 ;  /* 0x0006ac2701007387 */ /* 0x0081e40000100800 */
[----:B0-----:R-:W-:Y:S01]  /*4ce10*/  IADD3 R39, P1, PT, R21, R16, RZ ;  /* 0x0000001015277210 */ /* 0x001fe20007f3e0ff */
[----:B------:R-:W-:-:S04]  /*4ce20*/  IMAD.X R21, R22, 0x1, R15, P6 ;  /* 0x0000000116157824 */ /* 0x000fc800030e060f */
[----:B------:R-:W-:Y:S01]  /*4ce30*/  STL [R1+0x216c], R39 ;  /* 0x00216c2701007387 */ /* 0x000fe20000100800 */
[----:B------:R-:W-:-:S03]  /*4ce40*/  IMAD.X R44, R22, 0x1, R13, P1 ;  /* 0x00000001162c7824 */ /* 0x000fc600008e060d */
[----:B------:R0:W-:Y:S01]  /*4ce50*/  STL [R1+0x2174], R23 ;  /* 0x0021741701007387 */ /* 0x0001e20000100800 */
[----:B------:R-:W-:Y:S01]  /*4ce60*/  @P5 IMAD.MOV.U32 R22, RZ, RZ, R23 ;  /* 0x000000ffff165224 */ /* 0x000fe200078e0017 */
[----:B--2---:R-:W-:Y:S01]  /*4ce70*/  PRMT R74, RZ, 0x7610, R74 ;  /* 0x00007610ff4a7816 */ /* 0x004fe2000000004a */
[----:B0-----:R-:W-:-:S05]  /*4ce80*/  @P5 IMAD.MOV.U32 R23, RZ, RZ, R21 ;  /* 0x000000ffff175224 */ /* 0x001fca00078e0015 */
[----:B------:R0:W2:Y:S04]  /*4ce90*/  @P5 LDG.E.U8 R74, desc[UR22][R22.64] ;  /* 0x00000016164a5981 */ /* 0x0000a8000c1e1100 */
[----:B------:R-:W-:Y:S04]  /*4cea0*/  STL [R1+0x2168], R44 ;  /* 0x0021682c01007387 */ /* 0x000fe80000100800 */
[----:B------:R1:W-:Y:S01]  /*4ceb0*/  STL [R1+0x2170], R21 ;  /* 0x0021701501007387 */ /* 0x0003e20000100800 */
[----:B0-----:R-:W-:Y:S02]  /*4cec0*/  @P0 IMAD.MOV.U32 R22, RZ, RZ, R39 ;  /* 0x000000ffff160224 */ /* 0x001fe400078e0027 */
[----:B------:R-:W-:-:S05]  /*4ced0*/  @P0 IMAD.MOV.U32 R23, RZ, RZ, R44 ;  /* 0x000000ffff170224 */ /* 0x000fca00078e002c */
[----:B------:R-:W3:Y:S04]  /*4cee0*/  @P0 LDG.E.U8 R25, desc[UR22][R22.64] ;  /* 0x0000001616190981 */ /* 0x000ee8000c1e1100 */
[----:B------:R-:W3:Y:S01]  /*4cef0*/  LDL R22, [R1+0x4008] ;  /* 0x0040080001167983 */ /* 0x000ee20000100800 */
[----:B------:R-:W-:Y:S01]  /*4cf00*/  @!P4 IMAD.MOV R20, RZ, RZ, -R20 ;  /* 0x000000ffff14c224 */ /* 0x000fe200078e0a14 */
[C---:B------:R-:W-:Y:S02]  /*4cf10*/  ISETP.GT.U32.AND P4, PT, R12.reuse, R28, PT ;  /* 0x0000001c0c00720c */ /* 0x040fe40003f84070 */
[----:B------:R-:W-:Y:S02]  /*4cf20*/  ISETP.GT.U32.AND P6, PT, R12, R73, PT ;  /* 0x000000490c00720c */ /* 0x000fe40003fc4070 */
[----:B------:R-:W-:Y:S01]  /*4cf30*/  SEL R19, R17, R19, !P3 ;  /* 0x0000001311137207 */ /* 0x000fe20005800000 */
[----:B------:R-:W3:Y:S04]  /*4cf40*/  LDL.LU R39, [R1+0x3a4] ;  /* 0x0003a40001277983 */ /* 0x000ee80000300800 */
[----:B------:R-:W-:-:S05]  /*4cf50*/  IMAD R19, R19, UR6, RZ ;  /* 0x0000000613137c24 */ /* 0x000fca000f8e02ff */
[----:B-1----:R-:W-:Y:S01]  /*4cf60*/  SHF.R.S32.HI R21, RZ, 0x1f, R19 ;  /* 0x0000001fff157819 */ /* 0x002fe20000011413 */
[--C-:B------:R-:W-:Y:S02]  /*4cf70*/  @!P4 IMAD.IADD R28, R28, 0x1, -R12.reuse ;  /* 0x000000011c1cc824 */ /* 0x100fe400078e0a0c */
[----:B------:R-:W-:Y:S01]  /*4cf80*/  @!P6 IMAD.IADD R73, R73, 0x1, -R12 ;  /* 0x000000014949e824 */ /* 0x000fe200078e0a0c */
[----:B----4-:R-:W-:Y:S02]  /*4cf90*/  PRMT R45, RZ, 0x7610, R45 ;  /* 0x00007610ff2d7816 */ /* 0x010fe4000000002d */
[----:B------:R-:W-:Y:S01]  /*4cfa0*/  PRMT R24, RZ, 0x7610, R24 ;  /* 0x00007610ff187816 */ /* 0x000fe20000000018 */
[----:B--2---:R0:W-:Y:S02]  /*4cfb0*/  STL [R1+0x6a8], R74 ;  /* 0x0006a84a01007387 */ /* 0x0041e40000100800 */
[----:B0-----:R-:W-:Y:S02]  /*4cfc0*/  IADD3 R74, P4, PT, R19, R14, RZ ;  /* 0x0000000e134a7210 */ /* 0x001fe40007f9e0ff */
[----:B---3--:R0:W-:Y:S03]  /*4cfd0*/  STL [R1+0x6a4], R25 ;  /* 0x0006a41901007387 */ /* 0x0081e60000100800 */
[----:B------:R-:W-:Y:S01]  /*4cfe0*/  IMAD.X R23, R21, 0x1, R15, P4 ;  /* 0x0000000115177824 */ /* 0x000fe200020e060f */
[----:B------:R-:W-:Y:S01]  /*4cff0*/  STL [R1+0x27a4], R74 ;  /* 0x0027a44a01007387 */ /* 0x000fe20000100800 */
[----:B0-----:R-:W-:-:S02]  /*4d000*/  IADD3 R25, P6, PT, R19, R16, RZ ;  /* 0x0000001013197210 */ /* 0x001fc40007fde0ff */
[----:B------:R-:W-:Y:S01]  /*4d010*/  ISETP.GE.AND P4, PT, R22, RZ, PT ;  /* 0x000000ff1600720c */ /* 0x000fe20003f86270 */
[----:B------:R-:W-:Y:S02]  /*4d020*/  @P5 IMAD.MOV.U32 R22, RZ, RZ, R74 ;  /* 0x000000ffff165224 */ /* 0x000fe400078e004a */
[----:B------:R-:W-:Y:S01]  /*4d030*/  IMAD.X R44, R21, 0x1, R13, P6 ;  /* 0x00000001152c7824 */ /* 0x000fe200030e060d */
[----:B------:R-:W-:Y:S04]  /*4d040*/  STL [R1+0x27ac], R25 ;  /* 0x0027ac1901007387 */ /* 0x000fe80000100800 */
[----:B------:R0:W-:Y:S04]  /*4d050*/  STL [R1+0x27a0], R23 ;  /* 0x0027a01701007387 */ /* 0x0001e80000100800 */
[----:B------:R1:W2:Y:S02]  /*4d060*/  @P5 LDG.E.U8 R45, desc[UR22][R22.64] ;  /* 0x00000016162d5981 */ /* 0x0002a4000c1e1100 */
[----:B-1----:R-:W-:-:S02]  /*4d070*/  @P0 IMAD.MOV.U32 R22, RZ, RZ, R25 ;  /* 0x000000ffff160224 */ /* 0x002fc400078e0019 */
[----:B0-----:R-:W-:-:S05]  /*4d080*/  @P0 IMAD.MOV.U32 R23, RZ, RZ, R44 ;  /* 0x000000ffff170224 */ /* 0x001fca00078e002c */
[----:B------:R-:W3:Y:S01]  /*4d090*/  @P0 LDG.E.U8 R24, desc[UR22][R22.64] ;  /* 0x0000001616180981 */ /* 0x000ee2000c1e1100 */
[----:B------:R-:W-:Y:S02]  /*4d0a0*/  ISETP.GT.U32.AND P1, PT, R12, R6, PT ;  /* 0x000000060c00720c */ /* 0x000fe40003f24070 */
[C---:B------:R-:W-:Y:S02]  /*4d0b0*/  SEL R19, R17.reuse, R20, !P3 ;  /* 0x0000001411137207 */ /* 0x040fe40005800000 */
[----:B------:R-:W-:-:S09]  /*4d0c0*/  SEL R20, R17, R18, !P3 ;  /* 0x0000001211147207 */ /* 0x000fd20005800000 */
[----:B------:R-:W-:Y:S01]  /*4d0d0*/  @!P1 IMAD.IADD R6, R6, 0x1, -R12 ;  /* 0x0000000106069824 */ /* 0x000fe200078e0a0c */
[----:B------:R-:W-:Y:S01]  /*4d0e0*/  ISETP.GT.U32.AND P1, PT, R12, R71, PT ;  /* 0x000000470c00720c */ /* 0x000fe20003f24070 */
[----:B------:R-:W-:Y:S02]  /*4d0f0*/  IMAD R19, R19, UR6, RZ ;  /* 0x0000000613137c24 */ /* 0x000fe4000f8e02ff */
[----:B------:R-:W-:Y:S01]  /*4d100*/  IMAD.MOV.U32 R18, RZ, RZ, R42 ;  /* 0x000000ffff127224 */ /* 0x000fe200078e002a */
[----:B------:R0:W-:Y:S04]  /*4d110*/  STL [R1+0x27a8], R44 ;  /* 0x0027a82c01007387 */ /* 0x0001e80000100800 */
[----:B------:R-:W4:Y:S01]  /*4d120*/  LDL R42, [R1+0x4014] ;  /* 0x00401400012a7983 */ /* 0x000f220000100800 */
[----:B------:R-:W-:Y:S01]  /*4d130*/  @!P4 IMAD.MOV R18, RZ, RZ, -R18 ;  /* 0x000000ffff12c224 */ /* 0x000fe200078e0a12 */
[----:B------:R-:W-:-:S03]  /*4d140*/  SHF.R.S32.HI R21, RZ, 0x1f, R19 ;  /* 0x0000001fff157819 */ /* 0x000fc60000011413 */
[----:B------:R-:W-:Y:S01]  /*4d150*/  @!P1 IMAD.IADD R71, R71, 0x1, -R12 ;  /* 0x0000000147479824 */ /* 0x000fe200078e0a0c */
[C---:B0-----:R-:W-:Y:S02]  /*4d160*/  IADD3 R44, P1, PT, R19.reuse, R16, RZ ;  /* 0x00000010132c7210 */ /* 0x041fe40007f3e0ff */
[----:B------:R-:W-:Y:S01]  /*4d170*/  PRMT R48, RZ, 0x7610, R48 ;  /* 0x00007610ff307816 */ /* 0x000fe20000000030 */
[----:B---3--:R0:W-:Y:S04]  /*4d180*/  STL [R1+0x69c], R24 ;  /* 0x00069c1801007387 */ /* 0x0081e80000100800 */
[----:B------:R-:W-:Y:S01]  /*4d190*/  STL [R1+0x215c], R44 ;  /* 0x00215c2c01007387 */ /* 0x000fe20000100800 */
[----:B0-----:R-:W-:-:S05]  /*4d1a0*/  IADD3 R24, P4, PT, R19, R14, RZ ;  /* 0x0000000e13187210 */ /* 0x001fca0007f9e0ff */
[----:B------:R-:W-:Y:S04]  /*4d1b0*/  STL [R1+0x2164], R24 ;  /* 0x0021641801007387 */ /* 0x000fe80000100800 */
[----:B--2---:R0:W-:Y:S01]  /*4d1c0*/  STL [R1+0x6a0], R45 ;  /* 0x0006a02d01007387 */ /* 0x0041e20000100800 */
[----:B------:R-:W-:-:S05]  /*4d1d0*/  IMAD.X R25, R21, 0x1, R15, P4 ;  /* 0x0000000115197824 */ /* 0x000fca00020e060f */
[----:B------:R1:W2:Y:S01]  /*4d1e0*/  @P5 LDG.E.U8 R48, desc[UR22][R24.64] ;  /* 0x0000001618305981 */ /* 0x0002a2000c1e1100 */
[----:B0-----:R-:W-:-:S03]  /*4d1f0*/  IMAD.X R45, R21, 0x1, R13, P1 ;  /* 0x00000001152d7824 */ /* 0x001fc600008e060d */
[----:B------:R-:W3:Y:S01]  /*4d200*/  LDL R21, [R1+0x400c] ;  /* 0x00400c0001157983 */ /* 0x000ee20000100800 */
[----:B------:R-:W-:Y:S01]  /*4d210*/  ISETP.GT.U32.AND P6, PT, R12, R73, PT ;  /* 0x000000490c00720c */ /* 0x000fe20003fc4070 */
[----:B------:R-:W-:Y:S01]  /*4d220*/  IMAD R20, R20, UR6, RZ ;  /* 0x0000000614147c24 */ /* 0x000fe2000f8e02ff */
[----:B------:R-:W-:-:S04]  /*4d230*/  PRMT R0, RZ, 0x7610, R0 ;  /* 0x00007610ff007816 */ /* 0x000fc80000000000 */
[----:B------:R-:W-:-:S07]  /*4d240*/  SHF.R.S32.HI R22, RZ, 0x1f, R20 ;  /* 0x0000001fff167819 */ /* 0x000fce0000011414 */
[----:B------:R-:W-:Y:S01]  /*4d250*/  @!P6 IMAD.IADD R73, R73, 0x1, -R12 ;  /* 0x000000014949e824 */ /* 0x000fe200078e0a0c */
[----:B------:R-:W-:Y:S01]  /*4d260*/  IADD3 R74, P6, PT, R20, R14, RZ ;  /* 0x0000000e144a7210 */ /* 0x000fe20007fde0ff */
[----:B-1----:R-:W-:-:S04]  /*4d270*/  @P0 IMAD.MOV.U32 R24, RZ, RZ, R44 ;  /* 0x000000ffff180224 */ /* 0x002fc800078e002c */
[----:B------:R-:W-:Y:S04]  /*4d280*/  STL [R1+0x27b4], R74 ;  /* 0x0027b44a01007387 */ /* 0x000fe80000100800 */
[----:B------:R-:W-:Y:S04]  /*4d290*/  STL [R1+0x2158], R45 ;  /* 0x0021582d01007387 */ /* 0x000fe80000100800 */
[----:B------:R0:W-:Y:S01]  /*4d2a0*/  STL [R1+0x2160], R25 ;  /* 0x0021601901007387 */ /* 0x0001e20000100800 */
[----:B------:R-:W-:Y:S01]  /*4d2b0*/  IMAD.X R19, R22, 0x1, R15, P6 ;  /* 0x0000000116137824 */ /* 0x000fe200030e060f */
[----:B------:R-:W-:Y:S01]  /*4d2c0*/  PRMT R23, RZ, 0x7610, R23 ;  /* 0x00007610ff177816 */ /* 0x000fe20000000017 */
[----:B0-----:R-:W-:-:S05]  /*4d2d0*/  @P0 IMAD.MOV.U32 R25, RZ, RZ, R45 ;  /* 0x000000ffff190224 */ /* 0x001fca00078e002d */
[----:B------:R-:W4:Y:S01]  /*4d2e0*/  @P0 LDG.E.U8 R0, desc[UR22][R24.64] ;  /* 0x0000001618000981 */ /* 0x000f22000c1e1100 */
[----:B---3--:R-:W-:Y:S02]  /*4d2f0*/  ISETP.GE.AND P6, PT, R21, RZ, PT ;  /* 0x000000ff1500720c */ /* 0x008fe40003fc6270 */
[----:B------:R-:W-:Y:S01]  /*4d300*/  SEL R21, R17, R18, !P3 ;  /* 0x0000001211157207 */ /* 0x000fe20005800000 */
[----:B------:R-:W-:-:S05]  /*4d310*/  @P5 IMAD.MOV.U32 R18, RZ, RZ, R74 ;  /* 0x000000ffff125224 */ /* 0x000fca00078e004a */
[----:B------:R0:W3:Y:S04]  /*4d320*/  @P5 LDG.E.U8 R23, desc[UR22][R18.64] ;  /* 0x0000001612175981 */ /* 0x0000e8000c1e1100 */
[----:B--2---:R1:W-:Y:S04]  /*4d330*/  STL [R1+0x698], R48 ;  /* 0x0006983001007387 */ /* 0x0043e80000100800 */
[----:B-1----:R-:W2:Y:S04]  /*4d340*/  LDL.LU R48, [R1+0x4400] ;  /* 0x0044000001307983 */ /* 0x002ea80000300800 */
[----:B------:R1:W-:Y:S04]  /*4d350*/  STL [R1+0x27b0], R19 ;  /* 0x0027b01301007387 */ /* 0x0003e80000100800 */
[----:B------:R-:W2:Y:S04]  /*4d360*/  LDL.LU R45, [R1+0x43fc] ;  /* 0x0043fc00012d7983 */ /* 0x000ea80000300800 */
[----:B------:R-:W2:Y:S01]  /*4d370*/  LDL.LU R44, [R1+0x43f8] ;  /* 0x0043f800012c7983 */ /* 0x000ea20000300800 */
[----:B------:R-:W-:Y:S01]  /*4d380*/  ISETP.GT.U32.AND P1, PT, R12, R6, PT ;  /* 0x000000060c00720c */ /* 0x000fe20003f24070 */
[----:B0-----:R-:W-:-:S04]  /*4d390*/  IMAD.MOV.U32 R18, RZ, RZ, R30 ;  /* 0x000000ffff127224 */ /* 0x001fc800078e001e */
[----:B------:R-:W-:Y:S02]  /*4d3a0*/  @!P6 IMAD.MOV R18, RZ, RZ, -R18 ;  /* 0x000000ffff12e224 */ /* 0x000fe400078e0a12 */
[----:B-1----:R-:W-:Y:S01]  /*4d3b0*/  IMAD R19, R21, UR6, RZ ;  /* 0x0000000615137c24 */ /* 0x002fe2000f8e02ff */
[----:B----4-:R0:W-:Y:S04]  /*4d3c0*/  STL [R1+0x694], R0 ;  /* 0x0006940001007387 */ /* 0x0101e80000100800 */
[----:B0-----:R-:W4:Y:S04]  /*4d3d0*/  LDL.LU R0, [R1+0x43f4] ;  /* 0x0043f40001007983 */ /* 0x001f280000300800 */
[----:B------:R-:W4:Y:S04]  /*4d3e0*/  LDL.LU R74, [R1+0x3ac] ;  /* 0x0003ac00014a7983 */ /* 0x000f280000300800 */
[----:B------:R-:W4:Y:S01]  /*4d3f0*/  LDL R25, [R1+0x4018] ;  /* 0x0040180001197983 */ /* 0x000f220000100800 */
[----:B------:R-:W-:Y:S01]  /*4d400*/  @!P1 IMAD.IADD R6, R6, 0x1, -R12 ;  /* 0x0000000106069824 */ /* 0x000fe200078e0a0c */
[----:B------:R-:W-:-:S02]  /*4d410*/  IADD3 R30, P1, PT, R19, R14, RZ ;  /* 0x0000000e131e7210 */ /* 0x000fc40007f3e0ff */
[----:B------:R-:W-:Y:S02]  /*4d420*/  SHF.R.S32.HI R21, RZ, 0x1f, R19 ;  /* 0x0000001fff157819 */ /* 0x000fe40000011413 */
[----:B------:R-:W-:Y:S01]  /*4d430*/  PRMT R24, RZ, 0x7610, R24 ;  /* 0x00007610ff187816 */ /* 0x000fe20000000018 */
[----:B---3--:R0:W-:Y:S02]  /*4d440*/  STL [R1+0x690], R23 ;  /* 0x0006901701007387 */ /* 0x0081e40000100800 */
[----:B0-----:R-:W-:-:S05]  /*4d450*/  IADD3 R23, P6, PT, R20, R16, RZ ;  /* 0x0000001014177210 */ /* 0x001fca0007fde0ff */
[----:B------:R-:W-:Y:S01]  /*4d460*/  IMAD.X R22, R22, 0x1, R13, P6 ;  /* 0x0000000116167824 */ /* 0x000fe200030e060d */
[----:B------:R0:W-:Y:S04]  /*4d470*/  STL [R1+0x27bc], R23 ;  /* 0x0027bc1701007387 */ /* 0x0001e80000100800 */
[----:B------:R-:W-:Y:S04]  /*4d480*/  STL [R1+0x2154], R30 ;  /* 0x0021541e01007387 */ /* 0x000fe80000100800 */
[----:B------:R1:W-:Y:S01]  /*4d490*/  STL [R1+0x27b8], R22 ;  /* 0x0027b81601007387 */ /* 0x0003e20000100800 */
[----:B0-----:R-:W-:-:S02]  /*4d4a0*/  @P0 LOP3.LUT R23, R23, R22, RZ, 0x3c, !PT ;  /* 0x0000001617170212 */ /* 0x001fc400078e3cff */
[----:B--2---:R-:W-:Y:S02]  /*4d4b0*/  PRMT R44, RZ, 0x7610, R44 ;  /* 0x00007610ff2c7816 */ /* 0x004fe4000000002c */
[----:B-1----:R-:W-:Y:S02]  /*4d4c0*/  @P0 LOP3.LUT R22, R23, R22, RZ, 0x3c, !PT ;  /* 0x0000001617160212 */ /* 0x002fe400078e3cff */
[----:B------:R-:W-:Y:S01]  /*4d4d0*/  ISETP.GE.AND P6, PT, R42, RZ, PT ;  /* 0x000000ff2a00720c */ /* 0x000fe20003fc6270 */
[----:B------:R-:W-:Y:S01]  /*4d4e0*/  IMAD.X R42, R21, 0x1, R15, P1 ;  /* 0x00000001152a7824 */ /* 0x000fe200008e060f */
[----:B------:R-:W-:-:S05]  /*4d4f0*/  @P0 LOP3.LUT R23, R23, R22, RZ, 0x3c, !PT ;  /* 0x0000001617170212 */ /* 0x000fca00078e3cff */
[----:B------:R0:W2:Y:S02]  /*4d500*/  @P0 LDG.E.U8 R44, desc[UR22][R22.64] ;  /* 0x00000016162c0981 */ /* 0x0000a4000c1e1100 */
[----:B0-----:R-:W-:Y:S02]  /*4d510*/  @P5 IMAD.MOV.U32 R22, RZ, RZ, R30 ;  /* 0x000000ffff165224 */ /* 0x001fe400078e001e */
[----:B------:R-:W-:-:S05]  /*4d520*/  @P5 IMAD.MOV.U32 R23, RZ, RZ, R42 ;  /* 0x000000ffff175224 */ /* 0x000fca00078e002a */
[----:B------:R0:W3:Y:S01]  /*4d530*/  @P5 LDG.E.U8 R24, desc[UR22][R22.64] ;  /* 0x0000001616185981 */ /* 0x0000e2000c1e1100 */
[----:B------:R-:W-:Y:S02]  /*4d540*/  ISETP.GT.U32.AND P4, PT, R12, R39, PT ;  /* 0x000000270c00720c */ /* 0x000fe40003f84070 */
[----:B------:R-:W-:Y:S01]  /*4d550*/  SEL R20, R17, R18, !P3 ;  /* 0x0000001211147207 */ /* 0x000fe20005800000 */
[----:B------:R-:W-:-:S10]  /*4d560*/  IMAD.MOV.U32 R18, RZ, RZ, R5 ;  /* 0x000000ffff127224 */ /* 0x000fd400078e0005 */
[----:B------:R-:W-:Y:S01]  /*4d570*/  @!P4 IMAD.IADD R39, R39, 0x1, -R12 ;  /* 0x000000012727c824 */ /* 0x000fe200078e0a0c */
[----:B------:R-:W-:Y:S01]  /*4d580*/  ISETP.GT.U32.AND P4, PT, R12, R71, PT ;  /* 0x000000470c00720c */ /* 0x000fe20003f84070 */
[----:B------:R-:W-:Y:S02]  /*4d590*/  IMAD R20, R20, UR6, RZ ;  /* 0x0000000614147c24 */ /* 0x000fe4000f8e02ff */
[----:B------:R-:W-:Y:S01]  /*4d5a0*/  @!P6 IMAD.MOV R18, RZ, RZ, -R18 ;  /* 0x000000ffff12e224 */ /* 0x000fe200078e0a12 */
[----:B------:R-:W-:Y:S01]  /*4d5b0*/  IADD3 R5, P6, PT, R19, R16, RZ ;  /* 0x0000001013057210 */ /* 0x000fe20007fde0ff */
[----:B------:R1:W-:Y:S01]  /*4d5c0*/  STL [R1+0x2150], R42 ;  /* 0x0021502a01007387 */ /* 0x0003e20000100800 */
[----:B0-----:R-:W-:-:S03]  /*4d5d0*/  SHF.R.S32.HI R22, RZ, 0x1f, R20 ;  /* 0x0000001fff167819 */ /* 0x001fc60000011414 */
[----:B------:R-:W-:-:S04]  /*4d5e0*/  IMAD.X R21, R21, 0x1, R13, P6 ;  /* 0x0000000115157824 */ /* 0x000fc800030e060d */
[----:B------:R-:W-:Y:S01]  /*4d5f0*/  @!P4 IMAD.IADD R71, R71, 0x1, -R12 ;  /* 0x000000014747c824 */ /* 0x000fe200078e0a0c */
[----:B------:R-:W-:Y:S02]  /*4d600*/  IADD3 R30, P4, PT, R20, R14, RZ ;  /* 0x0000000e141e7210 */ /* 0x000fe40007f9e0ff */
[----:B------:R-:W-:-:S03]  /*4d610*/  PRMT R19, RZ, 0x7610, R19 ;  /* 0x00007610ff137816 */ /* 0x000fc60000000013 */
[----:B-1----:R-:W-:Y:S01]  /*4d620*/  IMAD.X R42, R22, 0x1, R15, P4 ;  /* 0x00000001162a7824 */ /* 0x002fe200020e060f */
[----:B----4-:R-:W-:Y:S01]  /*4d630*/  ISETP.GE.AND P4, PT, R25, RZ, PT ;  /* 0x000000ff1900720c */ /* 0x010fe20003f86270 */
[----:B------:R-:W-:Y:S01]  /*4d640*/  @P0 IMAD.MOV.U32 R25, RZ, RZ, R21 ;  /* 0x000000ffff190224 */ /* 0x000fe200078e0015 */
[----:B------:R-:W-:Y:S01]  /*4d650*/  PRMT R23, RZ, 0x7610, R23 ;  /* 0x00007610ff177816 */ /* 0x000fe20000000017 */
[----:B--2---:R0:W-:Y:S04]  /*4d660*/  STL [R1+0x68c], R44 ;  /* 0x00068c2c01007387 */ /* 0x0041e80000100800 */
[----:B0-----:R-:W2:Y:S04]  /*4d670*/  LDL R44, [R1+0x401c] ;  /* 0x00401c00012c7983 */ /* 0x001ea80000100800 */
[----:B------:R-:W-:Y:S04]  /*4d680*/  STL [R1+0x214c], R5 ;  /* 0x00214c0501007387 */ /* 0x000fe80000100800 */
[----:B------:R-:W-:Y:S04]  /*4d690*/  STL [R1+0x27c4], R30 ;  /* 0x0027c41e01007387 */ /* 0x000fe80000100800 */
[----:B------:R-:W-:Y:S04]  /*4d6a0*/  STL [R1+0x2148], R21 ;  /* 0x0021481501007387 */ /* 0x000fe80000100800 */
[----:B---3--:R0:W-:Y:S02]  /*4d6b0*/  STL [R1+0x688], R24 ;  /* 0x0006881801007387 */ /* 0x0081e40000100800 */
[----:B0-----:R-:W-:-:S05]  /*4d6c0*/  @P0 IMAD.MOV.U32 R24, RZ, RZ, R5 ;  /* 0x000000ffff180224 */ /* 0x001fca00078e0005 */
[----:B------:R0:W3:Y:S02]  /*4d6d0*/  @P0 LDG.E.U8 R19, desc[UR22][R24.64] ;  /* 0x0000001618130981 */ /* 0x0000e4000c1e1100 */
[----:B0-----:R-:W-:Y:S02]  /*4d6e0*/  @P5 IMAD.MOV.U32 R24, RZ, RZ, R30 ;  /* 0x000000ffff185224 */ /* 0x001fe400078e001e */
[----:B------:R-:W-:-:S05]  /*4d6f0*/  @P5 IMAD.MOV.U32 R25, RZ, RZ, R42 ;  /* 0x000000ffff195224 */ /* 0x000fca00078e002a */
[----:B------:R-:W4:Y:S01]  /*4d700*/  @P5 LDG.E.U8 R23, desc[UR22][R24.64] ;  /* 0x0000001618175981 */ /* 0x000f22000c1e1100 */
[----:B------:R-:W-:-:S03]  /*4d710*/  ISETP.GT.U32.AND P1, PT, R12, R39, PT ;  /* 0x000000270c00720c */ /* 0x000fc60003f24070 */
[----:B------:R0:W-:Y:S04]  /*4d720*/  STL [R1+0x27c0], R42 ;  /* 0x0027c02a01007387 */ /* 0x0001e80000100800 */
[----:B------:R-:W2:Y:S01]  /*4d730*/  LDL.LU R5, [R1+0x3b4] ;  /* 0x0003b40001057983 */ /* 0x000ea20000300800 */
[----:B------:R-:W-:-:S03]  /*4d740*/  PRMT R0, RZ, 0x7610, R0 ;  /* 0x00007610ff007816 */ /* 0x000fc60000000000 */
[----:B0-----:R-:W2:Y:S04]  /*4d750*/  LDL R42, [R1+0x3ff4] ;  /* 0x003ff400012a7983 */ /* 0x001ea80000100800 */
[----:B------:R-:W2:Y:S01]  /*4d760*/  LDL.LU R30, [R1+0x3b0] ;  /* 0x0003b000011e7983 */ /* 0x000ea20000300800 */
[----:B------:R-:W-:Y:S01]  /*4d770*/  @!P1 IMAD.IADD R39, R39, 0x1, -R12 ;  /* 0x0000000127279824 */ /* 0x000fe200078e0a0c */
[----:B------:R-:W-:-:S05]  /*4d780*/  IADD3 R21, P1, PT, R20, R16, RZ ;  /* 0x0000001014157210 */ /* 0x000fca0007f3e0ff */
[----:B------:R-:W-:Y:S01]  /*4d790*/  IMAD.X R22, R22, 0x1, R13, P1 ;  /* 0x0000000116167824 */ /* 0x000fe200008e060d */
[----:B---3--:R-:W-:Y:S04]  /*4d7a0*/  STL [R1+0x684], R19 ;  /* 0x0006841301007387 */ /* 0x008fe80000100800 */
[----:B------:R-:W-:Y:S04]  /*4d7b0*/  STL [R1+0x27cc], R21 ;  /* 0x0027cc1501007387 */ /* 0x000fe80000100800 */
[----:B------:R-:W-:Y:S04]  /*4d7c0*/  STL [R1+0x27c8], R22 ;  /* 0x0027c81601007387 */ /* 0x000fe80000100800 */
[----:B----4-:R0:W-:Y:S02]  /*4d7d0*/  STL [R1+0x680], R23 ;  /* 0x0006801701007387 */ /* 0x0101e40000100800 */
[----:B0-----:R-:W-:-:S02]  /*4d7e0*/  @P0 IMAD.MOV.U32 R23, RZ, RZ, R22 ;  /* 0x000000ffff170224 */ /* 0x001fc400078e0016 */
[----:B------:R-:W-:-:S05]  /*4d7f0*/  @P0 IMAD.MOV.U32 R22, RZ, RZ, R21 ;  /* 0x000000ffff160224 */ /* 0x000fca00078e0015 */
[----:B------:R0:W3:Y:S01]  /*4d800*/  @P0 LDG.E.U8 R0, desc[UR22][R22.64] ;  /* 0x0000001616000981 */ /* 0x0000e2000c1e1100 */
[----:B------:R-:W-:Y:S02]  /*4d810*/  ISETP.GT.U32.AND P6, PT, R12, R74, PT ;  /* 0x0000004a0c00720c */ /* 0x000fe40003fc4070 */
[----:B------:R-:W-:Y:S01]  /*4d820*/  SEL R18, R17, R18, !P3 ;  /* 0x0000001211127207 */ /* 0x000fe20005800000 */
[----:B------:R-:W-:-:S04]  /*4d830*/  IMAD.MOV.U32 R19, RZ, RZ, R47 ;  /* 0x000000ffff137224 */ /* 0x000fc800078e002f */
[----:B------:R-:W-:Y:S02]  /*4d840*/  IMAD R18, R18, UR6, RZ ;  /* 0x0000000612127c24 */ /* 0x000fe4000f8e02ff */
[----:B------:R-:W-:-:S03]  /*4d850*/  @!P4 IMAD.MOV R19, RZ, RZ, -R19 ;  /* 0x000000ffff13c224 */ /* 0x000fc600078e0a13 */
[----:B------:R-:W-:Y:S01]  /*4d860*/  SHF.R.S32.HI R20, RZ, 0x1f, R18 ;  /* 0x0000001fff147819 */ /* 0x000fe20000011412 */
[----:B------:R-:W-:Y:S01]  /*4d870*/  @!P6 IMAD.IADD R74, R74, 0x1, -R12 ;  /* 0x000000014a4ae824 */ /* 0x000fe200078e0a0c */
[----:B--2---:R-:W-:Y:S02]  /*4d880*/  ISETP.GE.AND P6, PT, R44, RZ, PT ;  /* 0x000000ff2c00720c */ /* 0x004fe40003fc6270 */
[C---:B------:R-:W-:Y:S02]  /*4d890*/  IADD3 R44, P1, PT, R18.reuse, R14, RZ ;  /* 0x0000000e122c7210 */ /* 0x040fe40007f3e0ff */
[----:B------:R-:W-:-:S03]  /*4d8a0*/  IADD3 R21, P4, PT, R18, R16, RZ ;  /* 0x0000001012157210 */ /* 0x000fc60007f9e0ff */
[C---:B------:R-:W-:Y:S02]  /*4d8b0*/  IMAD.X R47, R20.reuse, 0x1, R15, P1 ;  /* 0x00000001142f7824 */ /* 0x040fe400008e060f */
[----:B------:R-:W-:Y:S02]  /*4d8c0*/  IMAD.X R20, R20, 0x1, R13, P4 ;  /* 0x0000000114147824 */ /* 0x000fe400020e060d */
[----:B------:R-:W-:Y:S02]  /*4d8d0*/  IMAD.MOV.U32 R18, RZ, RZ, R70 ;  /* 0x000000ffff127224 */ /* 0x000fe400078e0046 */
[----:B0-----:R-:W-:Y:S01]  /*4d8e0*/  @P5 IMAD.MOV.U32 R23, RZ, RZ, R47 ;  /* 0x000000ffff175224 */ /* 0x001fe200078e002f */
[----:B------:R-:W-:Y:S02]  /*4d8f0*/  PRMT R24, RZ, 0x7610, R24 ;  /* 0x00007610ff187816 */ /* 0x000fe40000000018 */
[----:B------:R-:W-:Y:S01]  /*4d900*/  PRMT R25, RZ, 0x7610, R25 ;  /* 0x00007610ff197816 */ /* 0x000fe20000000019 */
[----:B------:R-:W-:-:S05]  /*4d910*/  @P5 IMAD.MOV.U32 R22, RZ, RZ, R44 ;  /* 0x000000ffff165224 */ /* 0x000fca00078e002c */
[----:B------:R-:W2:Y:S04]  /*4d920*/  @P5 LDG.E.U8 R25, desc[UR22][R22.64] ;  /* 0x0000001616195981 */ /* 0x000ea8000c1e1100 */
[----:B---3--:R0:W-:Y:S04]  /*4d930*/  STL [R1+0x67c], R0 ;  /* 0x00067c0001007387 */ /* 0x0081e80000100800 */
[----:B0-----:R-:W3:Y:S04]  /*4d940*/  LDL.LU R0, [R1+0x3b8] ;  /* 0x0003b80001007983 */ /* 0x001ee80000300800 */
[----:B------:R-:W-:Y:S04]  /*4d950*/  STL [R1+0x2144], R44 ;  /* 0x0021442c01007387 */ /* 0x000fe80000100800 */
[----:B------:R0:W-:Y:S04]  /*4d960*/  STL [R1+0x2140], R47 ;  /* 0x0021402f01007387 */ /* 0x0001e80000100800 */
[----:B------:R-:W4:Y:S04]  /*4d970*/  LDL.LU R70, [R1+0x43f0] ;  /* 0x0043f00001467983 */ /* 0x000f280000300800 */
[----:B0-----:R-:W2:Y:S04]  /*4d980*/  LDL R47, [R1+0x3ff8] ;  /* 0x003ff800012f7983 */ /* 0x001ea80000100800 */
[----:B------:R0:W-:Y:S04]  /*4d990*/  STL [R1+0x213c], R21 ;  /* 0x00213c1501007387 */ /* 0x0001e80000100800 */
[----:B------:R1:W-:Y:S01]  /*4d9a0*/  STL [R1+0x2138], R20 ;  /* 0x0021381401007387 */ /* 0x0003e20000100800 */
[----:B0-----:R-:W-:-:S04]  /*4d9b0*/  @P0 LOP3.LUT R21, R21, R20, RZ, 0x3c, !PT ;  /* 0x0000001415150212 */ /* 0x001fc800078e3cff */
[----:B-1----:R-:W-:-:S04]  /*4d9c0*/  @P0 LOP3.LUT R20, R21, R20, RZ, 0x3c, !PT ;  /* 0x0000001415140212 */ /* 0x002fc800078e3cff */
[----:B------:R-:W-:-:S05]  /*4d9d0*/  @P0 LOP3.LUT R21, R21, R20, RZ, 0x3c, !PT ;  /* 0x0000001415150212 */ /* 0x000fca00078e3cff */
[----:B------:R0:W2:Y:S01]  /*4d9e0*/  @P0 LDG.E.U8 R24, desc[UR22][R20.64] ;  /* 0x0000001614180981 */ /* 0x0000a2000c1e1100 */
[----:B------:R-:W-:Y:S01]  /*4d9f0*/  @!P6 IMAD.MOV R18, RZ, RZ, -R18 ;  /* 0x000000ffff12e224 */ /* 0x000fe200078e0a12 */
[----:B------:R-:W-:Y:S02]  /*4da00*/  ISETP.GE.AND P6, PT, R42, RZ, PT ;  /* 0x000000ff2a00720c */ /* 0x000fe40003fc6270 */
[C---:B------:R-:W-:Y:S02]  /*4da10*/  ISETP.GT.U32.AND P4, PT, R12.reuse, R5, PT ;  /* 0x000000050c00720c */ /* 0x040fe40003f84070 */
[C---:B------:R-:W-:Y:S02]  /*4da20*/  SEL R19, R17.reuse, R19, !P3 ;  /* 0x0000001311137207 */ /* 0x040fe40005800000 */
[----:B0-----:R-:W-:Y:S01]  /*4da30*/  SEL R20, R17, R18, !P3 ;  /* 0x0000001211147207 */ /* 0x001fe20005800000 */
[----:B------:R-:W-:Y:S02]  /*4da40*/  IMAD.MOV.U32 R18, RZ, RZ, R33 ;  /* 0x000000ffff127224 */ /* 0x000fe400078e0021 */
[----:B------:R-:W-:Y:S01]  /*4da50*/  IMAD R19, R19, UR6, RZ ;  /* 0x0000000613137c24 */ /* 0x000fe2000f8e02ff */
[----:B------:R-:W-:Y:S01]  /*4da60*/  ISETP.GT.U32.AND P1, PT, R12, R74, PT ;  /* 0x0000004a0c00720c */ /* 0x000fe20003f24070 */
[----:B------:R-:W3:Y:S01]  /*4da70*/  LDL R33, [R1+0x3ffc] ;  /* 0x003ffc0001217983 */ /* 0x000ee20000100800 */
[----:B------:R-:W-:-:S02]  /*4da80*/  IMAD R20, R20, UR13, RZ ;  /* 0x0000000d14147c24 */ /* 0x000fc4000f8e02ff */
[----:B------:R-:W-:Y:S02]  /*4da90*/  @!P6 IMAD.MOV R18, RZ, RZ, -R18 ;  /* 0x000000ffff12e224 */ /* 0x000fe400078e0a12 */
[--C-:B------:R-:W-:Y:S01]  /*4daa0*/  @!P4 IMAD.IADD R5, R5, 0x1, -R12.reuse ;  /* 0x000000010505c824 */ /* 0x100fe200078e0a0c */
[----:B------:R-:W-:Y:S02]  /*4dab0*/  SHF.R.S32.HI R21, RZ, 0x1f, R19 ;  /* 0x0000001fff157819 */ /* 0x000fe40000011413 */
[----:B------:R-:W-:Y:S02]  /*4dac0*/  PRMT R45, RZ, 0x7610, R45 ;  /* 0x00007610ff2d7816 */ /* 0x000fe4000000002d */
[----:B------:R-:W-:Y:S02]  /*4dad0*/  IADD3 R44, P6, PT, R20, R14, RZ ;  /* 0x0000000e142c7210 */ /* 0x000fe40007fde0ff */
[----:B------:R-:W-:Y:S01]  /*4dae0*/  @!P1 IMAD.IADD R74, R74, 0x1, -R12 ;  /* 0x000000014a4a9824 */ /* 0x000fe200078e0a0c */
[----:B------:R-:W-:-:S02]  /*4daf0*/  ISETP.GT.U32.AND P1, PT, R12, R30, PT ;  /* 0x0000001e0c00720c */ /* 0x000fc40003f24070 */
[----:B------:R-:W-:Y:S01]  /*4db00*/  PRMT R23, RZ, 0x7610, R23 ;  /* 0x00007610ff177816 */ /* 0x000fe20000000017 */
[----:B------:R-:W0:Y:S10]  /*4db10*/  LDCU UR13, c[0x0][0x3b0] ;  /* 0x00007600ff0d77ac */ /* 0x000e340008000800 */
[----:B------:R-:W-:Y:S01]  /*4db20*/  @!P1 IMAD.IADD R30, R30, 0x1, -R12 ;  /* 0x000000011e1e9824 */ /* 0x000fe200078e0a0c */
[----:B------:R-:W-:-:S02]  /*4db30*/  IADD3 R42, P1, PT, R19, R16, RZ ;  /* 0x00000010132a7210 */ /* 0x000fc40007f3e0ff */
[----:B----4-:R-:W-:Y:S01]  /*4db40*/  PRMT R70, RZ, 0x7610, R70 ;  /* 0x00007610ff467816 */ /* 0x010fe20000000046 */
[----:B--2---:R1:W-:Y:S04]  /*4db50*/  STL [R1+0x674], R24 ;  /* 0x0006741801007387 */ /* 0x0043e80000100800 */
[----:B------:R-:W-:Y:S01]  /*4db60*/  STL [R1+0x1a5c], R44 ;  /* 0x001a5c2c01007387 */ /* 0x000fe20000100800 */
[----:B-1----:R-:W-:-:S05]  /*4db70*/  IADD3 R24, P4, PT, R19, R14, RZ ;  /* 0x0000000e13187210 */ /* 0x002fca0007f9e0ff */
[----:B------:R-:W-:Y:S04]  /*4db80*/  STL [R1+0x27d4], R24 ;  /* 0x0027d41801007387 */ /* 0x000fe80000100800 */
[----:B------:R1:W-:Y:S02]  /*4db90*/  STL [R1+0x678], R25 ;  /* 0x0006781901007387 */ /* 0x0003e40000100800 */
[----:B-1----:R-:W-:-:S05]  /*4dba0*/  IMAD.X R25, R21, 0x1, R15, P4 ;  /* 0x0000000115197824 */ /* 0x002fca00020e060f */
[----:B------:R1:W2:Y:S01]  /*4dbb0*/  @P5 LDG.E.U8 R45, desc[UR22][R24.64] ;  /* 0x00000016182d5981 */ /* 0x0002a2000c1e1100 */
[----:B------:R-:W-:Y:S01]  /*4dbc0*/  ISETP.GE.AND P4, PT, R47, RZ, PT ;  /* 0x000000ff2f00720c */ /* 0x000fe20003f86270 */
[----:B------:R-:W-:Y:S02]  /*4dbd0*/  IMAD.X R21, R21, 0x1, R13, P1 ;  /* 0x0000000115157824 */ /* 0x000fe400008e060d */
[----:B------:R-:W4:Y:S04]  /*4dbe0*/  LDL.LU R47, [R1+0x43ec] ;  /* 0x0043ec00012f7983 */ /* 0x000f280000300800 */
[----:B------:R-:W-:Y:S04]  /*4dbf0*/  STL [R1+0x27dc], R42 ;  /* 0x0027dc2a01007387 */ /* 0x000fe80000100800 */
[----:B------:R0:W-:Y:S01]  /*4dc00*/  STL [R1+0x27d0], R25 ;  /* 0x0027d01901007387 */ /* 0x0001e20000100800 */
[----:B-1----:R-:W-:-:S02]  /*4dc10*/  @P0 IMAD.MOV.U32 R24, RZ, RZ, R42 ;  /* 0x000000ffff180224 */ /* 0x002fc400078e002a */
[----:B0-----:R-:W-:-:S05]  /*4dc20*/  @P0 IMAD.MOV.U32 R25, RZ, RZ, R21 ;  /* 0x000000ffff190224 */ /* 0x001fca00078e0015 */
[----:B------:R-:W3:Y:S01]  /*4dc30*/  @P0 LDG.E.U8 R70, desc[UR22][R24.64] ;  /* 0x0000001618460981 */ /* 0x000ee2000c1e1100 */
[----:B------:R-:W-:-:S05]  /*4dc40*/  SHF.R.S32.HI R22, RZ, 0x1f, R20 ;  /* 0x0000001fff167819 */ /* 0x000fca0000011414 */
[----:B------:R-:W-:-:S05]  /*4dc50*/  IMAD.X R19, R22, 0x1, R15, P6 ;  /* 0x0000000116137824 */ /* 0x000fca00030e060f */
[----:B------:R-:W-:Y:S04]  /*4dc60*/  STL [R1+0x1a58], R19 ;  /* 0x001a581301007387 */ /* 0x000fe80000100800 */
[----:B--2---:R0:W-:Y:S04]  /*4dc70*/  STL [R1+0x670], R45 ;  /* 0x0006702d01007387 */ /* 0x0041e80000100800 */
[----:B0-----:R-:W2:Y:S04]  /*4dc80*/  LDL.LU R45, [R1+0x43e8] ;  /* 0x0043e800012d7983 */ /* 0x001ea80000300800 */
[----:B------:R0:W-:Y:S04]  /*4dc90*/  STL [R1+0x27d8], R21 ;  /* 0x0027d81501007387 */ /* 0x0001e80000100800 */
[----:B------:R-:W2:Y:S01]  /*4dca0*/  LDL.LU R42, [R1+0x43e4] ;  /* 0x0043e400012a7983 */ /* 0x000ea20000300800 */
[----:B0-----:R-:W-:Y:S01]  /*4dcb0*/  SEL R21, R17, R18, !P3 ;  /* 0x0000001211157207 */ /* 0x001fe20005800000 */
[----:B------:R-:W-:-:S05]  /*4dcc0*/  @P5 IMAD.MOV.U32 R18, RZ, RZ, R44 ;  /* 0x000000ffff125224 */ /* 0x000fca00078e002c */
[----:B------:R0:W2:Y:S04]  /*4dcd0*/  @P5 LDG.E.U8 R23, desc[UR22][R18.64] ;  /* 0x0000001612175981 */ /* 0x0000a8000c1e1100 */
[----:B---3--:R1:W-:Y:S04]  /*4dce0*/  STL [R1+0x66c], R70 ;  /* 0x00066c4601007387 */ /* 0x0083e80000100800 */
[----:B-1----:R-:W3:Y:S01]  /*4dcf0*/  LDL.LU R70, [R1+0x43e0] ;  /* 0x0043e00001467983 */ /* 0x002ee20000300800 */
[----:B------:R-:W-:Y:S01]  /*4dd00*/  ISETP.GT.U32.AND P6, PT, R12, R0, PT ;  /* 0x000000000c00720c */ /* 0x000fe20003fc4070 */
[----:B0-----:R-:W-:-:S02]  /*4dd10*/  IMAD.MOV.U32 R18, RZ, RZ, R8 ;  /* 0x000000ffff127224 */ /* 0x001fc400078e0008 */
[----:B------:R-:W3:Y:S04]  /*4dd20*/  LDL R44, [R1+0x4000] ;  /* 0x00400000012c7983 */ /* 0x000ee80000100800 */
[----:B------:R-:W3:Y:S01]  /*4dd30*/  LDL.LU R8, [R1+0x3bc] ;  /* 0x0003bc0001087983 */ /* 0x000ee20000300800 */
[----:B------:R-:W-:Y:S02]  /*4dd40*/  IMAD R19, R21, UR6, RZ ;  /* 0x0000000615137c24 */ /* 0x000fe4000f8e02ff */
[----:B------:R-:W-:-:S03]  /*4dd50*/  @!P4 IMAD.MOV R18, RZ, RZ, -R18 ;  /* 0x000000ffff12c224 */ /* 0x000fc600078e0a12 */
[----:B------:R-:W-:Y:S01]  /*4dd60*/  @!P6 IMAD.IADD R0, R0, 0x1, -R12 ;  /* 0x000000010000e824 */ /* 0x000fe200078e0a0c */
[----:B------:R-:W-:Y:S02]  /*4dd70*/  IADD3 R25, P4, PT, R19, R14, RZ ;  /* 0x0000000e13197210 */ /* 0x000fe40007f9e0ff */
[----:B------:R-:W-:Y:S02]  /*4dd80*/  SHF.R.S32.HI R21, RZ, 0x1f, R19 ;  /* 0x0000001fff157819 */ /* 0x000fe40000011413 */
[----:B------:R-:W-:Y:S01]  /*4dd90*/  PRMT R24, RZ, 0x7610, R24 ;  /* 0x00007610ff187816 */ /* 0x000fe20000000018 */
[----:B--2---:R0:W-:Y:S02]  /*4dda0*/  STL [R1+0x668], R23 ;  /* 0x0006681701007387 */ /* 0x0041e40000100800 */
[----:B0-----:R-:W-:-:S05]  /*4ddb0*/  IADD3 R23, P6, PT, R20, R16, RZ ;  /* 0x0000001014177210 */ /* 0x001fca0007fde0ff */
[----:B------:R-:W-:Y:S01]  /*4ddc0*/  IMAD.X R22, R22, 0x1, R13, P6 ;  /* 0x0000000116167824 */ /* 0x000fe200030e060d */
[----:B------:R0:W-:Y:S04]  /*4ddd0*/  STL [R1+0x1a54], R23 ;  /* 0x001a541701007387 */ /* 0x0001e80000100800 */
[----:B------:R-:W-:Y:S04]  /*4dde0*/  STL [R1+0x27e4], R25 ;  /* 0x0027e41901007387 */ /* 0x000fe80000100800 */
[----:B------:R1:W-:Y:S01]  /*4ddf0*/  STL [R1+0x1a50], R22 ;  /* 0x001a501601007387 */ /* 0x0003e20000100800 */
[----:B0-----:R-:W-:-:S02]  /*4de00*/  @P0 LOP3.LUT R23, R23, R22, RZ, 0x3c, !PT ;  /* 0x0000001617170212 */ /* 0x001fc400078e3cff */
[----:B---3--:R-:W-:Y:S02]  /*4de10*/  PRMT R70, RZ, 0x7610, R70 ;  /* 0x00007610ff467816 */ /* 0x008fe40000000046 */
[----:B-1----:R-:W-:Y:S02]  /*4de20*/  @P0 LOP3.LUT R22, R23, R22, RZ, 0x3c, !PT ;  /* 0x0000001617160212 */ /* 0x002fe400078e3cff */
[----:B------:R-:W-:Y:S01]  /*4de30*/  ISETP.GE.AND P6, PT, R33, RZ, PT ;  /* 0x000000ff2100720c */ /* 0x000fe20003fc6270 */
[----:B------:R-:W-:Y:S01]  /*4de40*/  IMAD.X R33, R21, 0x1, R15, P4 ;  /* 0x0000000115217824 */ /* 0x000fe200020e060f */
[----:B------:R-:W-:-:S05]  /*4de50*/  @P0 LOP3.LUT R23, R23, R22, RZ, 0x3c, !PT ;  /* 0x0000001617170212 */ /* 0x000fca00078e3cff */
[----:B------:R0:W2:Y:S02]  /*4de60*/  @P0 LDG.E.U8 R70, desc[UR22][R22.64] ;  /* 0x0000001616460981 */ /* 0x0000a4000c1e1100 */
[----:B0-----:R-:W-:Y:S02]  /*4de70*/  @P5 IMAD.MOV.U32 R22, RZ, RZ, R25 ;  /* 0x000000ffff165224 */ /* 0x001fe400078e0019 */
[----:B------:R-:W-:-:S05]  /*4de80*/  @P5 IMAD.MOV.U32 R23, RZ, RZ, R33 ;  /* 0x000000ffff175224 */ /* 0x000fca00078e0021 */
[----:B------:R-:W3:Y:S01]  /*4de90*/  @P5 LDG.E.U8 R24, desc[UR22][R22.64] ;  /* 0x0000001616185981 */ /* 0x000ee2000c1e1100 */
[----:B------:R-:W-:Y:S01]  /*4dea0*/  SEL R20, R17, R18, !P3 ;  /* 0x0000001211147207 */ /* 0x000fe20005800000 */
[----:B------:R-:W-:Y:S02]  /*4deb0*/  IMAD.MOV.U32 R18, RZ, RZ, R72 ;  /* 0x000000ffff127224 */ /* 0x000fe400078e0048 */
[----:B------:R0:W-:Y:S04]  /*4dec0*/  STL [R1+0x27e0], R33 ;  /* 0x0027e02101007387 */ /* 0x0001e80000100800 */
[----:B------:R-:W2:Y:S01]  /*4ded0*/  LDL R72, [R1+0x3fe0] ;  /* 0x003fe00001487983 */ /* 0x000ea20000100800 */
[----:B------:R-:W-:-:S03]  /*4dee0*/  @!P6 IMAD.MOV R18, RZ, RZ, -R18 ;  /* 0x000000ffff12e224 */ /* 0x000fc600078e0a12 */
[----:B------:R-:W2:Y:S04]  /*4def0*/  LDL R23, [R1+0x4004] ;  /* 0x0040040001177983 */ /* 0x000ea80000100800 */
[----:B0-----:R-:W2:Y:S01]  /*4df00*/  LDL.LU R33, [R1+0x3c4] ;  /* 0x0003c40001217983 */ /* 0x001ea20000300800 */
[----:B------:R-:W-:Y:S02]  /*4df10*/  PRMT R42, RZ, 0x7610, R42 ;  /* 0x00007610ff2a7816 */ /* 0x000fe4000000002a */
[----:B------:R-:W-:Y:S01]  /*4df20*/  ISETP.GT.U32.AND P1, PT, R12, R5, PT ;  /* 0x000000050c00720c */ /* 0x000fe20003f24070 */
[----:B------:R-:W-:Y:S01]  /*4df30*/  IMAD R20, R20, UR13, RZ ;  /* 0x0000000d14147c24 */ /* 0x000fe2000f8e02ff */
[----:B------:R-:W-:Y:S02]  /*4df40*/  ISETP.GT.U32.AND P4, PT, R12, R0, PT ;  /* 0x000000000c00720c */ /* 0x000fe40003f84070 */
[----:B------:R-:W-:Y:S01]  /*4df50*/  PRMT R45, RZ, 0x7610, R45 ;  /* 0x00007610ff2d7816 */ /* 0x000fe2000000002d */
[----:B------:R-:W0:Y:S01]  /*4df60*/  LDCU UR13, c[0x0][0x3b0] ;  /* 0x00007600ff0d77ac */ /* 0x000e220008000800 */
[----:B---3--:R1:W-:Y:S02]  /*4df70*/  STL [R1+0x660], R24 ;  /* 0x0006601801007387 */ /* 0x0083e40000100800 */
[----:B-1----:R-:W-:-:S05]  /*4df80*/  IADD3 R24, P6, PT, R19, R16, RZ ;  /* 0x0000001013187210 */ /* 0x002fca0007fde0ff */
[----:B------:R-:W-:-:S05]  /*4df90*/  IMAD.X R25, R21, 0x1, R13, P6 ;  /* 0x0000000115197824 */ /* 0x000fca00030e060d */
[----:B------:R1:W3:Y:S01]  /*4dfa0*/  @P0 LDG.E.U8 R42, desc[UR22][R24.64] ;  /* 0x00000016182a0981 */ /* 0x0002e2000c1e1100 */
[----:B------:R-:W-:Y:S01]  /*4dfb0*/  @!P1 IMAD.IADD R5, R5, 0x1, -R12 ;  /* 0x0000000105059824 */ /* 0x000fe200078e0a0c */
[----:B------:R-:W-:Y:S02]  /*4dfc0*/  ISETP.GT.U32.AND P1, PT, R12, R30, PT ;  /* 0x0000001e0c00720c */ /* 0x000fe40003f24070 */
[----:B--2---:R2:W-:Y:S01]  /*4dfd0*/  STL [R1+0x664], R70 ;  /* 0x0006644601007387 */ /* 0x0045e20000100800 */
[----:B------:R-:W-:-:S03]  /*4dfe0*/  SHF.R.S32.HI R22, RZ, 0x1f, R20 ;  /* 0x0000001fff167819 */ /* 0x000fc60000011414 */
[----:B------:R1:W-:Y:S01]  /*4dff0*/  STL [R1+0x27ec], R24 ;  /* 0x0027ec1801007387 */ /* 0x0003e20000100800 */
[----:B------:R-:W-:-:S06]  /*4e000*/  PRMT R19, RZ, 0x7610, R19 ;  /* 0x00007610ff137816 */ /* 0x000fcc0000000013 */
[----:B------:R-:W-:Y:S01]  /*4e010*/  @!P1 IMAD.IADD R30, R30, 0x1, -R12 ;  /* 0x000000011e1e9824 */ /* 0x000fe200078e0a0c */
[----:B--2---:R-:W-:-:S05]  /*4e020*/  IADD3 R70, P1, PT, R20, R14, RZ ;  /* 0x0000000e14467210 */ /* 0x004fca0007f3e0ff */
[----:B------:R-:W-:Y:S01]  /*4e030*/  IMAD.X R21, R22, 0x1, R15, P1 ;  /* 0x0000000116157824 */ /* 0x000fe200008e060f */
[----:B------:R-:W-:Y:S04]  /*4e040*/  STL [R1+0x1a4c], R70 ;  /* 0x001a4c4601007387 */ /* 0x000fe80000100800 */
[----:B------:R2:W-:Y:S01]  /*4e050*/  STL [R1+0x27e8], R25 ;  /* 0x0027e81901007387 */ /* 0x0005e20000100800 */
[----:B-1----:R-:W-:Y:S02]  /*4e060*/  @P5 IMAD.MOV.U32 R24, RZ, RZ, R70 ;  /* 0x000000ffff185224 */ /* 0x002fe400078e0046 */
[----:B--2---:R-:W-:Y:S01]  /*4e070*/  @P5 IMAD.MOV.U32 R25, RZ, RZ, R21 ;  /* 0x000000ffff195224 */ /* 0x004fe200078e0015 */
[----:B------:R-:W-:Y:S02]  /*4e080*/  ISETP.GE.AND P1, PT, R44, RZ, PT ;  /* 0x000000ff2c00720c */ /* 0x000fe40003f26270 */
[----:B------:R-:W2:Y:S04]  /*4e090*/  LDL.LU R44, [R1+0x43dc] ;  /* 0x0043dc00012c7983 */ /* 0x000ea80000300800 */
[----:B------:R1:W2:Y:S04]  /*4e0a0*/  @P5 LDG.E.U8 R19, desc[UR22][R24.64] ;  /* 0x0000001618135981 */ /* 0x0002a8000c1e1100 */
[----:B------:R-:W-:Y:S04]  /*4e0b0*/  STL [R1+0x1a48], R21 ;  /* 0x001a481501007387 */ /* 0x000fe80000100800 */
[----:B---3--:R3:W-:Y:S04]  /*4e0c0*/  STL [R1+0x65c], R42 ;  /* 0x00065c2a01007387 */ /* 0x0087e80000100800 */
[----:B---3--:R-:W3:Y:S01]  /*4e0d0*/  LDL.LU R42, [R1+0x43d8] ;  /* 0x0043d800012a7983 */ /* 0x008ee20000300800 */
[----:B------:R-:W-:-:S02]  /*4e0e0*/  ISETP.GT.U32.AND P6, PT, R12, R8, PT ;  /* 0x000000080c00720c */ /* 0x000fc40003fc4070 */
[----:B------:R-:W-:Y:S01]  /*4e0f0*/  SEL R21, R17, R18, !P3 ;  /* 0x0000001211157207 */ /* 0x000fe20005800000 */
[----:B------:R-:W-:Y:S01]  /*4e100*/  IMAD.MOV.U32 R18, RZ, RZ, R37 ;  /* 0x000000ffff127224 */ /* 0x000fe200078e0025 */
[----:B------:R-:W4:Y:S01]  /*4e110*/  LDL.LU R70, [R1+0x43d4] ;  /* 0x0043d40001467983 */ /* 0x000f220000300800 */
[----:B------:R-:W-:-:S03]  /*4e120*/  @!P4 IMAD.IADD R0, R0, 0x1, -R12 ;  /* 0x000000010000c824 */ /* 0x000fc600078e0a0c */
[----:B------:R-:W4:Y:S01]  /*4e130*/  LDL.LU R37, [R1+0x3c0] ;  /* 0x0003c00001257983 */ /* 0x000f220000300800 */
[----:B------:R-:W-:Y:S01]  /*4e140*/  IMAD R21, R21, UR6, RZ ;  /* 0x0000000615157c24 */ /* 0x000fe2000f8e02ff */
[----:B------:R-:W-:Y:S01]  /*4e150*/  ISETP.GE.AND P4, PT, R23, RZ, PT ;  /* 0x000000ff1700720c */ /* 0x000fe20003f86270 */
[----:B------:R-:W-:Y:S02]  /*4e160*/  @!P1 IMAD.MOV R18, RZ, RZ, -R18 ;  /* 0x000000ffff129224 */ /* 0x000fe400078e0a12 */
[----:B------:R-:W-:Y:S01]  /*4e170*/  @!P6 IMAD.IADD R8, R8, 0x1, -R12 ;  /* 0x000000010808e824 */ /* 0x000fe200078e0a0c */
[----:B------:R-:W-:-:S05]  /*4e180*/  IADD3 R20, P6, PT, R20, R16, RZ ;  /* 0x0000001014147210 */ /* 0x000fca0007fde0ff */
[----:B-1----:R-:W-:Y:S01]  /*4e190*/  IMAD.X R24, R22, 0x1, R13, P6 ;  /* 0x0000000116187824 */ /* 0x002fe200030e060d */
[----:B--2---:R1:W-:Y:S04]  /*4e1a0*/  STL [R1+0x658], R19 ;  /* 0x0006581301007387 */ /* 0x0043e80000100800 */
[----:B------:R-:W-:Y:S01]  /*4e1b0*/  STL [R1+0x1a44], R20 ;  /* 0x001a441401007387 */ /* 0x000fe20000100800 */
[----:B------:R-:W-:Y:S02]  /*4e1c0*/  @P0 IMAD.MOV.U32 R25, RZ, RZ, R24 ;  /* 0x000000ffff190224 */ /* 0x000fe400078e0018 */
[----:B-1----:R-:W-:Y:S01]  /*4e1d0*/  IMAD.MOV.U32 R19, RZ, RZ, R46 ;  /* 0x000000ffff137224 */ /* 0x002fe200078e002e */
[----:B------:R-:W-:Y:S02]  /*4e1e0*/  IADD3 R46, P1, PT, R21, R14, RZ ;  /* 0x0000000e152e7210 */ /* 0x000fe40007f3e0ff */
[----:B------:R-:W-:-:S03]  /*4e1f0*/  SHF.R.S32.HI R23, RZ, 0x1f, R21 ;  /* 0x0000001fff177819 */ /* 0x000fc60000011415 */
[----:B------:R-:W-:Y:S04]  /*4e200*/  STL [R1+0x27f4], R46 ;  /* 0x0027f42e01007387 */ /* 0x000fe80000100800 */
[----:B------:R1:W-:Y:S01]  /*4e210*/  STL [R1+0x1a40], R24 ;  /* 0x001a401801007387 */ /* 0x0003e20000100800 */
[----:B------:R-:W-:Y:S01]  /*4e220*/  @!P4 IMAD.MOV R19, RZ, RZ, -R19 ;  /* 0x000000ffff13c224 */ /* 0x000fe200078e0a13 */
[----:B------:R-:W-:Y:S01]  /*4e230*/  ISETP.GE.AND P4, PT, R72, RZ, PT ;  /* 0x000000ff4800720c */ /* 0x000fe20003f86270 */
[----:B------:R-:W-:Y:S02]  /*4e240*/  IMAD.X R72, R23, 0x1, R15, P1 ;  /* 0x0000000117487824 */ /* 0x000fe400008e060f */
[----:B-1----:R-:W-:Y:S01]  /*4e250*/  @P0 IMAD.MOV.U32 R24, RZ, RZ, R20 ;  /* 0x000000ffff180224 */ /* 0x002fe200078e0014 */
[----:B------:R-:W-:-:S02]  /*4e260*/  PRMT R44, RZ, 0x7610, R44 ;  /* 0x00007610ff2c7816 */ /* 0x000fc4000000002c */
[----:B---3--:R-:W-:-:S06]  /*4e270*/  PRMT R42, RZ, 0x7610, R42 ;  /* 0x00007610ff2a7816 */ /* 0x008fcc000000002a */
[----:B------:R1:W2:Y:S02]  /*4e280*/  @P0 LDG.E.U8 R42, desc[UR22][R24.64] ;  /* 0x00000016182a0981 */ /* 0x0002a4000c1e1100 */
[----:B-1----:R-:W-:Y:S02]  /*4e290*/  @P5 IMAD.MOV.U32 R24, RZ, RZ, R46 ;  /* 0x000000ffff185224 */ /* 0x002fe400078e002e */
[----:B------:R-:W-:-:S05]  /*4e2a0*/  @P5 IMAD.MOV.U32 R25, RZ, RZ, R72 ;  /* 0x000000ffff195224 */ /* 0x000fca00078e0048 */
[----:B------:R1:W3:Y:S01]  /*4e2b0*/  @P5 LDG.E.U8 R44, desc[UR22][R24.64] ;  /* 0x00000016182c5981 */ /* 0x0002e2000c1e1100 */
[C---:B------:R-:W-:Y:S02]  /*4e2c0*/  ISETP.GT.U32.AND P6, PT, R12.reuse, R8, PT ;  /* 0x000000080c00720c */ /* 0x040fe40003fc4070 */
[----:B------:R-:W-:Y:S02]  /*4e2d0*/  ISETP.GT.U32.AND P1, PT, R12, R33, PT ;  /* 0x000000210c00720c */ /* 0x000fe40003f24070 */
[----:B------:R-:W-:Y:S01]  /*4e2e0*/  SEL R20, R17, R18, !P3 ;  /* 0x0000001211147207 */ /* 0x000fe20005800000 */
[----:B------:R-:W-:-:S04]  /*4e2f0*/  IMAD.MOV.U32 R18, RZ, RZ, R11 ;  /* 0x000000ffff127224 */ /* 0x000fc800078e000b */
[----:B------:R-:W-:Y:S02]  /*4e300*/  IMAD R20, R20, UR14, RZ ;  /* 0x0000000e14147c24 */ /* 0x000fe4000f8e02ff */
[----:B------:R-:W-:Y:S01]  /*4e310*/  @!P4 IMAD.MOV R18, RZ, RZ, -R18 ;  /* 0x000000ffff12c224 */ /* 0x000fe200078e0a12 */
[----:B----4-:R-:W-:Y:S02]  /*4e320*/  PRMT R70, RZ, 0x7610, R70 ;  /* 0x00007610ff467816 */ /* 0x010fe40000000046 */
[----:B------:R-:W-:Y:S02]  /*4e330*/  PRMT R22, RZ, 0x7610, R22 ;  /* 0x00007610ff167816 */ /* 0x000fe40000000016 */
[----:B------:R-:W-:Y:S01]  /*4e340*/  SEL R19, R17, R19, !P3 ;  /* 0x0000001311137207 */ /* 0x000fe20005800000 */
[--C-:B------:R-:W-:Y:S01]  /*4e350*/  @!P6 IMAD.IADD R8, R8, 0x1, -R12.reuse ;  /* 0x000000010808e824 */ /* 0x100fe200078e0a0c */
[-C--:B------:R-:W-:Y:S02]  /*4e360*/  IADD3 R46, P6, PT, R21, R16.reuse, RZ ;  /* 0x00000010152e7210 */ /* 0x080fe40007fde0ff */
[C---:B-1----:R-:W-:Y:S01]  /*4e370*/  IADD3 R24, P4, PT, R20.reuse, R16, RZ ;  /* 0x0000001014187210 */ /* 0x042fe20007f9e0ff */
[----:B------:R-:W-:Y:S01]  /*4e380*/  @!P1 IMAD.IADD R33, R33, 0x1, -R12 ;  /* 0x0000000121219824 */ /* 0x000fe200078e0a0c */
[----:B------:R-:W-:Y:S01]  /*4e390*/  SHF.R.S32.HI R21, RZ, 0x1f, R20 ;  /* 0x0000001fff157819 */ /* 0x000fe20000011414 */
[----:B------:R-:W1:Y:S04]  /*4e3a0*/  LDCU UR14, c[0x0][0x3b0] ;  /* 0x00007600ff0e77ac */ /* 0x000e680008000800 */
[--C-:B------:R-:W-:Y:S01]  /*4e3b0*/  IMAD.X R25, R21, 0x1, R13.reuse, P4 ;  /* 0x0000000115197824 */ /* 0x100fe200020e060d */
[----:B--2---:R2:W-:Y:S04]  /*4e3c0*/  STL [R1+0x654], R42 ;  /* 0x0006542a01007387 */ /* 0x0045e80000100800 */
[----:B--2---:R-:W2:Y:S04]  /*4e3d0*/  LDL R42, [R1+0x3fe4] ;  /* 0x003fe400012a7983 */ /* 0x004ea80000100800 */
[----:B------:R4:W-:Y:S04]  /*4e3e0*/  STL [R1+0x27f0], R72 ;  /* 0x0027f04801007387 */ /* 0x0009e80000100800 */
[----:B------:R-:W2:Y:S04]  /*4e3f0*/  LDL.LU R11, [R1+0x3cc] ;  /* 0x0003cc00010b7983 */ /* 0x000ea80000300800 */
[----:B------:R-:W-:Y:S04]  /*4e400*/  STL [R1+0x27fc], R46 ;  /* 0x0027fc2e01007387 */ /* 0x000fe80000100800 */
[----:B------:R-:W-:Y:S01]  /*4e410*/  STL [R1+0x1a34], R24 ;  /* 0x001a341801007387 */ /* 0x000fe20000100800 */
[----:B----4-:R-:W-:Y:S01]  /*4e420*/  IADD3 R72, P1, PT, R20, R14, RZ ;  /* 0x0000000e14487210 */ /* 0x010fe20007f3e0ff */
[----:B------:R-:W-:-:S04]  /*4e430*/  IMAD.X R20, R23, 0x1, R13, P6 ;  /* 0x0000000117147824 */ /* 0x000fc800030e060d */
[----:B------:R-:W-:Y:S04]  /*4e440*/  STL [R1+0x1a3c], R72 ;  /* 0x001a3c4801007387 */ /* 0x000fe80000100800 */
[----:B------:R-:W-:Y:S04]  /*4e450*/  STL [R1+0x27f8], R20 ;  /* 0x0027f81401007387 */ /* 0x000fe80000100800 */
[----:B---3--:R3:W-:Y:S02]  /*4e460*/  STL [R1+0x650], R44 ;  /* 0x0006502c01007387 */ /* 0x0087e40000100800 */
[----:B---3--:R-:W-:-:S02]  /*4e470*/  IMAD.X R44, R21, 0x1, R15, P1 ;  /* 0x00000001152c7824 */ /* 0x008fc400008e060f */
[----:B------:R-:W-:Y:S02]  /*4e480*/  @P0 IMAD.MOV.U32 R21, RZ, RZ, R20 ;  /* 0x000000ffff150224 */ /* 0x000fe400078e0014 */
[----:B------:R-:W-:-:S05]  /*4e490*/  @P0 IMAD.MOV.U32 R20, RZ, RZ, R46 ;  /* 0x000000ffff140224 */ /* 0x000fca00078e002e */
[----:B------:R3:W4:Y:S04]  /*4e4a0*/  @P0 LDG.E.U8 R70, desc[UR22][R20.64] ;  /* 0x0000001614460981 */ /* 0x000728000c1e1100 */
[----:B------:R-:W-:Y:S04]  /*4e4b0*/  STL [R1+0x1a30], R25 ;  /* 0x001a301901007387 */ /* 0x000fe80000100800 */
[----:B------:R-:W2:Y:S04]  /*4e4c0*/  LDL.LU R46, [R1+0x43d0] ;  /* 0x0043d000012e7983 */ /* 0x000ea80000300800 */
[----:B------:R-:W-:Y:S01]  /*4e4d0*/  STL [R1+0x1a38], R44 ;  /* 0x001a382c01007387 */ /* 0x000fe20000100800 */
[----:B---3--:R-:W-:-:S02]  /*4e4e0*/  @P5 IMAD.MOV.U32 R20, RZ, RZ, R72 ;  /* 0x000000ffff145224 */ /* 0x008fc400078e0048 */
[----:B------:R-:W-:-:S05]  /*4e4f0*/  @P5 IMAD.MOV.U32 R21, RZ, RZ, R44 ;  /* 0x000000ffff155224 */ /* 0x000fca00078e002c */
[----:B------:R3:W2:Y:S02]  /*4e500*/  @P5 LDG.E.U8 R45, desc[UR22][R20.64] ;  /* 0x00000016142d5981 */ /* 0x0006a4000c1e1100 */
[----:B---3--:R-:W-:Y:S02]  /*4e510*/  @P0 IMAD.MOV.U32 R20, RZ, RZ, R24 ;  /* 0x000000ffff140224 */ /* 0x008fe400078e0018 */
[----:B------:R-:W-:-:S05]  /*4e520*/  @P0 IMAD.MOV.U32 R21, RZ, RZ, R25 ;  /* 0x000000ffff150224 */ /* 0x000fca00078e0019 */
[----:B------:R3:W2:Y:S04]  /*4e530*/  @P0 LDG.E.U8 R22, desc[UR22][R20.64] ;  /* 0x0000001614160981 */ /* 0x0006a8000c1e1100 */
[----:B----4-:R4:W-:Y:S04]  /*4e540*/  STL [R1+0x64c], R70 ;  /* 0x00064c4601007387 */ /* 0x0109e80000100800 */
[----:B----4-:R-:W4:Y:S01]  /*4e550*/  LDL.LU R70, [R1+0x43cc] ;  /* 0x0043cc0001467983 */ /* 0x010f220000300800 */
[----:B------:R-:W-:Y:S01]  /*4e560*/  ISETP.GT.U32.AND P4, PT, R12, R37, PT ;  /* 0x000000250c00720c */ /* 0x000fe20003f84070 */
[----:B------:R-:W-:-:S02]  /*4e570*/  IMAD R19, R19, UR6, RZ ;  /* 0x0000000613137c24 */ /* 0x000fc4000f8e02ff */
[----:B------:R-:W4:Y:S01]  /*4e580*/  LDL.LU R44, [R1+0x43c8] ;  /* 0x0043c800012c7983 */ /* 0x000f220000300800 */
[----:B---3--:R-:W-:-:S03]  /*4e590*/  SEL R20, R17, R18, !P3 ;  /* 0x0000001211147207 */ /* 0x008fc60005800000 */
[----:B------:R-:W3:Y:S01]  /*4e5a0*/  LDL.LU R72, [R1+0x43c4] ;  /* 0x0043c40001487983 */ /* 0x000ee20000300800 */
[----:B------:R-:W-:-:S05]  /*4e5b0*/  SHF.R.S32.HI R21, RZ, 0x1f, R19 ;  /* 0x0000001fff157819 */ /* 0x000fca0000011413 */
[----:B------:R-:W-:Y:S01]  /*4e5c0*/  @!P4 IMAD.IADD R37, R37, 0x1, -R12 ;  /* 0x000000012525c824 */ /* 0x000fe200078e0a0c */
[----:B------:R-:W-:Y:S02]  /*4e5d0*/  IADD3 R24, P4, PT, R19, R14, RZ ;  /* 0x0000000e13187210 */ /* 0x000fe40007f9e0ff */
[----:B--2---:R-:W-:Y:S01]  /*4e5e0*/  ISETP.GE.AND P1, PT, R42, RZ, PT ;  /* 0x000000ff2a00720c */ /* 0x004fe20003f26270 */
[----:B------:R-:W-:Y:S02]  /*4e5f0*/  IMAD.MOV.U32 R18, RZ, RZ, R29 ;  /* 0x000000ffff127224 */ /* 0x000fe400078e001d */
[----:B------:R-:W2:Y:S01]  /*4e600*/  LDL.LU R29, [R1+0x3d0] ;  /* 0x0003d000011d7983 */ /* 0x000ea20000300800 */
[----:B------:R-:W-:Y:S01]  /*4e610*/  IMAD.X R25, R21, 0x1, R15, P4 ;  /* 0x0000000115197824 */ /* 0x000fe200020e060f */
[----:B------:R-:W-:Y:S02]  /*4e620*/  IADD3 R42, P4, PT, R19, R16, RZ ;  /* 0x00000010132a7210 */ /* 0x000fe40007f9e0ff */
[----:B------:R-:W-:Y:S04]  /*4e630*/  STL [R1+0x2804], R24 ;  /* 0x0028041801007387 */ /* 0x000fe80000100800 */
[----:B------:R-:W-:Y:S04]  /*4e640*/  STL [R1+0x644], R22 ;  /* 0x0006441601007387 */ /* 0x000fe80000100800 */
[----:B------:R0:W-:Y:S04]  /*4e650*/  STL [R1+0x2800], R25 ;  /* 0x0028001901007387 */ /* 0x0001e80000100800 */
[----:B------:R0:W-:Y:S04]  /*4e660*/  STL [R1+0x648], R45 ;  /* 0x0006482d01007387 */ /* 0x0001e80000100800 */
[----:B------:R-:W-:Y:S01]  /*4e670*/  STL [R1+0x280c], R42 ;  /* 0x00280c2a01007387 */ /* 0x000fe20000100800 */
[----:B----4-:R-:W-:-:S06]  /*4e680*/  PRMT R70, RZ, 0x7610, R70 ;  /* 0x00007610ff467816 */ /* 0x010fcc0000000046 */
[----:B------:R4:W2:Y:S04]  /*4e690*/  @P5 LDG.E.U8 R70, desc[UR22][R24.64] ;  /* 0x0000001618465981 */ /* 0x0008a8000c1e1100 */
[----:B0-----:R-:W2:Y:S01]  /*4e6a0*/  LDL R25, [R1+0x3fec] ;  /* 0x003fec0001197983 */ /* 0x001ea20000100800 */
[----:B------:R-:W-:Y:S02]  /*4e6b0*/  IMAD R20, R20, UR13, RZ ;  /* 0x0000000d14147c24 */ /* 0x000fe4000f8e02ff */
[----:B------:R-:W-:Y:S02]  /*4e6c0*/  @!P1 IMAD.MOV R18, RZ, RZ, -R18 ;  /* 0x000000ffff129224 */ /* 0x000fe400078e0a12 */
[----:B------:R-:W-:Y:S01]  /*4e6d0*/  IMAD.X R21, R21, 0x1, R13, P4 ;  /* 0x0000000115157824 */ /* 0x000fe200020e060d */
[----:B---3--:R-:W-:Y:S01]  /*4e6e0*/  PRMT R72, RZ, 0x7610, R72 ;  /* 0x00007610ff487816 */ /* 0x008fe20000000048 */
[----:B----4-:R-:W-:Y:S01]  /*4e6f0*/  @P0 IMAD.MOV.U32 R24, RZ, RZ, R42 ;  /* 0x000000ffff180224 */ /* 0x010fe200078e002a */
[----:B------:R-:W-:-:S02]  /*4e700*/  IADD3 R45, P1, PT, R20, R14, RZ ;  /* 0x0000000e142d7210 */ /* 0x000fc40007f3e0ff */
[----:B------:R-:W-:Y:S02]  /*4e710*/  SHF.R.S32.HI R22, RZ, 0x1f, R20 ;  /* 0x0000001fff167819 */ /* 0x000fe40000011414 */
[----:B------:R-:W-:Y:S02]  /*4e720*/  PRMT R23, RZ, 0x7610, R23 ;  /* 0x00007610ff177816 */ /* 0x000fe40000000017 */
[----:B------:R-:W-:Y:S02]  /*4e730*/  PRMT R44, RZ, 0x7610, R44 ;  /* 0x00007610ff2c7816 */ /* 0x000fe4000000002c */
[----:B------:R-:W-:Y:S01]  /*4e740*/  ISETP.GT.U32.AND P6, PT, R12, R33, PT ;  /* 0x000000210c00720c */ /* 0x000fe20003fc4070 */
[----:B------:R-:W0:Y:S01]  /*4e750*/  LDCU UR13, c[0x0][0x3b0] ;  /* 0x00007600ff0d77ac */ /* 0x000e220008000800 */
[----:B------:R-:W-:Y:S01]  /*4e760*/  IMAD.X R19, R22, 0x1, R15, P1 ;  /* 0x0000000116137824 */ /* 0x000fe200008e060f */
[----:B--2---:R2:W-:Y:S04]  /*4e770*/  STL [R1+0x640], R70 ;  /* 0x0006404601007387 */ /* 0x0045e80000100800 */
[----:B--2---:R-:W2:Y:S04]  /*4e780*/  LDL R70, [R1+0x3fe8] ;  /* 0x003fe80001467983 */ /* 0x004ea80000100800 */
[----:B------:R-:W-:Y:S01]  /*4e790*/  STL [R1+0x1a2c], R45 ;  /* 0x001a2c2d01007387 */ /* 0x000fe20000100800 */
[----:B------:R-:W-:-:S03]  /*4e7a0*/  ISETP.GE.AND P4, PT, R25, RZ, PT ;  /* 0x000000ff1900720c */ /* 0x000fc60003f86270 */
[----:B------:R3:W-:Y:S01]  /*4e7b0*/  STL [R1+0x2808], R21 ;  /* 0x0028081501007387 */ /* 0x0007e20000100800 */
[----:B------:R-:W-:-:S05]  /*4e7c0*/  @P0 IMAD.MOV.U32 R25, RZ, RZ, R21 ;  /* 0x000000ffff190224 */ /* 0x000fca00078e0015 */
[----:B------:R-:W4:Y:S01]  /*4e7d0*/  @P0 LDG.E.U8 R72, desc[UR22][R24.64] ;  /* 0x0000001618480981 */ /* 0x000f22000c1e1100 */
[----:B---3--:R-:W-:Y:S01]  /*4e7e0*/  SEL R21, R17, R18, !P3 ;  /* 0x0000001211157207 */ /* 0x008fe20005800000 */
[----:B------:R-:W-:-:S05]  /*4e7f0*/  @P5 IMAD.MOV.U32 R18, RZ, RZ, R45 ;  /* 0x000000ffff125224 */ /* 0x000fca00078e002d */
[----:B------:R3:W2:Y:S04]  /*4e800*/  @P5 LDG.E.U8 R23, desc[UR22][R18.64] ;  /* 0x0000001612175981 */ /* 0x0006a8000c1e1100 */
[----:B------:R0:W-:Y:S04]  /*4e810*/  STL [R1+0x1a28], R19 ;  /* 0x001a281301007387 */ /* 0x0001e80000100800 */
[----:B------:R-:W2:Y:S01]  /*4e820*/  LDL.LU R42, [R1+0x43c0] ;  /* 0x0043c000012a7983 */ /* 0x000ea20000300800 */
[----:B------:R-:W-:Y:S01]  /*4e830*/  ISETP.GT.U32.AND P1, PT, R12, R37, PT ;  /* 0x000000250c00720c */ /* 0x000fe20003f24070 */
[----:B---3--:R-:W-:-:S02]  /*4e840*/  IMAD.MOV.U32 R18, RZ, RZ, R75 ;  /* 0x000000ffff127224 */ /* 0x008fc400078e004b */
[----:B0-----:R-:W-:Y:S02]  /*4e850*/  IMAD R19, R21, UR6, RZ ;  /* 0x0000000615137c24 */ /* 0x001fe4000f8e02ff */
[----:B------:R-:W-:-:S08]  /*4e860*/  @!P4 IMAD.MOV R18, RZ, RZ, -R18 ;  /* 0x000000ffff12c224 */ /* 0x000fd000078e0a12 */
[----:B------:R-:W-:Y:S01]  /*4e870*/  @!P1 IMAD.IADD R37, R37, 0x1, -R12 ;  /* 0x0000000125259824 */ /* 0x000fe200078e0a0c */
[----:B------:R-:W-:Y:S01]  /*4e880*/  IADD3 R45, P1, PT, R19, R14, RZ ;  /* 0x0000000e132d7210 */ /* 0x000fe20007f3e0ff */
[----:B----4-:R0:W-:Y:S04]  /*4e890*/  STL [R1+0x63c], R72 ;  /* 0x00063c4801007387 */ /* 0x0101e80000100800 */
[----:B0-----:R-:W3:Y:S04]  /*4e8a0*/  LDL R72, [R1+0x3ff0] ;  /* 0x003ff00001487983 */ /* 0x001ee80000100800 */
[----:B--2---:R0:W-:Y:S02]  /*4e8b0*/  STL [R1+0x638], R23 ;  /* 0x0006381701007387 */ /* 0x0041e40000100800 */
[----:B0-----:R-:W-:-:S05]  /*4e8c0*/  IADD3 R23, P4, PT, R20, R16, RZ ;  /* 0x0000001014177210 */ /* 0x001fca0007f9e0ff */
[----:B------:R-:W-:Y:S01]  /*4e8d0*/  IMAD.X R22, R22, 0x1, R13, P4 ;  /* 0x0000000116167824 */ /* 0x000fe200020e060d */
[----:B------:R0:W-:Y:S04]  /*4e8e0*/  STL [R1+0x1a24], R23 ;  /* 0x001a241701007387 */ /* 0x0001e80000100800 */
[----:B------:R-:W-:Y:S01]  /*4e8f0*/  STL [R1+0x2814], R45 ;  /* 0x0028142d01007387 */ /* 0x000fe20000100800 */
[----:B------:R-:W-:-:S03]  /*4e900*/  SHF.R.S32.HI R20, RZ, 0x1f, R19 ;  /* 0x0000001fff147819 */ /* 0x000fc60000011413 */
[----:B------:R2:W-:Y:S01]  /*4e910*/  STL [R1+0x1a20], R22 ;  /* 0x001a201601007387 */ /* 0x0005e20000100800 */
[----:B0-----:R-:W-:-:S04]  /*4e920*/  @P0 LOP3.LUT R23, R23, R22, RZ, 0x3c, !PT ;  /* 0x0000001617170212 */ /* 0x001fc800078e3cff */
[----:B--2---:R-:W-:Y:S01]  /*4e930*/  @P0 LOP3.LUT R22, R23, R22, RZ, 0x3c, !PT ;  /* 0x0000001617160212 */ /* 0x004fe200078e3cff */
[----:B------:R-:W-:-:S03]  /*4e940*/  IMAD.X R75, R20, 0x1, R15, P1 ;  /* 0x00000001144b7824 */ /* 0x000fc600008e060f */
[----:B------:R-:W-:Y:S02]  /*4e950*/  @P0 LOP3.LUT R23, R23, R22, RZ, 0x3c, !PT ;  /* 0x0000001617170212 */ /* 0x000fe400078e3cff */
[----:B------:R-:W-:-:S03]  /*4e960*/  PRMT R42, RZ, 0x7610, R42 ;  /* 0x00007610ff2a7816 */ /* 0x000fc6000000002a */
[----:B------:R0:W2:Y:S02]  /*4e970*/  @P0 LDG.E.U8 R44, desc[UR22][R22.64] ;  /* 0x00000016162c0981 */ /* 0x0000a4000c1e1100 */
[----:B0-----:R-:W-:Y:S02]  /*4e980*/  @P5 IMAD.MOV.U32 R22, RZ, RZ, R45 ;  /* 0x000000ffff165224 */ /* 0x001fe400078e002d */
[----:B------:R-:W-:-:S05]  /*4e990*/  @P5 IMAD.MOV.U32 R23, RZ, RZ, R75 ;  /* 0x000000ffff175224 */ /* 0x000fca00078e004b */
[----:B------:R0:W4:Y:S01]  /*4e9a0*/  @P5 LDG.E.U8 R42, desc[UR22][R22.64] ;  /* 0x00000016162a5981 */ /* 0x000122000c1e1100 */
[----:B------:R-:W-:Y:S01]  /*4e9b0*/  @!P6 IMAD.IADD R33, R33, 0x1, -R12 ;  /* 0x000000012121e824 */ /* 0x000fe200078e0a0c */
[----:B------:R-:W-:-:S13]  /*4e9c0*/  ISETP.GT.U32.AND P6, PT, R12, R11, PT ;  /* 0x0000000b0c00720c */ /* 0x000fda0003fc4070 */
[----:B------:R-:W-:-:S05]  /*4e9d0*/  @!P6 IMAD.IADD R11, R11, 0x1, -R12 ;  /* 0x000000010b0be824 */ /* 0x000fca00078e0a0c */
[----:B------:R-:W-:Y:S02]  /*4e9e0*/  ISETP.GT.U32.AND P6, PT, R12, R11, PT ;  /* 0x0000000b0c00720c */ /* 0x000fe40003fc4070 */
[----:B------:R-:W-:Y:S01]  /*4e9f0*/  ISETP.GE.AND P1, PT, R70, RZ, PT ;  /* 0x000000ff4600720c */ /* 0x000fe20003f26270 */
[----:B------:R-:W-:Y:S04]  /*4ea00*/  STL [R1+0x2810], R75 ;  /* 0x0028104b01007387 */ /* 0x000fe80000100800 */
[----:B------:R-:W3:Y:S06]  /*4ea10*/  LDL.LU R70, [R1+0x3d4] ;  /* 0x0003d40001467983 */ /* 0x000eec0000300800 */
[----:B------:R-:W-:Y:S01]  /*4ea20*/  @!P6 IMAD.IADD R11, R11, 0x1, -R12 ;  /* 0x000000010b0be824 */ /* 0x000fe200078e0a0c */
[----:B------:R-:W-:-:S05]  /*4ea30*/  IADD3 R45, P6, PT, R19, R16, RZ ;  /* 0x00000010132d7210 */ /* 0x000fca0007fde0ff */
[----:B0-----:R-:W-:Y:S01]  /*4ea40*/  IMAD.X R22, R20, 0x1, R13, P6 ;  /* 0x0000000114167824 */ /* 0x001fe200030e060d */
[----:B------:R-:W-:-:S03]  /*4ea50*/  PRMT R21, RZ, 0x7610, R21 ;  /* 0x00007610ff157816 */ /* 0x000fc60000000015 */
[----:B------:R-:W-:Y:S01]  /*4ea60*/  @P0 IMAD.MOV.U32 R23, RZ, RZ, R22 ;  /* 0x000000ffff170224 */ /* 0x000fe200078e0016 */
[----:B--2---:R0:W-:Y:S04]  /*4ea70*/  STL [R1+0x634], R44 ;  /* 0x0006342c01007387 */ /* 0x0041e80000100800 */
[----:B0-----:R-:W2:Y:S04]  /*4ea80*/  LDL.LU R44, [R1+0x43bc] ;  /* 0x0043bc00012c7983 */ /* 0x001ea80000300800 */
[----:B------:R-:W2:Y:S04]  /*4ea90*/  LDL R75, [R1+0x3fcc] ;  /* 0x003fcc00014b7983 */ /* 0x000ea80000100800 */
[----:B----4-:R0:W-:Y:S04]  /*4eaa0*/  STL [R1+0x630], R42 ;  /* 0x0006302a01007387 */ /* 0x0101e80000100800 */
[----:B0-----:R-:W4:Y:S04]  /*4eab0*/  LDL.LU R42, [R1+0x3d8] ;  /* 0x0003d800012a7983 */ /* 0x001f280000300800 */
[----:B------:R-:W-:Y:S04]  /*4eac0*/  STL [R1+0x281c], R45 ;  /* 0x00281c2d01007387 */ /* 0x000fe80000100800 */
[----:B------:R0:W-:Y:S02]  /*4ead0*/  STL [R1+0x2818], R22 ;  /* 0x0028181601007387 */ /* 0x0001e40000100800 */
[----:B0-----:R-:W-:-:S05]  /*4eae0*/  @P0 IMAD.MOV.U32 R22, RZ, RZ, R45 ;  /* 0x000000ffff160224 */ /* 0x001fca00078e002d */
[----:B------:R0:W2:Y:S01]  /*4eaf0*/  @P0 LDG.E.U8 R21, desc[UR22][R22.64] ;  /* 0x0000001616150981 */ /* 0x0000a2000c1e1100 */
[----:B------:R-:W-:Y:S02]  /*4eb00*/  ISETP.GT.U32.AND P4, PT, R12, R29, PT ;  /* 0x0000001d0c00720c */ /* 0x000fe40003f84070 */
[----:B------:R-:W-:Y:S01]  /*4eb10*/  SEL R18, R17, R18, !P3 ;  /* 0x0000001211127207 */ /* 0x000fe20005800000 */
[----:B------:R-:W-:-:S04]  /*4eb20*/  IMAD.MOV.U32 R19, RZ, RZ, R43 ;  /* 0x000000ffff137224 */ /* 0x000fc800078e002b */
[----:B------:R-:W-:Y:S02]  /*4eb30*/  IMAD R18, R18, UR13, RZ ;  /* 0x0000000d12127c24 */ /* 0x000fe4000f8e02ff */
[----:B------:R-:W-:Y:S01]  /*4eb40*/  @!P1 IMAD.MOV R19, RZ, RZ, -R19 ;  /* 0x000000ffff139224 */ /* 0x000fe200078e0a13 */
[----:B------:R-:W-:Y:S02]  /*4eb50*/  PRMT R24, RZ, 0x7610, R24 ;  /* 0x00007610ff187816 */ /* 0x000fe40000000018 */
[----:B------:R-:W-:Y:S01]  /*4eb60*/  PRMT R25, RZ, 0x7610, R25 ;  /* 0x00007610ff197816 */ /* 0x000fe20000000019 */
[----:B------:R-:W1:Y:S01]  /*4eb70*/  LDCU UR13, c[0x0][0x3b0] ;  /* 0x00007600ff0d77ac */ /* 0x000e620008000800 */
[----:B------:R-:W-:Y:S02]  /*4eb80*/  IADD3 R43, P1, PT, R18, R14, RZ ;  /* 0x0000000e122b7210 */ /* 0x000fe40007f3e0ff */
[----:B------:R-:W-:Y:S01]  /*4eb90*/  SHF.R.S32.HI R20, RZ, 0x1f, R18 ;  /* 0x0000001fff147819 */ /* 0x000fe20000011412 */
[----:B------:R-:W-:Y:S01]  /*4eba0*/  @!P4 IMAD.IADD R29, R29, 0x1, -R12 ;  /* 0x000000011d1dc824 */ /* 0x000fe200078e0a0c */
[----:B---3--:R-:W-:-:S02]  /*4ebb0*/  ISETP.GE.AND P4, PT, R72, RZ, PT ;  /* 0x000000ff4800720c */ /* 0x008fc40003f86270 */
[----:B------:R-:W3:Y:S04]  /*4ebc0*/  LDL.LU R72, [R1+0x3e0] ;  /* 0x0003e00001487983 */ /* 0x000ee80000300800 */
[----:B------:R-:W-:Y:S01]  /*4ebd0*/  STL [R1+0x1a1c], R43 ;  /* 0x001a1c2b01007387 */ /* 0x000fe20000100800 */
[----:B------:R-:W-:-:S04]  /*4ebe0*/  IMAD.X R45, R20, 0x1, R15, P1 ;  /* 0x00000001142d7824 */ /* 0x000fc800008e060f */
[----:B0-----:R-:W-:Y:S02]  /*4ebf0*/  @P5 IMAD.MOV.U32 R23, RZ, RZ, R45 ;  /* 0x000000ffff175224 */ /* 0x001fe400078e002d */
[----:B------:R-:W-:-:S05]  /*4ec00*/  @P5 IMAD.MOV.U32 R22, RZ, RZ, R43 ;  /* 0x000000ffff165224 */ /* 0x000fca00078e002b */
[----:B------:R-:W3:Y:S04]  /*4ec10*/  @P5 LDG.E.U8 R25, desc[UR22][R22.64] ;  /* 0x0000001616195981 */ /* 0x000ee8000c1e1100 */
[----:B--2---:R0:W-:Y:S04]  /*4ec20*/  STL [R1+0x62c], R21 ;  /* 0x00062c1501007387 */ /* 0x0041e80000100800 */
[----:B------:R2:W-:Y:S01]  /*4ec30*/  STL [R1+0x1a18], R45 ;  /* 0x001a182d01007387 */ /* 0x0005e20000100800 */
[----:B0-----:R-:W-:Y:S01]  /*4ec40*/  IADD3 R21, P6, PT, R18, R16, RZ ;  /* 0x0000001012157210 */ /* 0x001fe20007fde0ff */
[----:B------:R-:W-:-:S02]  /*4ec50*/  IMAD.MOV.U32 R18, RZ, RZ, R38 ;  /* 0x000000ffff127224 */ /* 0x000fc400078e0026 */
[----:B------:R-:W3:Y:S04]  /*4ec60*/  LDL.LU R38, [R1+0x43b8] ;  /* 0x0043b80001267983 */ /* 0x000ee80000300800 */
[----:B--2---:R-:W2:Y:S01]  /*4ec70*/  LDL R45, [R1+0x3fd0] ;  /* 0x003fd000012d7983 */ /* 0x004ea20000100800 */
[----:B------:R-:W-:-:S03]  /*4ec80*/  IMAD.X R20, R20, 0x1, R13, P6 ;  /* 0x0000000114147824 */ /* 0x000fc600030e060d */
        /* <DEDUP_REMOVED lines=8> */
[----:B------:R-:W-:Y:S02]  /*4ed10*/  ISETP.GT.U32.AND P4, PT, R12, R70, PT ;  /* 0x000000460c00720c */ /* 0x000fe40003f84070 */
[C---:B------:R-:W-:Y:S02]  /*4ed20*/  SEL R19, R17.reuse, R19, !P3 ;  /* 0x0000001311137207 */ /* 0x040fe40005800000 */
[----:B0-----:R-:W-:Y:S01]  /*4ed30*/  SEL R20, R17, R18, !P3 ;  /* 0x0000001211147207 */ /* 0x001fe20005800000 */
[----:B------:R-:W-:Y:S02]  /*4ed40*/  IMAD.MOV.U32 R18, RZ, RZ, R35 ;  /* 0x000000ffff127224 */ /* 0x000fe400078e0023 */
[----:B------:R-:W-:Y:S01]  /*4ed50*/  IMAD R19, R19, UR6, RZ ;  /* 0x0000000613137c24 */ /* 0x000fe2000f8e02ff */
[----:B------:R-:W3:Y:S01]  /*4ed60*/  LDL R35, [R1+0x3fd4] ;  /* 0x003fd40001237983 */ /* 0x000ee20000100800 */
[----:B------:R-:W-:-:S02]  /*4ed70*/  IMAD R20, R20, UR13, RZ ;  /* 0x0000000d14147c24 */ /* 0x000fc4000f8e02ff */
[----:B------:R-:W-:Y:S02]  /*4ed80*/  @!P6 IMAD.MOV R18, RZ, RZ, -R18 ;  /* 0x000000ffff12e224 */ /* 0x000fe400078e0a12 */
[----:B------:R-:W-:Y:S01]  /*4ed90*/  @!P4 IMAD.IADD R70, R70, 0x1, -R12 ;  /* 0x000000014646c824 */ /* 0x000fe200078e0a0c */
[----:B------:R-:W-:Y:S02]  /*4eda0*/  SHF.R.S32.HI R21, RZ, 0x1f, R19 ;  /* 0x0000001fff157819 */ /* 0x000fe40000011413 */
[----:B------:R-:W-:Y:S02]  /*4edb0*/  PRMT R44, RZ, 0x7610, R44 ;  /* 0x00007610ff2c7816 */ /* 0x000fe4000000002c */
[-C--:B------:R-:W-:Y:S02]  /*4edc0*/  IADD3 R43, P6, PT, R20, R14.reuse, RZ ;  /* 0x0000000e142b7210 */ /* 0x080fe40007fde0ff */
[----:B------:R-:W-:Y:S02]  /*4edd0*/  ISETP.GT.U32.AND P1, PT, R12, R29, PT ;  /* 0x0000001d0c00720c */ /* 0x000fe40003f24070 */
[----:B------:R-:W-:Y:S01]  /*4ede0*/  PRMT R23, RZ, 0x7610, R23 ;  /* 0x00007610ff177816 */ /* 0x000fe20000000017 */
[----:B------:R-:W0:Y:S01]  /*4edf0*/  LDCU UR13, c[0x0][0x3b0] ;  /* 0x00007600ff0d77ac */ /* 0x000e220008000800 */
[----:B--2---:R1:W-:Y:S04]  /*4ee00*/  STL [R1+0x624], R24 ;  /* 0x0006241801007387 */ /* 0x0043e80000100800 */
[----:B------:R-:W-:Y:S01]  /*4ee10*/  STL [R1+0x1a0c], R43 ;  /* 0x001a0c2b01007387 */ /* 0x000fe20000100800 */
[----:B-1----:R-:W-:-:S05]  /*4ee20*/  IADD3 R24, P4, PT, R19, R14, RZ ;  /* 0x0000000e13187210 */ /* 0x002fca0007f9e0ff */
[----:B------:R-:W-:Y:S04]  /*4ee30*/  STL [R1+0x2824], R24 ;  /* 0x0028241801007387 */ /* 0x000fe80000100800 */
[----:B---3--:R1:W-:Y:S02]  /*4ee40*/  STL [R1+0x628], R25 ;  /* 0x0006281901007387 */ /* 0x0083e40000100800 */
[----:B-1----:R-:W-:-:S05]  /*4ee50*/  IMAD.X R25, R21, 0x1, R15, P4 ;  /* 0x0000000115197824 */ /* 0x002fca00020e060f */
[----:B------:R1:W2:Y:S01]  /*4ee60*/  @P5 LDG.E.U8 R44, desc[UR22][R24.64] ;  /* 0x00000016182c5981 */ /* 0x0002a2000c1e1100 */
[----:B------:R-:W-:Y:S01]  /*4ee70*/  @!P1 IMAD.IADD R29, R29, 0x1, -R12 ;  /* 0x000000011d1d9824 */ /* 0x000fe200078e0a0c */
[----:B----4-:R-:W-:Y:S02]  /*4ee80*/  ISETP.GT.U32.AND P1, PT, R12, R42, PT ;  /* 0x0000002a0c00720c */ /* 0x010fe40003f24070 */
[----:B------:R-:W-:Y:S02]  /*4ee90*/  SHF.R.S32.HI R22, RZ, 0x1f, R20 ;  /* 0x0000001fff167819 */ /* 0x000fe40000011414 */
[----:B------:R-:W-:Y:S02]  /*4eea0*/  ISETP.GE.AND P4, PT, R45, RZ, PT ;  /* 0x000000ff2d00720c */ /* 0x000fe40003f86270 */
[----:B------:R-:W3:Y:S07]  /*4eeb0*/  LDL.LU R45, [R1+0x43b4] ;  /* 0x0043b400012d7983 */ /* 0x000eee0000300800 */
[----:B------:R-:W-:Y:S01]  /*4eec0*/  @!P1 IMAD.IADD R42, R42, 0x1, -R12 ;  /* 0x000000012a2a9824 */ /* 0x000fe200078e0a0c */
[----:B------:R-:W-:Y:S01]  /*4eed0*/  IADD3 R75, P1, PT, R19, R16, RZ ;  /* 0x00000010134b7210 */ /* 0x000fe20007f3e0ff */
[----:B------:R-:W-:Y:S01]  /*4eee0*/  IMAD.X R19, R22, 0x1, R15, P6 ;  /* 0x0000000116137824 */ /* 0x000fe200030e060f */
[----:B------:R-:W-:-:S03]  /*4eef0*/  PRMT R38, RZ, 0x7610, R38 ;  /* 0x00007610ff267816 */ /* 0x000fc60000000026 */
[----:B------:R-:W-:Y:S01]  /*4ef00*/  IMAD.X R21, R21, 0x1, R13, P1 ;  /* 0x0000000115157824 */ /* 0x000fe200008e060d */
[----:B------:R-:W-:Y:S04]  /*4ef10*/  STL [R1+0x282c], R75 ;  /* 0x00282c4b01007387 */ /* 0x000fe80000100800 */
[----:B------:R4:W-:Y:S04]  /*4ef20*/  STL [R1+0x2820], R25 ;  /* 0x0028201901007387 */ /* 0x0009e80000100800 */
[----:B------:R-:W-:Y:S01]  /*4ef30*/  STL [R1+0x1a08], R19 ;  /* 0x001a081301007387 */ /* 0x000fe20000100800 */
[----:B-1----:R-:W-:-:S02]  /*4ef40*/  @P0 IMAD.MOV.U32 R24, RZ, RZ, R75 ;  /* 0x000000ffff180224 */ /* 0x002fc400078e004b */
[----:B----4-:R-:W-:-:S05]  /*4ef50*/  @P0 IMAD.MOV.U32 R25, RZ, RZ, R21 ;  /* 0x000000ffff190224 */ /* 0x010fca00078e0015 */
[----:B------:R-:W4:Y:S04]  /*4ef60*/  @P0 LDG.E.U8 R38, desc[UR22][R24.64] ;  /* 0x0000001618260981 */ /* 0x000f28000c1e1100 */
[----:B--2---:R1:W-:Y:S04]  /*4ef70*/  STL [R1+0x620], R44 ;  /* 0x0006202c01007387 */ /* 0x0043e80000100800 */
[----:B-1----:R-:W2:Y:S04]  /*4ef80*/  LDL.LU R44, [R1+0x43b0] ;  /* 0x0043b000012c7983 */ /* 0x002ea80000300800 */
[----:B------:R1:W-:Y:S04]  /*4ef90*/  STL [R1+0x2828], R21 ;  /* 0x0028281501007387 */ /* 0x0003e80000100800 */
[----:B------:R-:W2:Y:S01]  /*4efa0*/  LDL.LU R75, [R1+0x43ac] ;  /* 0x0043ac00014b7983 */ /* 0x000ea20000300800 */
[----:B-1----:R-:W-:Y:S01]  /*4efb0*/  SEL R21, R17, R18, !P3 ;  /* 0x0000001211157207 */ /* 0x002fe20005800000 */
[----:B------:R-:W-:-:S05]  /*4efc0*/  @P5 IMAD.MOV.U32 R18, RZ, RZ, R43 ;  /* 0x000000ffff125224 */ /* 0x000fca00078e002b */
[----:B------:R1:W2:Y:S01]  /*4efd0*/  @P5 LDG.E.U8 R23, desc[UR22][R18.64] ;  /* 0x0000001612175981 */ /* 0x0002a2000c1e1100 */
[----:B------:R-:W-:-:S03]  /*4efe0*/  ISETP.GT.U32.AND P6, PT, R12, R72, PT ;  /* 0x000000480c00720c */ /* 0x000fc60003fc4070 */
[----:B----4-:R4:W-:Y:S01]  /*4eff0*/  STL [R1+0x61c], R38 ;  /* 0x00061c2601007387 */ /* 0x0109e20000100800 */
[----:B-1----:R-:W-:-:S09]  /*4f000*/  IMAD.MOV.U32 R18, RZ, RZ, R2 ;  /* 0x000000ffff127224 */ /* 0x002fd200078e0002 */
[----:B------:R-:W-:Y:S02]  /*4f010*/  @!P6 IMAD.IADD R72, R72, 0x1, -R12 ;  /* 0x000000014848e824 */ /* 0x000fe400078e0a0c */
[----:B------:R-:W-:Y:S01]  /*4f020*/  IMAD R19, R21, UR6, RZ ;  /* 0x0000000615137c24 */ /* 0x000fe2000f8e02ff */
[----:B----4-:R-:W4:Y:S04]  /*4f030*/  LDL.LU R38, [R1+0x43a8] ;  /* 0x0043a80001267983 */ /* 0x010f280000300800 */
[----:B------:R-:W3:Y:S04]  /*4f040*/  LDL R43, [R1+0x3fd8] ;  /* 0x003fd800012b7983 */ /* 0x000ee80000100800 */
[----:B------:R-:W3:Y:S01]  /*4f050*/  LDL.LU R2, [R1+0x3dc] ;  /* 0x0003dc0001027983 */ /* 0x000ee20000300800 */
[----:B------:R-:W-:Y:S01]  /*4f060*/  @!P4 IMAD.MOV R18, RZ, RZ, -R18 ;  /* 0x000000ffff12c224 */ /* 0x000fe200078e0a12 */
[----:B------:R-:W-:-:S02]  /*4f070*/  IADD3 R25, P4, PT, R19, R14, RZ ;  /* 0x0000000e13197210 */ /* 0x000fc40007f9e0ff */
[----:B------:R-:W-:Y:S02]  /*4f080*/  SHF.R.S32.HI R21, RZ, 0x1f, R19 ;  /* 0x0000001fff157819 */ /* 0x000fe40000011413 */
[----:B------:R-:W-:Y:S01]  /*4f090*/  PRMT R24, RZ, 0x7610, R24 ;  /* 0x00007610ff187816 */ /* 0x000fe20000000018 */
[----:B--2---:R1:W-:Y:S02]  /*4f0a0*/  STL [R1+0x618], R23 ;  /* 0x0006181701007387 */ /* 0x0043e40000100800 */
[----:B-1----:R-:W-:-:S05]  /*4f0b0*/  IADD3 R23, P6, PT, R20, R16, RZ ;  /* 0x0000001014177210 */ /* 0x002fca0007fde0ff */
[----:B------:R-:W-:Y:S01]  /*4f0c0*/  IMAD.X R22, R22, 0x1, R13, P6 ;  /* 0x0000000116167824 */ /* 0x000fe200030e060d */
[----:B------:R1:W-:Y:S04]  /*4f0d0*/  STL [R1+0x1a04], R23 ;  /* 0x001a041701007387 */ /* 0x0003e80000100800 */
[----:B------:R-:W-:Y:S04]  /*4f0e0*/  STL [R1+0x2834], R25 ;  /* 0x0028341901007387 */ /* 0x000fe80000100800 */
[----:B------:R2:W-:Y:S01]  /*4f0f0*/  STL [R1+0x1a00], R22 ;  /* 0x001a001601007387 */ /* 0x0005e20000100800 */
[----:B-1----:R-:W-:-:S02]  /*4f100*/  @P0 LOP3.LUT R23, R23, R22, RZ, 0x3c, !PT ;  /* 0x0000001617170212 */ /* 0x002fc400078e3cff */
[----:B------:R-:W-:Y:S02]  /*4f110*/  PRMT R75, RZ, 0x7610, R75 ;  /* 0x00007610ff4b7816 */ /* 0x000fe4000000004b */
[----:B--2---:R-:W-:Y:S02]  /*4f120*/  @P0 LOP3.LUT R22, R23, R22, RZ, 0x3c, !PT ;  /* 0x0000001617160212 */ /* 0x004fe400078e3cff */
[----:B------:R-:W-:Y:S01]  /*4f130*/  ISETP.GE.AND P6, PT, R35, RZ, PT ;  /* 0x000000ff2300720c */ /* 0x000fe20003fc6270 */
[----:B------:R-:W-:Y:S01]  /*4f140*/  IMAD.X R35, R21, 0x1, R15, P4 ;  /* 0x0000000115237824 */ /* 0x000fe200020e060f */
[----:B------:R-:W-:-:S05]  /*4f150*/  @P0 LOP3.LUT R23, R23, R22, RZ, 0x3c, !PT ;  /* 0x0000001617170212 */ /* 0x000fca00078e3cff */
[----:B------:R1:W2:Y:S02]  /*4f160*/  @P0 LDG.E.U8 R75, desc[UR22][R22.64] ;  /* 0x00000016164b0981 */ /* 0x0002a4000c1e1100 */
[----:B-1----:R-:W-:Y:S02]  /*4f170*/  @P5 IMAD.MOV.U32 R22, RZ, RZ, R25 ;  /* 0x000000ffff165224 */ /* 0x002fe400078e0019 */
[----:B------:R-:W-:-:S05]  /*4f180*/  @P5 IMAD.MOV.U32 R23, RZ, RZ, R35 ;  /* 0x000000ffff175224 */ /* 0x000fca00078e0023 */
[----:B------:R-:W3:Y:S01]  /*4f190*/  @P5 LDG.E.U8 R24, desc[UR22][R22.64] ;  /* 0x0000001616185981 */ /* 0x000ee2000c1e1100 */
[----:B------:R-:W-:-:S03]  /*4f1a0*/  SEL R20, R17, R18, !P3 ;  /* 0x0000001211147207 */ /* 0x000fc60005800000 */
[----:B------:R-:W-:Y:S01]  /*4f1b0*/  STL [R1+0x2830], R35 ;  /* 0x0028302301007387 */ /* 0x000fe20000100800 */
[----:B------:R-:W-:-:S03]  /*4f1c0*/  IMAD.MOV.U32 R18, RZ, RZ, R68 ;  /* 0x000000ffff127224 */ /* 0x000fc600078e0044 */
[----:B------:R-:W3:Y:S01]  /*4f1d0*/  LDL R23, [R1+0x3fdc] ;  /* 0x003fdc0001177983 */ /* 0x000ee20000100800 */
[----:B------:R-:W-:Y:S01]  /*4f1e0*/  @!P6 IMAD.MOV R18, RZ, RZ, -R18 ;  /* 0x000000ffff12e224 */ /* 0x000fe200078e0a12 */
[----:B----4-:R-:W-:Y:S02]  /*4f1f0*/  PRMT R38, RZ, 0x7610, R38 ;  /* 0x00007610ff267816 */ /* 0x010fe40000000026 */
[----:B------:R-:W-:Y:S01]  /*4f200*/  ISETP.GT.U32.AND P1, PT, R12, R70, PT ;  /* 0x000000460c00720c */ /* 0x000fe20003f24070 */
[----:B--2---:R1:W-:Y:S04]  /*4f210*/  STL [R1+0x614], R75 ;  /* 0x0006144b01007387 */ /* 0x0043e80000100800 */
[----:B-1----:R-:W2:Y:S04]  /*4f220*/  LDL R75, [R1+0x3fb8] ;  /* 0x003fb800014b7983 */ /* 0x002ea80000100800 */
[----:B------:R-:W4:Y:S04]  /*4f230*/  LDL.LU R35, [R1+0x3e8] ;  /* 0x0003e80001237983 */ /* 0x000f280000300800 */
[----:B---3--:R1:W-:Y:S02]  /*4f240*/  STL [R1+0x610], R24 ;  /* 0x0006101801007387 */ /* 0x0083e40000100800 */
[----:B-1----:R-:W-:-:S05]  /*4f250*/  IADD3 R24, P6, PT, R19, R16, RZ ;  /* 0x0000001013187210 */ /* 0x002fca0007fde0ff */
[----:B------:R-:W-:-:S05]  /*4f260*/  IMAD.X R25, R21, 0x1, R13, P6 ;  /* 0x0000000115197824 */ /* 0x000fca00030e060d */
[----:B------:R1:W3:Y:S01]  /*4f270*/  @P0 LDG.E.U8 R38, desc[UR22][R24.64] ;  /* 0x0000001618260981 */ /* 0x0002e2000c1e1100 */
[----:B------:R-:W-:Y:S01]  /*4f280*/  @!P1 IMAD.IADD R70, R70, 0x1, -R12 ;  /* 0x0000000146469824 */ /* 0x000fe200078e0a0c */
[----:B------:R-:W-:Y:S01]  /*4f290*/  ISETP.GT.U32.AND P1, PT, R12, R42, PT ;  /* 0x0000002a0c00720c */ /* 0x000fe20003f24070 */
[----:B0-----:R-:W-:Y:S01]  /*4f2a0*/  IMAD R20, R20, UR13, RZ ;  /* 0x0000000d14147c24 */ /* 0x001fe2000f8e02ff */
[----:B------:R1:W-:Y:S01]  /*4f2b0*/  STL [R1+0x283c], R24 ;  /* 0x00283c1801007387 */ /* 0x0003e20000100800 */
[----:B------:R-:W-:Y:S02]  /*4f2c0*/  PRMT R19, RZ, 0x7610, R19 ;  /* 0x00007610ff137816 */ /* 0x000fe40000000013 */
[C---:B------:R-:W-:Y:S02]  /*4f2d0*/  ISETP.GT.U32.AND P4, PT, R12.reuse, R72, PT ;  /* 0x000000480c00720c */ /* 0x040fe40003f84070 */
[----:B------:R-:W-:Y:S02]  /*4f2e0*/  ISETP.GT.U32.AND P6, PT, R12, R2, PT ;  /* 0x000000020c00720c */ /* 0x000fe40003fc4070 */
[----:B------:R-:W-:-:S02]  /*4f2f0*/  SHF.R.S32.HI R22, RZ, 0x1f, R20 ;  /* 0x0000001fff167819 */ /* 0x000fc40000011414 */
[----:B------:R-:W-:Y:S01]  /*4f300*/  PRMT R44, RZ, 0x7610, R44 ;  /* 0x00007610ff2c7816 */ /* 0x000fe2000000002c */
[----:B------:R-:W0:Y:S01]  /*4f310*/  LDCU UR13, c[0x0][0x3b0] ;  /* 0x00007600ff0d77ac */ /* 0x000e220008000800 */
[----:B------:R-:W-:Y:S01]  /*4f320*/  @!P1 IMAD.IADD R42, R42, 0x1, -R12 ;  /* 0x000000012a2a9824 */ /* 0x000fe200078e0a0c */
[----:B------:R-:W-:-:S05]  /*4f330*/  IADD3 R68, P1, PT, R20, R14, RZ ;  /* 0x0000000e14447210 */ /* 0x000fca0007f3e0ff */
[----:B------:R-:W-:Y:S01]  /*4f340*/  IMAD.X R21, R22, 0x1, R15, P1 ;  /* 0x0000000116157824 */ /* 0x000fe200008e060f */
[----:B------:R-:W-:Y:S04]  /*4f350*/  STL [R1+0x19fc], R68 ;  /* 0x0019fc4401007387 */ /* 0x000fe80000100800 */
[----:B------:R0:W-:Y:S01]  /*4f360*/  STL [R1+0x2838], R25 ;  /* 0x0028381901007387 */ /* 0x0001e20000100800 */
[----:B-1----:R-:W-:Y:S02]  /*4f370*/  @P5 IMAD.MOV.U32 R24, RZ, RZ, R68 ;  /* 0x000000ffff185224 */ /* 0x002fe400078e0044 */
[----:B0-----:R-:W-:Y:S01]  /*4f380*/  @P5 IMAD.MOV.U32 R25, RZ, RZ, R21 ;  /* 0x000000ffff195224 */ /* 0x001fe200078e0015 */
[----:B------:R-:W-:Y:S02]  /*4f390*/  ISETP.GE.AND P1, PT, R43, RZ, PT ;  /* 0x000000ff2b00720c */ /* 0x000fe40003f26270 */
[----:B------:R-:W2:Y:S04]  /*4f3a0*/  LDL.LU R43, [R1+0x43a4] ;  /* 0x0043a400012b7983 */ /* 0x000ea80000300800 */
[----:B------:R0:W2:Y:S04]  /*4f3b0*/  @P5 LDG.E.U8 R19, desc[UR22][R24.64] ;  /* 0x0000001618135981 */ /* 0x0000a8000c1e1100 */
[----:B------:R-:W-:Y:S04]  /*4f3c0*/  STL [R1+0x19f8], R21 ;  /* 0x0019f81501007387 */ /* 0x000fe80000100800 */
[----:B---3--:R1:W-:Y:S04]  /*4f3d0*/  STL [R1+0x60c], R38 ;  /* 0x00060c2601007387 */ /* 0x0083e80000100800 */
[----:B-1----:R-:W3:Y:S01]  /*4f3e0*/  LDL.LU R38, [R1+0x43a0] ;  /* 0x0043a00001267983 */ /* 0x002ee20000300800 */
[----:B------:R-:W-:Y:S01]  /*4f3f0*/  SEL R21, R17, R18, !P3 ;  /* 0x0000001211157207 */ /* 0x000fe20005800000 */
[----:B------:R-:W-:Y:S01]  /*4f400*/  @!P4 IMAD.IADD R72, R72, 0x1, -R12 ;  /* 0x000000014848c824 */ /* 0x000fe200078e0a0c */
[----:B------:R-:W-:Y:S01]  /*4f410*/  ISETP.GE.AND P4, PT, R23, RZ, PT ;  /* 0x000000ff1700720c */ /* 0x000fe20003f86270 */
[----:B------:R-:W-:-:S02]  /*4f420*/  IMAD.MOV.U32 R18, RZ, RZ, R9 ;  /* 0x000000ffff127224 */ /* 0x000fc400078e0009 */
[----:B------:R-:W-:Y:S02]  /*4f430*/  @!P6 IMAD.IADD R2, R2, 0x1, -R12 ;  /* 0x000000010202e824 */ /* 0x000fe400078e0a0c */
[----:B------:R-:W-:Y:S01]  /*4f440*/  IMAD R21, R21, UR6, RZ ;  /* 0x0000000615157c24 */ /* 0x000fe2000f8e02ff */
[----:B------:R-:W4:Y:S01]  /*4f450*/  LDL.LU R68, [R1+0x439c] ;  /* 0x00439c0001447983 */ /* 0x000f220000300800 */
[----:B------:R-:W-:-:S03]  /*4f460*/  IADD3 R20, P6, PT, R20, R16, RZ ;  /* 0x0000001014147210 */ /* 0x000fc60007fde0ff */
[----:B------:R-:W4:Y:S01]  /*4f470*/  LDL.LU R9, [R1+0x3ec] ;  /* 0x0003ec0001097983 */ /* 0x000f220000300800 */
[----:B------:R-:W-:Y:S02]  /*4f480*/  @!P1 IMAD.MOV R18, RZ, RZ, -R18 ;  /* 0x000000ffff129224 */ /* 0x000fe400078e0a12 */
[----:B0-----:R-:W-:Y:S01]  /*4f490*/  IMAD.X R24, R22, 0x1, R13, P6 ;  /* 0x0000000116187824 */ /* 0x001fe200030e060d */
[----:B------:R-:W-:-:S03]  /*4f4a0*/  SHF.R.S32.HI R23, RZ, 0x1f, R21 ;  /* 0x0000001fff177819 */ /* 0x000fc60000011415 */
[----:B------:R-:W-:Y:S01]  /*4f4b0*/  @P0 IMAD.MOV.U32 R25, RZ, RZ, R24 ;  /* 0x000000ffff190224 */ /* 0x000fe200078e0018 */
[----:B--2---:R0:W-:Y:S04]  /*4f4c0*/  STL [R1+0x608], R19 ;  /* 0x0006081301007387 */ /* 0x0041e80000100800 */
[----:B------:R-:W-:Y:S01]  /*4f4d0*/  STL [R1+0x19f4], R20 ;  /* 0x0019f41401007387 */ /* 0x000fe20000100800 */
[----:B0-----:R-:W-:Y:S01]  /*4f4e0*/  IMAD.MOV.U32 R19, RZ, RZ, R69 ;  /* 0x000000ffff137224 */ /* 0x001fe200078e0045 */
[----:B------:R-:W-:-:S03]  /*4f4f0*/  IADD3 R69, P1, PT, R21, R14, RZ ;  /* 0x0000000e15457210 */ /* 0x000fc60007f3e0ff */
[----:B------:R-:W-:Y:S02]  /*4f500*/  @!P4 IMAD.MOV R19, RZ, RZ, -R19 ;  /* 0x000000ffff13c224 */ /* 0x000fe400078e0a13 */
[----:B------:R-:W-:Y:S04]  /*4f510*/  STL [R1+0x2844], R69 ;  /* 0x0028444501007387 */ /* 0x000fe80000100800 */
[----:B------:R0:W-:Y:S01]  /*4f520*/  STL [R1+0x19f0], R24 ;  /* 0x0019f01801007387 */ /* 0x0001e20000100800 */
[----:B------:R-:W-:Y:S01]  /*4f530*/  ISETP.GE.AND P4, PT, R75, RZ, PT ;  /* 0x000000ff4b00720c */ /* 0x000fe20003f86270 */
[----:B------:R-:W-:Y:S02]  /*4f540*/  IMAD.X R75, R23, 0x1, R15, P1 ;  /* 0x00000001174b7824 */ /* 0x000fe400008e060f */
[----:B0-----:R-:W-:Y:S01]  /*4f550*/  @P0 IMAD.MOV.U32 R24, RZ, RZ, R20 ;  /* 0x000000ffff180224 */ /* 0x001fe200078e0014 */
[----:B---3--:R-:W-:-:S06]  /*4f560*/  PRMT R38, RZ, 0x7610, R38 ;  /* 0x00007610ff267816 */ /* 0x008fcc0000000026 */
[----:B------:R0:W2:Y:S02]  /*4f570*/  @P0 LDG.E.U8 R38, desc[UR22][R24.64] ;  /* 0x0000001618260981 */ /* 0x0000a4000c1e1100 */
[----:B0-----:R-:W-:Y:S02]  /*4f580*/  @P5 IMAD.MOV.U32 R24, RZ, RZ, R69 ;  /* 0x000000ffff185224 */ /* 0x001fe400078e0045 */
[----:B------:R-:W-:-:S05]  /*4f590*/  @P5 IMAD.MOV.U32 R25, RZ, RZ, R75 ;  /* 0x000000ffff195224 */ /* 0x000fca00078e004b */
[----:B------:R0:W3:Y:S01]  /*4f5a0*/  @P5 LDG.E.U8 R44, desc[UR22][R24.64] ;  /* 0x00000016182c5981 */ /* 0x0000e2000c1e1100 */
[C---:B------:R-:W-:Y:S02]  /*4f5b0*/  ISETP.GT.U32.AND P6, PT, R12.reuse, R2, PT ;  /* 0x000000020c00720c */ /* 0x040fe40003fc4070 */
[----:B----4-:R-:W-:Y:S02]  /*4f5c0*/  ISETP.GT.U32.AND P1, PT, R12, R35, PT ;  /* 0x000000230c00720c */ /* 0x010fe40003f24070 */
[----:B------:R-:W-:Y:S01]  /*4f5d0*/  SEL R20, R17, R18, !P3 ;  /* 0x0000001211147207 */ /* 0x000fe20005800000 */
[----:B------:R-:W-:-:S04]  /*4f5e0*/  IMAD.MOV.U32 R18, RZ, RZ, R7 ;  /* 0x000000ffff127224 */ /* 0x000fc800078e0007 */
[----:B------:R-:W-:Y:S02]  /*4f5f0*/  IMAD R20, R20, UR14, RZ ;  /* 0x0000000e14147c24 */ /* 0x000fe4000f8e02ff */
[----:B------:R-:W-:Y:S01]  /*4f600*/  @!P4 IMAD.MOV R18, RZ, RZ, -R18 ;  /* 0x000000ffff12c224 */ /* 0x000fe200078e0a12 */
[----:B------:R-:W-:Y:S02]  /*4f610*/  PRMT R68, RZ, 0x7610, R68 ;  /* 0x00007610ff447816 */ /* 0x000fe40000000044 */
[----:B------:R-:W-:Y:S02]  /*4f620*/  PRMT R43, RZ, 0x7610, R43 ;  /* 0x00007610ff2b7816 */ /* 0x000fe4000000002b */
[----:B------:R-:W-:Y:S01]  /*4f630*/  PRMT R22, RZ, 0x7610, R22 ;  /* 0x00007610ff167816 */ /* 0x000fe20000000016 */
[--C-:B------:R-:W-:Y:S01]  /*4f640*/  @!P6 IMAD.IADD R2, R2, 0x1, -R12.reuse ;  /* 0x000000010202e824 */ /* 0x100fe200078e0a0c */
[C---:B0-----:R-:W-:Y:S01]  /*4f650*/  IADD3 R24, P4, PT, R20.reuse, R16, RZ ;  /* 0x0000001014187210 */ /* 0x041fe20007f9e0ff */
[----:B------:R-:W-:Y:S01]  /*4f660*/  @!P1 IMAD.IADD R35, R35, 0x1, -R12 ;  /* 0x0000000123239824 */ /* 0x000fe200078e0a0c */
[----:B------:R-:W-:-:S02]  /*4f670*/  IADD3 R69, P1, PT, R20, R14, RZ ;  /* 0x0000000e14457210 */ /* 0x000fc40007f3e0ff */
[----:B------:R-:W-:Y:S01]  /*4f680*/  SEL R19, R17, R19, !P3 ;  /* 0x0000001311137207 */ /* 0x000fe20005800000 */
[----:B------:R-:W0:Y:S01]  /*4f690*/  LDCU UR14, c[0x0][0x3b0] ;  /* 0x00007600ff0e77ac */ /* 0x000e220008000800 */
[----:B--2---:R1:W-:Y:S04]  /*4f6a0*/  STL [R1+0x604], R38 ;  /* 0x0006042601007387 */ /* 0x0043e80000100800 */
[----:B-1----:R-:W2:Y:S04]  /*4f6b0*/  LDL R38, [R1+0x3fbc] ;  /* 0x003fbc0001267983 */ /* 0x002ea80000100800 */
[----:B------:R-:W-:Y:S04]  /*4f6c0*/  STL [R1+0x2840], R75 ;  /* 0x0028404b01007387 */ /* 0x000fe80000100800 */
[----:B------:R-:W4:Y:S04]  /*4f6d0*/  LDL.LU R7, [R1+0x3f4] ;  /* 0x0003f40001077983 */ /* 0x000f280000300800 */
[----:B---3--:R1:W-:Y:S02]  /*4f6e0*/  STL [R1+0x600], R44 ;  /* 0x0006002c01007387 */ /* 0x0083e40000100800 */
[----:B-1----:R-:W-:-:S02]  /*4f6f0*/  IADD3 R44, P6, PT, R21, R16, RZ ;  /* 0x00000010152c7210 */ /* 0x002fc40007fde0ff */
[----:B------:R-:W-:-:S03]  /*4f700*/  SHF.R.S32.HI R21, RZ, 0x1f, R20 ;  /* 0x0000001fff157819 */ /* 0x000fc60000011414 */
[--C-:B------:R-:W-:Y:S01]  /*4f710*/  IMAD.X R20, R23, 0x1, R13.reuse, P6 ;  /* 0x0000000117147824 */ /* 0x100fe200030e060d */
[----:B------:R-:W-:Y:S04]  /*4f720*/  STL [R1+0x284c], R44 ;  /* 0x00284c2c01007387 */ /* 0x000fe80000100800 */
[----:B------:R-:W-:Y:S01]  /*4f730*/  STL [R1+0x19e4], R24 ;  /* 0x0019e41801007387 */ /* 0x000fe20000100800 */
[----:B------:R-:W-:-:S03]  /*4f740*/  IMAD.X R25, R21, 0x1, R13, P4 ;  /* 0x0000000115197824 */ /* 0x000fc600020e060d */
[----:B------:R-:W-:Y:S01]  /*4f750*/  STL [R1+0x19ec], R69 ;  /* 0x0019ec4501007387 */ /* 0x000fe20000100800 */
[----:B------:R-:W-:-:S03]  /*4f760*/  IMAD.X R75, R21, 0x1, R15, P1 ;  /* 0x00000001154b7824 */ /* 0x000fc600008e060f */
[----:B------:R1:W-:Y:S01]  /*4f770*/  STL [R1+0x2848], R20 ;  /* 0x0028481401007387 */ /* 0x0003e20000100800 */
[----:B------:R-:W-:Y:S02]  /*4f780*/  @P0 IMAD.MOV.U32 R21, RZ, RZ, R20 ;  /* 0x000000ffff150224 */ /* 0x000fe400078e0014 */
[----:B-1----:R-:W-:-:S05]  /*4f790*/  @P0 IMAD.MOV.U32 R20, RZ, RZ, R44 ;  /* 0x000000ffff140224 */ /* 0x002fca00078e002c */
[----:B------:R1:W3:Y:S04]  /*4f7a0*/  @P0 LDG.E.U8 R68, desc[UR22][R20.64] ;  /* 0x0000001614440981 */ /* 0x0002e8000c1e1100 */
[----:B------:R-:W-:Y:S04]  /*4f7b0*/  STL [R1+0x19e0], R25 ;  /* 0x0019e01901007387 */ /* 0x000fe80000100800 */
[----:B------:R-:W2:Y:S04]  /*4f7c0*/  LDL.LU R44, [R1+0x4398] ;  /* 0x00439800012c7983 */ /* 0x000ea80000300800 */
[----:B------:R-:W-:Y:S01]  /*4f7d0*/  STL [R1+0x19e8], R75 ;  /* 0x0019e84b01007387 */ /* 0x000fe20000100800 */
[----:B-1----:R-:W-:-:S02]  /*4f7e0*/  @P5 IMAD.MOV.U32 R20, RZ, RZ, R69 ;  /* 0x000000ffff145224 */ /* 0x002fc400078e0045 */
[----:B------:R-:W-:-:S05]  /*4f7f0*/  @P5 IMAD.MOV.U32 R21, RZ, RZ, R75 ;  /* 0x000000ffff155224 */ /* 0x000fca00078e004b */
[----:B------:R1:W2:Y:S02]  /*4f800*/  @P5 LDG.E.U8 R43, desc[UR22][R20.64] ;  /* 0x00000016142b5981 */ /* 0x0002a4000c1e1100 */
[----:B-1----:R-:W-:Y:S02]  /*4f810*/  @P0 IMAD.MOV.U32 R20, RZ, RZ, R24 ;  /* 0x000000ffff140224 */ /* 0x002fe400078e0018 */
[----:B------:R-:W-:-:S05]  /*4f820*/  @P0 IMAD.MOV.U32 R21, RZ, RZ, R25 ;  /* 0x000000ffff150224 */ /* 0x000fca00078e0019 */
[----:B------:R1:W4:Y:S04]  /*4f830*/  @P0 LDG.E.U8 R22, desc[UR22][R20.64] ;  /* 0x0000001614160981 */ /* 0x000328000c1e1100 */
[----:B---3--:R3:W-:Y:S04]  /*4f840*/  STL [R1+0x5fc], R68 ;  /* 0x0005fc4401007387 */ /* 0x0087e80000100800 */
[----:B---3--:R-:W3:Y:S01]  /*4f850*/  LDL.LU R68, [R1+0x4394] ;  /* 0x0043940001447983 */ /* 0x008ee20000300800 */
[----:B------:R-:W-:Y:S01]  /*4f860*/  ISETP.GT.U32.AND P4, PT, R12, R9, PT ;  /* 0x000000090c00720c */ /* 0x000fe20003f84070 */
[----:B------:R-:W-:-:S02]  /*4f870*/  IMAD R19, R19, UR6, RZ ;  /* 0x0000000613137c24 */ /* 0x000fc4000f8e02ff */
[----:B------:R-:W3:Y:S01]  /*4f880*/  LDL.LU R75, [R1+0x4390] ;  /* 0x00439000014b7983 */ /* 0x000ee20000300800 */
[----:B-1----:R-:W-:-:S03]  /*4f890*/  SEL R20, R17, R18, !P3 ;  /* 0x0000001211147207 */ /* 0x002fc60005800000 */
[----:B------:R-:W3:Y:S01]  /*4f8a0*/  LDL.LU R69, [R1+0x438c] ;  /* 0x00438c0001457983 */ /* 0x000ee20000300800 */
[----:B------:R-:W-:-:S05]  /*4f8b0*/  SHF.R.S32.HI R21, RZ, 0x1f, R19 ;  /* 0x0000001fff157819 */ /* 0x000fca0000011413 */
[----:B------:R-:W-:Y:S01]  /*4f8c0*/  @!P4 IMAD.IADD R9, R9, 0x1, -R12 ;  /* 0x000000010909c824 */ /* 0x000fe200078e0a0c */
[----:B------:R-:W-:Y:S02]  /*4f8d0*/  IADD3 R24, P4, PT, R19, R14, RZ ;  /* 0x0000000e13187210 */ /* 0x000fe40007f9e0ff */
[----:B--2---:R-:W-:Y:S01]  /*4f8e0*/  ISETP.GE.AND P1, PT, R38, RZ, PT ;  /* 0x000000ff2600720c */ /* 0x004fe20003f26270 */
[----:B------:R-:W-:Y:S01]  /*4f8f0*/  IMAD.MOV.U32 R18, RZ, RZ, R34 ;  /* 0x000000ffff127224 */ /* 0x000fe200078e0022 */
[----:B------:R-:W2:Y:S01]  /*4f900*/  LDL.LU R38, [R1+0x3f0] ;  /* 0x0003f00001267983 */ /* 0x000ea20000300800 */
[----:B------:R-:W-:Y:S01]  /*4f910*/  IMAD.X R25, R21, 0x1, R15, P4 ;  /* 0x0000000115197824 */ /* 0x000fe200020e060f */
[----:B------:R-:W-:Y:S02]  /*4f920*/  IADD3 R34, P4, PT, R19, R16, RZ ;  /* 0x0000001013227210 */ /* 0x000fe40007f9e0ff */
[----:B------:R-:W-:Y:S04]  /*4f930*/  STL [R1+0x2854], R24 ;  /* 0x0028541801007387 */ /* 0x000fe80000100800 */
[----:B----4-:R-:W-:Y:S04]  /*4f940*/  STL [R1+0x5f4], R22 ;  /* 0x0005f41601007387 */ /* 0x010fe80000100800 */
[----:B------:R1:W-:Y:S04]  /*4f950*/  STL [R1+0x2850], R25 ;  /* 0x0028501901007387 */ /* 0x0003e80000100800 */
[----:B------:R4:W-:Y:S04]  /*4f960*/  STL [R1+0x5f8], R43 ;  /* 0x0005f82b01007387 */ /* 0x0009e80000100800 */
[----:B------:R-:W-:Y:S01]  /*4f970*/  STL [R1+0x285c], R34 ;  /* 0x00285c2201007387 */ /* 0x000fe20000100800 */
[----:B---3--:R-:W-:-:S06]  /*4f980*/  PRMT R68, RZ, 0x7610, R68 ;  /* 0x00007610ff447816 */ /* 0x008fcc0000000044 */
[----:B------:R3:W2:Y:S04]  /*4f990*/  @P5 LDG.E.U8 R68, desc[UR22][R24.64] ;  /* 0x0000001618445981 */ /* 0x0006a8000c1e1100 */
[----:B-1----:R-:W2:Y:S01]  /*4f9a0*/  LDL R25, [R1+0x3fc4] ;  /* 0x003fc40001197983 */ /* 0x002ea20000100800 */
[----:B------:R-:W-:Y:S02]  /*4f9b0*/  IMAD R20, R20, UR13, RZ ;  /* 0x0000000d14147c24 */ /* 0x000fe4000f8e02ff */
[----:B------:R-:W-:Y:S02]  /*4f9c0*/  @!P1 IMAD.MOV R18, RZ, RZ, -R18 ;  /* 0x000000ffff129224 */ /* 0x000fe400078e0a12 */
[----:B------:R-:W-:Y:S01]  /*4f9d0*/  IMAD.X R21, R21, 0x1, R13, P4 ;  /* 0x0000000115157824 */ /* 0x000fe200020e060d */
[----:B------:R-:W-:Y:S01]  /*4f9e0*/  PRMT R69, RZ, 0x7610, R69 ;  /* 0x00007610ff457816 */ /* 0x000fe20000000045 */
[----:B---3--:R-:W-:Y:S01]  /*4f9f0*/  @P0 IMAD.MOV.U32 R24, RZ, RZ, R34 ;  /* 0x000000ffff180224 */ /* 0x008fe200078e0022 */
[----:B----4-:R-:W-:-:S02]  /*4fa00*/  IADD3 R43, P1, PT, R20, R14, RZ ;  /* 0x0000000e142b7210 */ /* 0x010fc40007f3e0ff */
[----:B------:R-:W-:Y:S02]  /*4fa10*/  SHF.R.S32.HI R22, RZ, 0x1f, R20 ;  /* 0x0000001fff167819 */ /* 0x000fe40000011414 */
[----:B------:R-:W-:Y:S02]  /*4fa20*/  PRMT R23, RZ, 0x7610, R23 ;  /* 0x00007610ff177816 */ /* 0x000fe40000000017 */
[----:B------:R-:W-:Y:S02]  /*4fa30*/  PRMT R75, RZ, 0x7610, R75 ;  /* 0x00007610ff4b7816 */ /* 0x000fe4000000004b */
[----:B------:R-:W-:Y:S01]  /*4fa40*/  ISETP.GT.U32.AND P6, PT, R12, R35, PT ;  /* 0x000000230c00720c */ /* 0x000fe20003fc4070 */
[----:B------:R-:W1:Y:S01]  /*4fa50*/  LDCU UR13, c[0x0][0x3b0] ;  /* 0x00007600ff0d77ac */ /* 0x000e620008000800 */
        /* <DEDUP_REMOVED lines=40> */
[----:B------:R-:W-:Y:S01]  /*4fce0*/  ISETP.GT.U32.AND P6, PT, R12, R7, PT ;  /* 0x000000070c00720c */ /* 0x000fe20003fc4070 */
[----:B------:R0:W-:Y:S01]  /*4fcf0*/  STL [R1+0x2860], R43 ;  /* 0x0028602b01007387 */ /* 0x0001e20000100800 */
[----:B------:R-:W-:-:S03]  /*4fd00*/  ISETP.GE.AND P1, PT, R68, RZ, PT ;  /* 0x000000ff4400720c */ /* 0x000fc60003f26270 */
[----:B------:R-:W3:Y:S08]  /*4fd10*/  LDL.LU R68, [R1+0x3f8] ;  /* 0x0003f80001447983 */ /* 0x000ef00000300800 */
[----:B------:R-:W-:Y:S01]  /*4fd20*/  @!P6 IMAD.IADD R7, R7, 0x1, -R12 ;  /* 0x000000010707e824 */ /* 0x000fe200078e0a0c */
[----:B0-----:R-:W-:-:S05]  /*4fd30*/  IADD3 R43, P6, PT, R19, R16, RZ ;  /* 0x00000010132b7210 */ /* 0x001fca0007fde0ff */
[----:B------:R-:W-:Y:S01]  /*4fd40*/  IMAD.X R22, R20, 0x1, R13, P6 ;  /* 0x0000000114167824 */ /* 0x000fe200030e060d */
        /* <DEDUP_REMOVED lines=14> */
[----:B-1----:R-:W-:Y:S02]  /*4fe30*/  IMAD R18, R18, UR13, RZ ;  /* 0x0000000d12127c24 */ /* 0x002fe4000f8e02ff */
        /* <DEDUP_REMOVED lines=40> */
[----:B------:R-:W-:Y:S02]  /*500c0*/  IADD3 R40, P6, PT, R20, R14, RZ ;  /* 0x0000000e14287210 */ /* 0x000fe40007fde0ff */
        /* <DEDUP_REMOVED lines=28> */
[----:B------:R1:W-:Y:S01]  /*50290*/  STL [R1+0x2878], R21 ;  /* 0x0028781501007387 */ /* 0x0003e20000100800 */
[----:B------:R-:W-:-:S03]  /*502a0*/  ISETP.GT.U32.AND P6, PT, R12, R69, PT ;  /* 0x000000450c00720c */ /* 0x000fc60003fc4070 */
[----:B------:R-:W2:Y:S01]  /*502b0*/  LDL.LU R41, [R1+0x4374] ;  /* 0x0043740001297983 */ /* 0x000ea20000300800 */
[----:B-1----:R-:W-:Y:S01]  /*502c0*/  SEL R21, R17, R18, !P3 ;  /* 0x0000001211157207 */ /* 0x002fe20005800000 */
[----:B------:R-:W-:-:S05]  /*502d0*/  @P5 IMAD.MOV.U32 R18, RZ, RZ, R40 ;  /* 0x000000ffff125224 */ /* 0x000fca00078e0028 */
[----:B------:R1:W2:Y:S03]  /*502e0*/  @P5 LDG.E.U8 R23, desc[UR22][R18.64] ;  /* 0x0000001612175981 */ /* 0x0002a6000c1e1100 */
[----:B------:R-:W-:Y:S02]  /*502f0*/  @!P6 IMAD.IADD R69, R69, 0x1, -R12 ;  /* 0x000000014545e824 */ /* 0x000fe400078e0a0c */
[----:B-1----:R-:W-:Y:S01]  /*50300*/  IMAD.MOV.U32 R18, RZ, RZ, R36 ;  /* 0x000000ffff127224 */ /* 0x002fe200078e0024 */
[----:B----4-:R1:W-:Y:S01]  /*50310*/  STL [R1+0x5cc], R10 ;  /* 0x0005cc0a01007387 */ /* 0x0103e20000100800 */
[----:B------:R-:W-:-:S03]  /*50320*/  IMAD R19, R21, UR6, RZ ;  /* 0x0000000615137c24 */ /* 0x000fc6000f8e02ff */
[----:B-1----:R-:W4:Y:S04]  /*50330*/  LDL.LU R10, [R1+0x4370] ;  /* 0x00437000010a7983 */ /* 0x002f280000300800 */
        /* <DEDUP_REMOVED lines=52> */
[----:B0-----:R-:W-:-:S05]  /*50680*/  @P5 IMAD.MOV.U32 R25, RZ, RZ, R21 ;  /* 0x000000ffff195224 */ /* 0x001fca00078e0015 */
[----:B------:R0:W2:Y:S01]  /*50690*/  @P5 LDG.E.U8 R19, desc[UR22][R24.64] ;  /* 0x0000001618135981 */ /* 0x0000a2000c1e1100 */
[----:B------:R-:W-:-:S03]  /*506a0*/  ISETP.GE.AND P1, PT, R36, RZ, PT ;  /* 0x000000ff2400720c */ /* 0x000fc60003f26270 */
[----:B------:R-:W4:Y:S04]  /*506b0*/  LDL.LU R36, [R1+0x436c] ;  /* 0x00436c0001247983 */ /* 0x000f280000300800 */
[----:B------:R-:W-:Y:S04]  /*506c0*/  STL [R1+0x19a8], R21 ;  /* 0x0019a81501007387 */ /* 0x000fe80000100800 */
[----:B---3--:R1:W-:Y:S04]  /*506d0*/  STL [R1+0x5bc], R10 ;  /* 0x0005bc0a01007387 */ /* 0x0083e80000100800 */
[----:B-1----:R-:W3:Y:S01]  /*506e0*/  LDL.LU R10, [R1+0x4368] ;  /* 0x00436800010a7983 */ /* 0x002ee20000300800 */
[----:B------:R-:W-:Y:S01]  /*506f0*/  SEL R21, R17, R18, !P3 ;  /* 0x0000001211157207 */ /* 0x000fe20005800000 */
[----:B------:R-:W-:-:S02]  /*50700*/  @!P4 IMAD.IADD R69, R69, 0x1, -R12 ;  /* 0x000000014545c824 */ /* 0x000fc400078e0a0c */
[----:B------:R-:W-:Y:S02]  /*50710*/  IMAD.MOV.U32 R18, RZ, RZ, R28 ;  /* 0x000000ffff127224 */ /* 0x000fe400078e001c */
[----:B------:R-:W-:Y:S01]  /*50720*/  @!P6 IMAD.IADD R40, R40, 0x1, -R12 ;  /* 0x000000012828e824 */ /* 0x000fe200078e0a0c */
[----:B------:R-:W3:Y:S01]  /*50730*/  LDL.LU R31, [R1+0x4364] ;  /* 0x00436400011f7983 */ /* 0x000ee20000300800 */
[----:B------:R-:W-:Y:S01]  /*50740*/  IMAD R21, R21, UR6, RZ ;  /* 0x0000000615157c24 */ /* 0x000fe2000f8e02ff */
[----:B------:R-:W-:Y:S02]  /*50750*/  ISETP.GE.AND P4, PT, R23, RZ, PT ;  /* 0x000000ff1700720c */ /* 0x000fe40003f86270 */
[----:B------:R-:W-:Y:S01]  /*50760*/  IADD3 R20, P6, PT, R20, R16, RZ ;  /* 0x0000001014147210 */ /* 0x000fe20007fde0ff */
[----:B------:R-:W3:Y:S01]  /*50770*/  LDL.LU R28, [R1+0x408] ;  /* 0x00040800011c7983 */ /* 0x000ee20000300800 */
[----:B------:R-:W-:-:S03]  /*50780*/  @!P1 IMAD.MOV R18, RZ, RZ, -R18 ;  /* 0x000000ffff129224 */ /* 0x000fc600078e0a12 */
[----:B0-----:R-:W-:Y:S01]  /*50790*/  IMAD.X R24, R22, 0x1, R13, P6 ;  /* 0x0000000116187824 */ /* 0x001fe200030e060d */
[----:B------:R-:W-:-:S03]  /*507a0*/  SHF.R.S32.HI R23, RZ, 0x1f, R21 ;  /* 0x0000001fff177819 */ /* 0x000fc60000011415 */
[----:B------:R-:W-:Y:S01]  /*507b0*/  @P0 IMAD.MOV.U32 R25, RZ, RZ, R24 ;  /* 0x000000ffff190224 */ /* 0x000fe200078e0018 */
[----:B--2---:R0:W-:Y:S04]  /*507c0*/  STL [R1+0x5b8], R19 ;  /* 0x0005b81301007387 */ /* 0x0041e80000100800 */
[----:B------:R-:W-:Y:S01]  /*507d0*/  STL [R1+0x19a4], R20 ;  /* 0x0019a41401007387 */ /* 0x000fe20000100800 */
[----:B----4-:R-:W-:Y:S01]  /*507e0*/  PRMT R36, RZ, 0x7610, R36 ;  /* 0x00007610ff247816 */ /* 0x010fe20000000024 */
[----:B0-----:R-:W-:Y:S01]  /*507f0*/  IMAD.MOV.U32 R19, RZ, RZ, R73 ;  /* 0x000000ffff137224 */ /* 0x001fe200078e0049 */
[----:B------:R-:W-:-:S05]  /*50800*/  IADD3 R73, P1, PT, R21, R14, RZ ;  /* 0x0000000e15497210 */ /* 0x000fca0007f3e0ff */
[----:B------:R-:W-:Y:S04]  /*50810*/  STL [R1+0x2894], R73 ;  /* 0x0028944901007387 */ /* 0x000fe80000100800 */
[----:B------:R0:W-:Y:S01]  /*50820*/  STL [R1+0x19a0], R24 ;  /* 0x0019a01801007387 */ /* 0x0001e20000100800 */
[----:B------:R-:W-:Y:S01]  /*50830*/  @!P4 IMAD.MOV R19, RZ, RZ, -R19 ;  /* 0x000000ffff13c224 */ /* 0x000fe200078e0a13 */
[----:B------:R-:W-:Y:S01]  /*50840*/  ISETP.GE.AND P4, PT, R75, RZ, PT ;  /* 0x000000ff4b00720c */ /* 0x000fe20003f86270 */
[----:B------:R-:W-:Y:S02]  /*50850*/  IMAD.X R75, R23, 0x1, R15, P1 ;  /* 0x00000001174b7824 */ /* 0x000fe400008e060f */
[----:B0-----:R-:W-:-:S05]  /*50860*/  @P0 IMAD.MOV.U32 R24, RZ, RZ, R20 ;  /* 0x000000ffff180224 */ /* 0x001fca00078e0014 */
[----:B------:R0:W2:Y:S02]  /*50870*/  @P0 LDG.E.U8 R36, desc[UR22][R24.64] ;  /* 0x0000001618240981 */ /* 0x0000a4000c1e1100 */
[----:B0-----:R-:W-:Y:S02]  /*50880*/  @P5 IMAD.MOV.U32 R24, RZ, RZ, R73 ;  /* 0x000000ffff185224 */ /* 0x001fe400078e0049 */
[----:B------:R-:W-:Y:S01]  /*50890*/  @P5 IMAD.MOV.U32 R25, RZ, RZ, R75 ;  /* 0x000000ffff195224 */ /* 0x000fe200078e004b */
[----:B---3--:R-:W-:-:S06]  /*508a0*/  PRMT R10, RZ, 0x7610, R10 ;  /* 0x00007610ff0a7816 */ /* 0x008fcc000000000a */
[----:B------:R0:W3:Y:S01]  /*508b0*/  @P5 LDG.E.U8 R10, desc[UR22][R24.64] ;  /* 0x00000016180a5981 */ /* 0x0000e2000c1e1100 */
[C---:B------:R-:W-:Y:S02]  /*508c0*/  ISETP.GT.U32.AND P6, PT, R12.reuse, R40, PT ;  /* 0x000000280c00720c */ /* 0x040fe40003fc4070 */
[----:B------:R-:W-:Y:S02]  /*508d0*/  ISETP.GT.U32.AND P1, PT, R12, R32, PT ;  /* 0x000000200c00720c */ /* 0x000fe40003f24070 */
[----:B------:R-:W-:Y:S01]  /*508e0*/  SEL R20, R17, R18, !P3 ;  /* 0x0000001211147207 */ /* 0x000fe20005800000 */
[----:B------:R-:W-:-:S04]  /*508f0*/  IMAD.MOV.U32 R18, RZ, RZ, R6 ;  /* 0x000000ffff127224 */ /* 0x000fc800078e0006 */
[----:B------:R-:W-:Y:S02]  /*50900*/  IMAD R20, R20, UR14, RZ ;  /* 0x0000000e14147c24 */ /* 0x000fe4000f8e02ff */
[----:B------:R-:W-:Y:S01]  /*50910*/  @!P4 IMAD.MOV R18, RZ, RZ, -R18 ;  /* 0x000000ffff12c224 */ /* 0x000fe200078e0a12 */
[----:B------:R-:W-:Y:S02]  /*50920*/  PRMT R31, RZ, 0x7610, R31 ;  /* 0x00007610ff1f7816 */ /* 0x000fe4000000001f */
[----:B------:R-:W-:Y:S02]  /*50930*/  PRMT R22, RZ, 0x7610, R22 ;  /* 0x00007610ff167816 */ /* 0x000fe40000000016 */
[----:B------:R-:W-:Y:S01]  /*50940*/  SEL R19, R17, R19, !P3 ;  /* 0x0000001311137207 */ /* 0x000fe20005800000 */
[--C-:B------:R-:W-:Y:S01]  /*50950*/  @!P6 IMAD.IADD R40, R40, 0x1, -R12.reuse ;  /* 0x000000012828e824 */ /* 0x100fe200078e0a0c */
[----:B0-----:R-:W-:Y:S01]  /*50960*/  IADD3 R24, P4, PT, R20, R16, RZ ;  /* 0x0000001014187210 */ /* 0x001fe20007f9e0ff */
[----:B------:R-:W-:Y:S01]  /*50970*/  @!P1 IMAD.IADD R32, R32, 0x1, -R12 ;  /* 0x0000000120209824 */ /* 0x000fe200078e0a0c */
[----:B------:R-:W-:Y:S01]  /*50980*/  IADD3 R6, P1, PT, R20, R14, RZ ;  /* 0x0000000e14067210 */ /* 0x000fe20007f3e0ff */
[----:B--2---:R0:W-:Y:S01]  /*50990*/  STL [R1+0x5b4], R36 ;  /* 0x0005b42401007387 */ /* 0x0041e20000100800 */
[----:B------:R-:W1:Y:S03]  /*509a0*/  LDCU UR14, c[0x0][0x3b0] ;  /* 0x00007600ff0e77ac */ /* 0x000e660008000800 */
[----:B0-----:R-:W2:Y:S04]  /*509b0*/  LDL R36, [R1+0x3f94] ;  /* 0x003f940001247983 */ /* 0x001ea80000100800 */
[----:B------:R0:W-:Y:S02]  /*509c0*/  STL [R1+0x2890], R75 ;  /* 0x0028904b01007387 */ /* 0x0001e40000100800 */
[----:B0-----:R-:W-:-:S02]  /*509d0*/  IADD3 R75, P6, PT, R21, R16, RZ ;  /* 0x00000010154b7210 */ /* 0x001fc40007fde0ff */
[----:B------:R-:W-:-:S03]  /*509e0*/  SHF.R.S32.HI R21, RZ, 0x1f, R20 ;  /* 0x0000001fff157819 */ /* 0x000fc60000011414 */
[--C-:B------:R-:W-:Y:S02]  /*509f0*/  IMAD.X R20, R23, 0x1, R13.reuse, P6 ;  /* 0x0000000117147824 */ /* 0x100fe400030e060d */
[C---:B------:R-:W-:Y:S02]  /*50a00*/  IMAD.X R25, R21.reuse, 0x1, R13, P4 ;  /* 0x0000000115197824 */ /* 0x040fe400020e060d */
[----:B------:R-:W-:Y:S02]  /*50a10*/  IMAD.X R73, R21, 0x1, R15, P1 ;  /* 0x0000000115497824 */ /* 0x000fe400008e060f */
[----:B------:R-:W-:Y:S01]  /*50a20*/  @P0 IMAD.MOV.U32 R21, RZ, RZ, R20 ;  /* 0x000000ffff150224 */ /* 0x000fe200078e0014 */
[----:B---3--:R0:W-:Y:S04]  /*50a30*/  STL [R1+0x5b0], R10 ;  /* 0x0005b00a01007387 */ /* 0x0081e80000100800 */
[----:B0-----:R-:W3:Y:S04]  /*50a40*/  LDL.LU R10, [R1+0x410] ;  /* 0x00041000010a7983 */ /* 0x001ee80000300800 */
[----:B------:R-:W-:Y:S04]  /*50a50*/  STL [R1+0x289c], R75 ;  /* 0x00289c4b01007387 */ /* 0x000fe80000100800 */
[----:B------:R-:W-:Y:S04]  /*50a60*/  STL [R1+0x1994], R24 ;  /* 0x0019941801007387 */ /* 0x000fe80000100800 */
[----:B------:R-:W-:Y:S04]  /*50a70*/  STL [R1+0x199c], R6 ;  /* 0x00199c0601007387 */ /* 0x000fe80000100800 */
[----:B------:R0:W-:Y:S02]  /*50a80*/  STL [R1+0x2898], R20 ;  /* 0x0028981401007387 */ /* 0x0001e40000100800 */
[----:B0-----:R-:W-:-:S05]  /*50a90*/  @P0 IMAD.MOV.U32 R20, RZ, RZ, R75 ;  /* 0x000000ffff140224 */ /* 0x001fca00078e004b */
[----:B------:R0:W4:Y:S04]  /*50aa0*/  @P0 LDG.E.U8 R31, desc[UR22][R20.64] ;  /* 0x00000016141f0981 */ /* 0x000128000c1e1100 */
[----:B------:R-:W-:Y:S04]  /*50ab0*/  STL [R1+0x1990], R25 ;  /* 0x0019901901007387 */ /* 0x000fe80000100800 */
[----:B------:R-:W2:Y:S04]  /*50ac0*/  LDL.LU R75, [R1+0x4360] ;  /* 0x00436000014b7983 */ /* 0x000ea80000300800 */
[----:B------:R-:W-:Y:S01]  /*50ad0*/  STL [R1+0x1998], R73 ;  /* 0x0019984901007387 */ /* 0x000fe20000100800 */
[----:B0-----:R-:W-:-:S02]  /*50ae0*/  @P5 IMAD.MOV.U32 R20, RZ, RZ, R6 ;  /* 0x000000ffff145224 */ /* 0x001fc400078e0006 */
[----:B------:R-:W-:-:S05]  /*50af0*/  @P5 IMAD.MOV.U32 R21, RZ, RZ, R73 ;  /* 0x000000ffff155224 */ /* 0x000fca00078e0049 */
[----:B------:R0:W2:Y:S02]  /*50b00*/  @P5 LDG.E.U8 R41, desc[UR22][R20.64] ;  /* 0x0000001614295981 */ /* 0x0000a4000c1e1100 */
[----:B0-----:R-:W-:Y:S02]  /*50b10*/  @P0 IMAD.MOV.U32 R20, RZ, RZ, R24 ;  /* 0x000000ffff140224 */ /* 0x001fe400078e0018 */
[----:B------:R-:W-:-:S05]  /*50b20*/  @P0 IMAD.MOV.U32 R21, RZ, RZ, R25 ;  /* 0x000000ffff150224 */ /* 0x000fca00078e0019 */
[----:B------:R0:W3:Y:S04]  /*50b30*/  @P0 LDG.E.U8 R22, desc[UR22][R20.64] ;  /* 0x0000001614160981 */ /* 0x0000e8000c1e1100 */
[----:B----4-:R4:W-:Y:S04]  /*50b40*/  STL [R1+0x5ac], R31 ;  /* 0x0005ac1f01007387 */ /* 0x0109e80000100800 */
[----:B----4-:R-:W4:Y:S01]  /*50b50*/  LDL.LU R31, [R1+0x435c] ;  /* 0x00435c00011f7983 */ /* 0x010f220000300800 */
[----:B------:R-:W-:Y:S01]  /*50b60*/  ISETP.GT.U32.AND P4, PT, R12, R28, PT ;  /* 0x0000001c0c00720c */ /* 0x000fe20003f84070 */
[----:B------:R-:W-:-:S02]  /*50b70*/  IMAD R19, R19, UR6, RZ ;  /* 0x0000000613137c24 */ /* 0x000fc4000f8e02ff */
[----:B------:R-:W4:Y:S01]  /*50b80*/  LDL.LU R73, [R1+0x4358] ;  /* 0x0043580001497983 */ /* 0x000f220000300800 */
[----:B0-----:R-:W-:-:S03]  /*50b90*/  SEL R20, R17, R18, !P3 ;  /* 0x0000001211147207 */ /* 0x001fc60005800000 */
[----:B------:R-:W4:Y:S01]  /*50ba0*/  LDL.LU R6, [R1+0x4354] ;  /* 0x0043540001067983 */ /* 0x000f220000300800 */
        /* <DEDUP_REMOVED lines=9> */
[----:B---3--:R-:W-:Y:S04]  /*50c40*/  STL [R1+0x5a4], R22 ;  /* 0x0005a41601007387 */ /* 0x008fe80000100800 */
[----:B------:R0:W-:Y:S04]  /*50c50*/  STL [R1+0x28a0], R25 ;  /* 0x0028a01901007387 */ /* 0x0001e80000100800 */
[----:B------:R3:W-:Y:S04]  /*50c60*/  STL [R1+0x5a8], R41 ;  /* 0x0005a82901007387 */ /* 0x0007e80000100800 */
[----:B------:R-:W-:Y:S01]  /*50c70*/  STL [R1+0x28ac], R36 ;  /* 0x0028ac2401007387 */ /* 0x000fe20000100800 */
[----:B----4-:R-:W-:-:S06]  /*50c80*/  PRMT R31, RZ, 0x7610, R31 ;  /* 0x00007610ff1f7816 */ /* 0x010fcc000000001f */
[----:B------:R4:W2:Y:S04]  /*50c90*/  @P5 LDG.E.U8 R31, desc[UR22][R24.64] ;  /* 0x00000016181f5981 */ /* 0x0008a8000c1e1100 */
[----:B0-----:R-:W2:Y:S01]  /*50ca0*/  LDL R25, [R1+0x3f98] ;  /* 0x003f980001197983 */ /* 0x001ea20000100800 */
[----:B------:R-:W-:Y:S01]  /*50cb0*/  IMAD.X R21, R21, 0x1, R13, P4 ;  /* 0x0000000115157824 */ /* 0x000fe200020e060d */
[----:B------:R-:W-:Y:S01]  /*50cc0*/  PRMT R6, RZ, 0x7610, R6 ;  /* 0x00007610ff067816 */ /* 0x000fe20000000006 */
[----:B----4-:R-:W-:Y:S02]  /*50cd0*/  @P0 IMAD.MOV.U32 R24, RZ, RZ, R36 ;  /* 0x000000ffff180224 */ /* 0x010fe400078e0024 */
[----:B------:R-:W-:Y:S02]  /*50ce0*/  IMAD R20, R20, UR13, RZ ;  /* 0x0000000d14147c24 */ /* 0x000fe4000f8e02ff */
[----:B------:R-:W-:Y:S01]  /*50cf0*/  @!P1 IMAD.MOV R18, RZ, RZ, -R18 ;  /* 0x000000ffff129224 */ /* 0x000fe200078e0a12 */
[----:B------:R-:W-:-:S02]  /*50d00*/  PRMT R23, RZ, 0x7610, R23 ;  /* 0x00007610ff177816 */ /* 0x000fc40000000017 */
[----:B------:R-:W-:Y:S01]  /*50d10*/  ISETP.GT.U32.AND P6, PT, R12, R32, PT ;  /* 0x000000200c00720c */ /* 0x000fe20003fc4070 */
[----:B------:R-:W0:Y:S01]  /*50d20*/  LDCU UR13, c[0x0][0x3b0] ;  /* 0x00007600ff0d77ac */ /* 0x000e220008000800 */
[----:B---3--:R-:W-:Y:S02]  /*50d30*/  IADD3 R41, P1, PT, R20, R14, RZ ;  /* 0x0000000e14297210 */ /* 0x008fe40007f3e0ff */
[----:B------:R-:W-:-:S05]  /*50d40*/  SHF.R.S32.HI R22, RZ, 0x1f, R20 ;  /* 0x0000001fff167819 */ /* 0x000fca0000011414 */
[----:B------:R-:W-:Y:S01]  /*50d50*/  IMAD.X R19, R22, 0x1, R15, P1 ;  /* 0x0000000116137824 */ /* 0x000fe200008e060f */
[----:B--2---:R-:W-:Y:S01]  /*50d60*/  ISETP.GE.AND P4, PT, R25, RZ, PT ;  /* 0x000000ff1900720c */ /* 0x004fe20003f86270 */
[----:B------:R-:W-:-:S05]  /*50d70*/  @P0 IMAD.MOV.U32 R25, RZ, RZ, R21 ;  /* 0x000000ffff190224 */ /* 0x000fca00078e0015 */
[----:B------:R-:W2:Y:S04]  /*50d80*/  @P0 LDG.E.U8 R6, desc[UR22][R24.64] ;  /* 0x0000001618060981 */ /* 0x000ea8000c1e1100 */
[----:B------:R3:W-:Y:S04]  /*50d90*/  STL [R1+0x5a0], R31 ;  /* 0x0005a01f01007387 */ /* 0x0007e80000100800 */
[----:B---3--:R-:W3:Y:S04]  /*50da0*/  LDL R31, [R1+0x3f9c] ;  /* 0x003f9c00011f7983 */ /* 0x008ee80000100800 */
[----:B------:R-:W-:Y:S04]  /*50db0*/  STL [R1+0x198c], R41 ;  /* 0x00198c2901007387 */ /* 0x000fe80000100800 */
[----:B------:R4:W-:Y:S02]  /*50dc0*/  STL [R1+0x28a8], R21 ;  /* 0x0028a81501007387 */ /* 0x0009e40000100800 */
[----:B----4-:R-:W-:Y:S01]  /*50dd0*/  SEL R21, R17, R18, !P3 ;  /* 0x0000001211157207 */ /* 0x010fe20005800000 */
[----:B------:R-:W-:-:S05]  /*50de0*/  @P5 IMAD.MOV.U32 R18, RZ, RZ, R41 ;  /* 0x000000ffff125224 */ /* 0x000fca00078e0029 */
[----:B------:R4:W3:Y:S04]  /*50df0*/  @P5 LDG.E.U8 R23, desc[UR22][R18.64] ;  /* 0x0000001612175981 */ /* 0x0008e8000c1e1100 */
[----:B------:R-:W-:Y:S04]  /*50e00*/  STL [R1+0x1988], R19 ;  /* 0x0019881301007387 */ /* 0x000fe80000100800 */
[----:B------:R-:W3:Y:S04]  /*50e10*/  LDL.LU R36, [R1+0x4350] ;  /* 0x0043500001247983 */ /* 0x000ee80000300800 */
[----:B--2---:R2:W-:Y:S04]  /*50e20*/  STL [R1+0x59c], R6 ;  /* 0x00059c0601007387 */ /* 0x0045e80000100800 */
[----:B--2---:R-:W2:Y:S01]  /*50e30*/  LDL.LU R6, [R1+0x434c] ;  /* 0x00434c0001067983 */ /* 0x004ea20000300800 */
[----:B------:R-:W-:Y:S01]  /*50e40*/  ISETP.GT.U32.AND P1, PT, R12, R28, PT ;  /* 0x0000001c0c00720c */ /* 0x000fe20003f24070 */
[----:B----4-:R-:W-:-:S02]  /*50e50*/  IMAD.MOV.U32 R18, RZ, RZ, R39 ;  /* 0x000000ffff127224 */ /* 0x010fc400078e0027 */
[----:B------:R-:W4:Y:S02]  /*50e60*/  LDL R41, [R1+0x3fa0] ;  /* 0x003fa00001297983 */ /* 0x000f240000100800 */
[----:B------:R-:W-:Y:S02]  /*50e70*/  @!P4 IMAD.MOV R18, RZ, RZ, -R18 ;  /* 0x000000ffff12c224 */ /* 0x000fe400078e0a12 */
[----:B------:R-:W-:Y:S01]  /*50e80*/  IMAD R19, R21, UR6, RZ ;  /* 0x0000000615137c24 */ /* 0x000fe2000f8e02ff */
[----:B---3--:R3:W-:Y:S05]  /*50e90*/  STL [R1+0x598], R23 ;  /* 0x0005981701007387 */ /* 0x0087ea0000100800 */
[----:B------:R-:W-:Y:S01]  /*50ea0*/  @!P1 IMAD.IADD R28, R28, 0x1, -R12 ;  /* 0x000000011c1c9824 */ /* 0x000fe200078e0a0c */
[----:B------:R-:W-:-:S02]  /*50eb0*/  IADD3 R39, P1, PT, R19, R14, RZ ;  /* 0x0000000e13277210 */ /* 0x000fc40007f3e0ff */
[----:B---3--:R-:W-:-:S05]  /*50ec0*/  IADD3 R23, P4, PT, R20, R16, RZ ;  /* 0x0000001014177210 */ /* 0x008fca0007f9e0ff */
[----:B------:R-:W-:Y:S01]  /*50ed0*/  IMAD.X R22, R22, 0x1, R13, P4 ;  /* 0x0000000116167824 */ /* 0x000fe200020e060d */
[----:B------:R3:W-:Y:S04]  /*50ee0*/  STL [R1+0x1984], R23 ;  /* 0x0019841701007387 */ /* 0x0007e80000100800 */
[----:B------:R-:W-:Y:S04]  /*50ef0*/  STL [R1+0x28b4], R39 ;  /* 0x0028b42701007387 */ /* 0x000fe80000100800 */
[----:B------:R0:W-:Y:S01]  /*50f00*/  STL [R1+0x1980], R22 ;  /* 0x0019801601007387 */ /* 0x0001e20000100800 */
[----:B---3--:R-:W-:-:S04]  /*50f10*/  @P0 LOP3.LUT R23, R23, R22, RZ, 0x3c, !PT ;  /* 0x0000001617170212 */ /* 0x008fc800078e3cff */
[----:B0-----:R-:W-:-:S04]  /*50f20*/  @P0 LOP3.LUT R22, R23, R22, RZ, 0x3c, !PT ;  /* 0x0000001617160212 */ /* 0x001fc800078e3cff */
[----:B------:R-:W-:Y:S02]  /*50f30*/  @P0 LOP3.LUT R23, R23, R22, RZ, 0x3c, !PT ;  /* 0x0000001617170212 */ /* 0x000fe400078e3cff */
[----:B--2---:R-:W-:-:S06]  /*50f40*/  PRMT R6, RZ, 0x7610, R6 ;  /* 0x00007610ff067816 */ /* 0x004fcc0000000006 */
[----:B------:R0:W2:Y:S01]  /*50f50*/  @P0 LDG.E.U8 R6, desc[UR22][R22.64] ;  /* 0x0000001616060981 */ /* 0x0000a2000c1e1100 */
[----:B------:R-:W-:Y:S02]  /*50f60*/  SHF.R.S32.HI R20, RZ, 0x1f, R19 ;  /* 0x0000001fff147819 */ /* 0x000fe40000011413 */
[----:B------:R-:W-:-:S03]  /*50f70*/  PRMT R36, RZ, 0x7610, R36 ;  /* 0x00007610ff247816 */ /* 0x000fc60000000024 */
[----:B------:R-:W-:Y:S02]  /*50f80*/  IMAD.X R21, R20, 0x1, R15, P1 ;  /* 0x0000000114157824 */ /* 0x000fe400008e060f */
[----:B0-----:R-:W-:Y:S02]  /*50f90*/  @P5 IMAD.MOV.U32 R22, RZ, RZ, R39 ;  /* 0x000000ffff165224 */ /* 0x001fe400078e0027 */
[----:B------:R-:W-:Y:S01]  /*50fa0*/  @P5 IMAD.MOV.U32 R23, RZ, RZ, R21 ;  /* 0x000000ffff175224 */ /* 0x000fe200078e0015 */
[----:B------:R-:W-:Y:S01]  /*50fb0*/  ISETP.GE.AND P1, PT, R31, RZ, PT ;  /* 0x000000ff1f00720c */ /* 0x000fe20003f26270 */
[----:B------:R-:W-:Y:S04]  /*50fc0*/  STL [R1+0x28b0], R21 ;  /* 0x0028b01501007387 */ /* 0x000fe80000100800 */
[----:B------:R-:W3:Y:S04]  /*50fd0*/  @P5 LDG.E.U8 R36, desc[UR22][R22.64] ;  /* 0x0000001616245981 */ /* 0x000ee8000c1e1100 */
[----:B------:R-:W4:Y:S01]  /*50fe0*/  LDL.LU R31, [R1+0x41c] ;  /* 0x00041c00011f7983 */ /* 0x000f220000300800 */
[----:B------:R-:W-:Y:S01]  /*50ff0*/  @!P6 IMAD.IADD R32, R32, 0x1, -R12 ;  /* 0x000000012020e824 */ /* 0x000fe200078e0a0c */
[----:B------:R-:W-:-:S02]  /*51000*/  ISETP.GT.U32.AND P6, PT, R12, R10, PT ;  /* 0x0000000a0c00720c */ /* 0x000fc40003fc4070 */
[----:B--2---:R0:W-:Y:S04]  /*51010*/  STL [R1+0x594], R6 ;  /* 0x0005940601007387 */ /* 0x0041e80000100800 */
[----:B0-----:R-:W2:Y:S07]  /*51020*/  LDL.LU R6, [R1+0x4348] ;  /* 0x0043480001067983 */ /* 0x001eae0000300800 */
[----:B------:R-:W-:-:S05]  /*51030*/  @!P6 IMAD.IADD R10, R10, 0x1, -R12 ;  /* 0x000000010a0ae824 */ /* 0x000fca00078e0a0c */
[----:B------:R-:W-:Y:S01]  /*51040*/  ISETP.GT.U32.AND P6, PT, R12, R10, PT ;  /* 0x0000000a0c00720c */ /* 0x000fe20003fc4070 */
[----:B---3--:R0:W-:Y:S04]  /*51050*/  STL [R1+0x590], R36 ;  /* 0x0005902401007387 */ /* 0x0081e80000100800 */
[----:B0-----:R-:W3:Y:S04]  /*51060*/  LDL R36, [R1+0x3f7c] ;  /* 0x003f7c0001247983 */ /* 0x001ee80000100800 */
[----:B------:R-:W3:Y:S04]  /*51070*/  LDL.LU R39, [R1+0x418] ;  /* 0x0004180001277983 */ /* 0x000ee80000300800 */
[----:B------:R-:W-:Y:S01]  /*51080*/  @!P6 IMAD.IADD R10, R10, 0x1, -R12 ;  /* 0x000000010a0ae824 */ /* 0x000fe200078e0a0c */
[----:B------:R-:W-:-:S05]  /*51090*/  IADD3 R21, P6, PT, R19, R16, RZ ;  /* 0x0000001013157210 */ /* 0x000fca0007fde0ff */
[----:B------:R-:W-:Y:S01]  /*510a0*/  IMAD.X R22, R20, 0x1, R13, P6 ;  /* 0x0000000114167824 */ /* 0x000fe200030e060d */
[----:B------:R-:W-:Y:S03]  /*510b0*/  STL [R1+0x28bc], R21 ;  /* 0x0028bc1501007387 */ /* 0x000fe60000100800 */
[----:B------:R-:W-:Y:S01]  /*510c0*/  @P0 IMAD.MOV.U32 R23, RZ, RZ, R22 ;  /* 0x000000ffff170224 */ /* 0x000fe200078e0016 */
[----:B------:R0:W-:Y:S02]  /*510d0*/  STL [R1+0x28b8], R22 ;  /* 0x0028b81601007387 */ /* 0x0001e40000100800 */
[----:B0-----:R-:W-:Y:S01]  /*510e0*/  @P0 IMAD.MOV.U32 R22, RZ, RZ, R21 ;  /* 0x000000ffff160224 */ /* 0x001fe200078e0015 */
[----:B--2---:R-:W-:-:S06]  /*510f0*/  PRMT R6, RZ, 0x7610, R6 ;  /* 0x00007610ff067816 */ /* 0x004fcc0000000006 */
        /* <DEDUP_REMOVED lines=9> */
[----:B------:R-:W-:Y:S01]  /*51190*/  SHF.R.S32.HI R20, RZ, 0x1f, R18 ;  /* 0x0000001fff147819 */ /* 0x000fe20000011412 */
[----:B------:R-:W-:Y:S01]  /*511a0*/  @!P4 IMAD.IADD R71, R71, 0x1, -R12 ;  /* 0x000000014747c824 */ /* 0x000fe200078e0a0c */
[----:B----4-:R-:W-:Y:S02]  /*511b0*/  ISETP.GE.AND P4, PT, R41, RZ, PT ;  /* 0x000000ff2900720c */ /* 0x010fe40003f86270 */
[----:B------:R-:W-:-:S02]  /*511c0*/  IADD3 R41, P1, PT, R18, R14, RZ ;  /* 0x0000000e12297210 */ /* 0x000fc40007f3e0ff */
[----:B------:R-:W-:-:S03]  /*511d0*/  IADD3 R21, P6, PT, R18, R16, RZ ;  /* 0x0000001012157210 */ /* 0x000fc60007fde0ff */
[C---:B------:R-:W-:Y:S02]  /*511e0*/  IMAD.X R74, R20.reuse, 0x1, R15, P1 ;  /* 0x00000001144a7824 */ /* 0x040fe400008e060f */
[----:B------:R-:W-:Y:S02]  /*511f0*/  IMAD.X R20, R20, 0x1, R13, P6 ;  /* 0x0000000114147824 */ /* 0x000fe400030e060d */
[----:B------:R-:W-:Y:S02]  /*51200*/  IMAD.MOV.U32 R18, RZ, RZ, R5 ;  /* 0x000000ffff127224 */ /* 0x000fe400078e0005 */
[----:B0-----:R-:W-:Y:S02]  /*51210*/  @P5 IMAD.MOV.U32 R23, RZ, RZ, R74 ;  /* 0x000000ffff175224 */ /* 0x001fe400078e004a */
[----:B------:R-:W-:-:S05]  /*51220*/  @P5 IMAD.MOV.U32 R22, RZ, RZ, R41 ;  /* 0x000000ffff165224 */ /* 0x000fca00078e0029 */
[----:B------:R-:W4:Y:S04]  /*51230*/  @P5 LDG.E.U8 R25, desc[UR22][R22.64] ;  /* 0x0000001616195981 */ /* 0x000f28000c1e1100 */
[----:B--2---:R0:W-:Y:S04]  /*51240*/  STL [R1+0x58c], R6 ;  /* 0x00058c0601007387 */ /* 0x0041e80000100800 */
[----:B0-----:R-:W2:Y:S04]  /*51250*/  LDL.LU R6, [R1+0x420] ;  /* 0x0004200001067983 */ /* 0x001ea80000300800 */
[----:B------:R-:W-:Y:S04]  /*51260*/  STL [R1+0x197c], R41 ;  /* 0x00197c2901007387 */ /* 0x000fe80000100800 */
[----:B------:R0:W-:Y:S04]  /*51270*/  STL [R1+0x1978], R74 ;  /* 0x0019784a01007387 */ /* 0x0001e80000100800 */
[----:B------:R-:W2:Y:S04]  /*51280*/  LDL.LU R5, [R1+0x4344] ;  /* 0x0043440001057983 */ /* 0x000ea80000300800 */
        /* <DEDUP_REMOVED lines=8> */
[----:B---3--:R-:W-:Y:S02]  /*51310*/  ISETP.GE.AND P6, PT, R36, RZ, PT ;  /* 0x000000ff2400720c */ /* 0x008fe40003fc6270 */
        /* <DEDUP_REMOVED lines=19> */
[----:B----4-:R1:W-:Y:S02]  /*51450*/  STL [R1+0x588], R25 ;  /* 0x0005881901007387 */ /* 0x0103e40000100800 */
[----:B-1----:R-:W-:-:S05]  /*51460*/  IMAD.X R25, R21, 0x1, R15, P4 ;  /* 0x0000000115197824 */ /* 0x002fca00020e060f */
[----:B------:R1:W2:Y:S01]  /*51470*/  @P5 LDG.E.U8 R73, desc[UR22][R24.64] ;  /* 0x0000001618495981 */ /* 0x0002a2000c1e1100 */
[----:B------:R-:W-:Y:S01]  /*51480*/  @!P1 IMAD.IADD R71, R71, 0x1, -R12 ;  /* 0x0000000147479824 */ /* 0x000fe200078e0a0c */
[----:B------:R-:W-:Y:S02]  /*51490*/  ISETP.GT.U32.AND P1, PT, R12, R39, PT ;  /* 0x000000270c00720c */ /* 0x000fe40003f24070 */
[----:B------:R-:W-:Y:S02]  /*514a0*/  SHF.R.S32.HI R22, RZ, 0x1f, R20 ;  /* 0x0000001fff167819 */ /* 0x000fe40000011414 */
[----:B------:R-:W-:Y:S02]  /*514b0*/  ISETP.GE.AND P4, PT, R74, RZ, PT ;  /* 0x000000ff4a00720c */ /* 0x000fe40003f86270 */
[----:B------:R-:W4:Y:S07]  /*514c0*/  LDL.LU R74, [R1+0x4340] ;  /* 0x00434000014a7983 */ /* 0x000f2e0000300800 */
        /* <DEDUP_REMOVED lines=9> */
[----:B0-----:R-:W-:-:S05]  /*51560*/  @P0 IMAD.MOV.U32 R25, RZ, RZ, R21 ;  /* 0x000000ffff190224 */ /* 0x001fca00078e0015 */
[----:B------:R-:W3:Y:S04]  /*51570*/  @P0 LDG.E.U8 R5, desc[UR22][R24.64] ;  /* 0x0000001618050981 */ /* 0x000ee8000c1e1100 */
[----:B--2---:R0:W-:Y:S04]  /*51580*/  STL [R1+0x580], R73 ;  /* 0x0005804901007387 */ /* 0x0041e80000100800 */
[----:B0-----:R-:W2:Y:S04]  /*51590*/  LDL.LU R73, [R1+0x433c] ;  /* 0x00433c0001497983 */ /* 0x001ea80000300800 */
[----:B------:R0:W-:Y:S01]  /*515a0*/  STL [R1+0x28c8], R21 ;  /* 0x0028c81501007387 */ /* 0x0001e20000100800 */
[----:B------:R-:W-:-:S03]  /*515b0*/  ISETP.GT.U32.AND P6, PT, R12, R6, PT ;  /* 0x000000060c00720c */ /* 0x000fc60003fc4070 */
[----:B------:R-:W2:Y:S01]  /*515c0*/  LDL.LU R41, [R1+0x4338] ;  /* 0x0043380001297983 */ /* 0x000ea20000300800 */
[----:B0-----:R-:W-:Y:S01]  /*515d0*/  SEL R21, R17, R18, !P3 ;  /* 0x0000001211157207 */ /* 0x001fe20005800000 */
[----:B------:R-:W-:-:S05]  /*515e0*/  @P5 IMAD.MOV.U32 R18, RZ, RZ, R36 ;  /* 0x000000ffff125224 */ /* 0x000fca00078e0024 */
[----:B------:R0:W2:Y:S03]  /*515f0*/  @P5 LDG.E.U8 R23, desc[UR22][R18.64] ;  /* 0x0000001612175981 */ /* 0x0000a6000c1e1100 */
[----:B------:R-:W-:Y:S01]  /*51600*/  @!P6 IMAD.IADD R6, R6, 0x1, -R12 ;  /* 0x000000010606e824 */ /* 0x000fe200078e0a0c */
[----:B---3--:R1:W-:Y:S01]  /*51610*/  STL [R1+0x57c], R5 ;  /* 0x00057c0501007387 */ /* 0x0083e20000100800 */
[----:B0-----:R-:W-:Y:S02]  /*51620*/  IMAD.MOV.U32 R18, RZ, RZ, R0 ;  /* 0x000000ffff127224 */ /* 0x001fe400078e0000 */
[----:B------:R-:W-:Y:S01]  /*51630*/  IMAD R19, R21, UR6, RZ ;  /* 0x0000000615137c24 */ /* 0x000fe2000f8e02ff */
[----:B-1----:R-:W3:Y:S04]  /*51640*/  LDL.LU R5, [R1+0x4334] ;  /* 0x0043340001057983 */ /* 0x002ee80000300800 */
[----:B------:R-:W3:Y:S04]  /*51650*/  LDL R36, [R1+0x3f88] ;  /* 0x003f880001247983 */ /* 0x000ee80000100800 */
[----:B------:R-:W3:Y:S01]  /*51660*/  LDL.LU R0, [R1+0x424] ;  /* 0x0004240001007983 */ /* 0x000ee20000300800 */
[----:B------:R-:W-:Y:S01]  /*51670*/  @!P4 IMAD.MOV R18, RZ, RZ, -R18 ;  /* 0x000000ffff12c224 */ /* 0x000fe200078e0a12 */
[----:B------:R-:W-:-:S02]  /*51680*/  IADD3 R25, P4, PT, R19, R14, RZ ;  /* 0x0000000e13197210 */ /* 0x000fc40007f9e0ff */
        /* <DEDUP_REMOVED lines=9> */
[----:B------:R-:W-:Y:S02]  /*51720*/  PRMT R73, RZ, 0x7610, R73 ;  /* 0x00007610ff497816 */ /* 0x000fe40000000049 */
[----:B-1----:R-:W-:Y:S02]  /*51730*/  @P0 LOP3.LUT R22, R23, R22, RZ, 0x3c, !PT ;  /* 0x0000001617160212 */ /* 0x002fe400078e3cff */
[----:B------:R-:W-:Y:S01]  /*51740*/  ISETP.GE.AND P6, PT, R30, RZ, PT ;  /* 0x000000ff1e00720c */ /* 0x000fe20003fc6270 */
[----:B------:R-:W-:Y:S01]  /*51750*/  IMAD.X R30, R21, 0x1, R15, P4 ;  /* 0x00000001151e7824 */ /* 0x000fe200020e060f */
[----:B------:R-:W-:-:S05]  /*51760*/  @P0 LOP3.LUT R23, R23, R22, RZ, 0x3c, !PT ;  /* 0x0000001617170212 */ /* 0x000fca00078e3cff */
[----:B------:R0:W2:Y:S02]  /*51770*/  @P0 LDG.E.U8 R73, desc[UR22][R22.64] ;  /* 0x0000001616490981 */ /* 0x0000a4000c1e1100 */
[----:B0-----:R-:W-:Y:S02]  /*51780*/  @P5 IMAD.MOV.U32 R22, RZ, RZ, R25 ;  /* 0x000000ffff165224 */ /* 0x001fe400078e0019 */
[----:B------:R-:W-:-:S05]  /*51790*/  @P5 IMAD.MOV.U32 R23, RZ, RZ, R30 ;  /* 0x000000ffff175224 */ /* 0x000fca00078e001e */
[----:B------:R-:W4:Y:S01]  /*517a0*/  @P5 LDG.E.U8 R24, desc[UR22][R22.64] ;  /* 0x0000001616185981 */ /* 0x000f22000c1e1100 */
[----:B------:R-:W-:-:S03]  /*517b0*/  SEL R20, R17, R18, !P3 ;  /* 0x0000001211147207 */ /* 0x000fc60005800000 */
[----:B------:R-:W-:Y:S01]  /*517c0*/  STL [R1+0x28d0], R30 ;  /* 0x0028d01e01007387 */ /* 0x000fe20000100800 */
[----:B------:R-:W-:-:S03]  /*517d0*/  IMAD.MOV.U32 R18, RZ, RZ, R8 ;  /* 0x000000ffff127224 */ /* 0x000fc600078e0008 */
[----:B------:R-:W4:Y:S01]  /*517e0*/  LDL R23, [R1+0x3f8c] ;  /* 0x003f8c0001177983 */ /* 0x000f220000100800 */
[----:B------:R-:W-:Y:S01]  /*517f0*/  @!P6 IMAD.MOV R18, RZ, RZ, -R18 ;  /* 0x000000ffff12e224 */ /* 0x000fe200078e0a12 */
[----:B---3--:R-:W-:Y:S02]  /*51800*/  PRMT R5, RZ, 0x7610, R5 ;  /* 0x00007610ff057816 */ /* 0x008fe40000000005 */
[----:B------:R-:W-:Y:S01]  /*51810*/  ISETP.GT.U32.AND P1, PT, R12, R31, PT ;  /* 0x0000001f0c00720c */ /* 0x000fe20003f24070 */
[----:B--2---:R0:W-:Y:S04]  /*51820*/  STL [R1+0x574], R73 ;  /* 0x0005744901007387 */ /* 0x0041e80000100800 */
[----:B0-----:R-:W2:Y:S04]  /*51830*/  LDL R73, [R1+0x3f68] ;  /* 0x003f680001497983 */ /* 0x001ea80000100800 */
[----:B------:R-:W3:Y:S04]  /*51840*/  LDL.LU R8, [R1+0x428] ;  /* 0x0004280001087983 */ /* 0x000ee80000300800 */
[----:B----4-:R0:W-:Y:S02]  /*51850*/  STL [R1+0x3e4], R24 ;  /* 0x0003e41801007387 */ /* 0x0101e40000100800 */
[----:B0-----:R-:W-:-:S05]  /*51860*/  IADD3 R24, P6, PT, R19, R16, RZ ;  /* 0x0000001013187210 */ /* 0x001fca0007fde0ff */
[----:B------:R-:W-:-:S05]  /*51870*/  IMAD.X R25, R21, 0x1, R13, P6 ;  /* 0x0000000115197824 */ /* 0x000fca00030e060d */
[----:B------:R0:W4:Y:S01]  /*51880*/  @P0 LDG.E.U8 R5, desc[UR22][R24.64] ;  /* 0x0000001618050981 */ /* 0x000122000c1e1100 */
[----:B------:R-:W-:Y:S01]  /*51890*/  @!P1 IMAD.IADD R31, R31, 0x1, -R12 ;  /* 0x000000011f1f9824 */ /* 0x000fe200078e0a0c */
[----:B------:R-:W-:Y:S01]  /*518a0*/  ISETP.GT.U32.AND P1, PT, R12, R39, PT ;  /* 0x000000270c00720c */ /* 0x000fe20003f24070 */
[----:B------:R-:W-:Y:S01]  /*518b0*/  IMAD R20, R20, UR13, RZ ;  /* 0x0000000d14147c24 */ /* 0x000fe2000f8e02ff */
[----:B------:R0:W-:Y:S01]  /*518c0*/  STL [R1+0x28dc], R24 ;  /* 0x0028dc1801007387 */ /* 0x0001e20000100800 */
[----:B------:R-:W-:Y:S02]  /*518d0*/  PRMT R19, RZ, 0x7610, R19 ;  /* 0x00007610ff137816 */ /* 0x000fe40000000013 */
[C---:B------:R-:W-:Y:S02]  /*518e0*/  ISETP.GT.U32.AND P4, PT, R12.reuse, R6, PT ;  /* 0x000000060c00720c */ /* 0x040fe40003f84070 */
[----:B------:R-:W-:Y:S02]  /*518f0*/  ISETP.GT.U32.AND P6, PT, R12, R0, PT ;  /* 0x000000000c00720c */ /* 0x000fe40003fc4070 */
[----:B------:R-:W-:-:S02]  /*51900*/  SHF.R.S32.HI R22, RZ, 0x1f, R20 ;  /* 0x0000001fff167819 */ /* 0x000fc40000011414 */
[----:B------:R-:W-:Y:S01]  /*51910*/  PRMT R41, RZ, 0x7610, R41 ;  /* 0x00007610ff297816 */ /* 0x000fe20000000029 */
[----:B------:R-:W1:Y:S01]  /*51920*/  LDCU UR13, c[0x0][0x3b0] ;  /* 0x00007600ff0d77ac */ /* 0x000e620008000800 */
[----:B------:R-:W-:Y:S01]  /*51930*/  @!P1 IMAD.IADD R39, R39, 0x1, -R12 ;  /* 0x0000000127279824 */ /* 0x000fe200078e0a0c */
[----:B------:R-:W-:-:S05]  /*51940*/  IADD3 R30, P1, PT, R20, R14, RZ ;  /* 0x0000000e141e7210 */ /* 0x000fca0007f3e0ff */
[----:B------:R-:W-:Y:S01]  /*51950*/  IMAD.X R21, R22, 0x1, R15, P1 ;  /* 0x0000000116157824 */ /* 0x000fe200008e060f */
[----:B------:R-:W-:Y:S04]  /*51960*/  STL [R1+0x195c], R30 ;  /* 0x00195c1e01007387 */ /* 0x000fe80000100800 */
[----:B------:R1:W-:Y:S01]  /*51970*/  STL [R1+0x28d8], R25 ;  /* 0x0028d81901007387 */ /* 0x0003e20000100800 */
[----:B0-----:R-:W-:Y:S02]  /*51980*/  @P5 IMAD.MOV.U32 R24, RZ, RZ, R30 ;  /* 0x000000ffff185224 */ /* 0x001fe400078e001e */
[----:B-1----:R-:W-:-:S05]  /*51990*/  @P5 IMAD.MOV.U32 R25, RZ, RZ, R21 ;  /* 0x000000ffff195224 */ /* 0x002fca00078e0015 */
[----:B------:R0:W2:Y:S01]  /*519a0*/  @P5 LDG.E.U8 R19, desc[UR22][R24.64] ;  /* 0x0000001618135981 */ /* 0x0000a2000c1e1100 */
[----:B------:R-:W-:-:S03]  /*519b0*/  ISETP.GE.AND P1, PT, R36, RZ, PT ;  /* 0x000000ff2400720c */ /* 0x000fc60003f26270 */
[----:B------:R-:W3:Y:S04]  /*519c0*/  LDL.LU R36, [R1+0x4330] ;  /* 0x0043300001247983 */ /* 0x000ee80000300800 */
[----:B------:R-:W-:Y:S04]  /*519d0*/  STL [R1+0x1958], R21 ;  /* 0x0019581501007387 */ /* 0x000fe80000100800 */
[----:B----4-:R1:W-:Y:S04]  /*519e0*/  STL [R1+0x3c8], R5 ;  /* 0x0003c80501007387 */ /* 0x0103e80000100800 */
[----:B-1----:R-:W4:Y:S01]  /*519f0*/  LDL.LU R5, [R1+0x432c] ;  /* 0x00432c0001057983 */ /* 0x002f220000300800 */
[----:B------:R-:W-:Y:S01]  /*51a00*/  SEL R21, R17, R18, !P3 ;  /* 0x0000001211157207 */ /* 0x000fe20005800000 */
[----:B------:R-:W-:-:S02]  /*51a10*/  @!P4 IMAD.IADD R6, R6, 0x1, -R12 ;  /* 0x000000010606c824 */ /* 0x000fc400078e0a0c */
[----:B------:R-:W-:Y:S02]  /*51a20*/  IMAD.MOV.U32 R18, RZ, RZ, R33 ;  /* 0x000000ffff127224 */ /* 0x000fe400078e0021 */
[----:B------:R-:W-:Y:S01]  /*51a30*/  @!P6 IMAD.IADD R0, R0, 0x1, -R12 ;  /* 0x000000010000e824 */ /* 0x000fe200078e0a0c */
[----:B------:R-:W4:Y:S01]  /*51a40*/  LDL.LU R30, [R1+0x4328] ;  /* 0x00432800011e7983 */ /* 0x000f220000300800 */
[----:B------:R-:W-:Y:S01]  /*51a50*/  IMAD R21, R21, UR6, RZ ;  /* 0x0000000615157c24 */ /* 0x000fe2000f8e02ff */
[----:B------:R-:W-:Y:S02]  /*51a60*/  ISETP.GE.AND P4, PT, R23, RZ, PT ;  /* 0x000000ff1700720c */ /* 0x000fe40003f86270 */
[----:B------:R-:W-:Y:S01]  /*51a70*/  IADD3 R20, P6, PT, R20, R16, RZ ;  /* 0x0000001014147210 */ /* 0x000fe20007fde0ff */
[----:B------:R-:W4:Y:S01]  /*51a80*/  LDL.LU R33, [R1+0x42c] ;  /* 0x00042c0001217983 */ /* 0x000f220000300800 */
[----:B------:R-:W-:-:S03]  /*51a90*/  @!P1 IMAD.MOV R18, RZ, RZ, -R18 ;  /* 0x000000ffff129224 */ /* 0x000fc600078e0a12 */
[----:B0-----:R-:W-:Y:S01]  /*51aa0*/  IMAD.X R24, R22, 0x1, R13, P6 ;  /* 0x0000000116187824 */ /* 0x001fe200030e060d */
[----:B------:R-:W-:-:S03]  /*51ab0*/  SHF.R.S32.HI R23, RZ, 0x1f, R21 ;  /* 0x0000001fff177819 */ /* 0x000fc60000011415 */
[----:B------:R-:W-:Y:S01]  /*51ac0*/  @P0 IMAD.MOV.U32 R25, RZ, RZ, R24 ;  /* 0x000000ffff190224 */ /* 0x000fe200078e0018 */
[----:B--2---:R0:W-:Y:S04]  /*51ad0*/  STL [R1+0x3bc], R19 ;  /* 0x0003bc1301007387 */ /* 0x0041e80000100800 */
[----:B------:R-:W-:Y:S01]  /*51ae0*/  STL [R1+0x1954], R20 ;  /* 0x0019541401007387 */ /* 0x000fe20000100800 */
[----:B---3--:R-:W-:Y:S01]  /*51af0*/  PRMT R36, RZ, 0x7610, R36 ;  /* 0x00007610ff247816 */ /* 0x008fe20000000024 */
        /* <DEDUP_REMOVED lines=11> */
[----:B----4-:R-:W-:-:S06]  /*51bb0*/  PRMT R5, RZ, 0x7610, R5 ;  /* 0x00007610ff057816 */ /* 0x010fcc0000000005 */
        /* <DEDUP_REMOVED lines=158> */
[----:B0-----:R-:W4:Y:S04]  /*525a0*/  LDL R42, [R1+0x3f58] ;  /* 0x003f5800012a7983 */ /* 0x001f280000100800 */
[----:B------:R0:W-:Y:S04]  /*525b0*/  STL [R1+0x1924], R21 ;  /* 0x0019241501007387 */ /* 0x0001e80000100800 */
[----:B------:R1:W-:Y:S01]  /*525c0*/  STL [R1+0x1920], R20 ;  /* 0x0019201401007387 */ /* 0x0003e20000100800 */
[----:B------:R-:W-:Y:S01]  /*525d0*/  @!P4 IMAD.MOV R18, RZ, RZ, -R18 ;  /* 0x000000ffff12c224 */ /* 0x000fe200078e0a12 */
[----:B0-----:R-:W-:-:S02]  /*525e0*/  @P0 LOP3.LUT R21, R21, R20, RZ, 0x3c, !PT ;  /* 0x0000001415150212 */ /* 0x001fc400078e3cff */
[----:B---3--:R-:W-:Y:S02]  /*525f0*/  ISETP.GE.AND P6, PT, R36, RZ, PT ;  /* 0x000000ff2400720c */ /* 0x008fe40003fc6270 */
[----:B------:R-:W-:Y:S02]  /*52600*/  SEL R19, R17, R19, !P3 ;  /* 0x0000001311137207 */ /* 0x000fe40005800000 */
[----:B------:R-:W-:Y:S02]  /*52610*/  ISETP.GT.U32.AND P1, PT, R12, R29, PT ;  /* 0x0000001d0c00720c */ /* 0x000fe40003f24070 */
[C---:B-1----:R-:W-:Y:S01]  /*52620*/  @P0 LOP3.LUT R20, R21.reuse, R20, RZ, 0x3c, !PT ;  /* 0x0000001415140212 */ /* 0x042fe200078e3cff */
[----:B------:R-:W3:Y:S03]  /*52630*/  LDL R41, [R1+0x3f5c] ;  /* 0x003f5c0001297983 */ /* 0x000ee60000100800 */
[----:B------:R-:W-:-:S05]  /*52640*/  @P0 LOP3.LUT R21, R21, R20, RZ, 0x3c, !PT ;  /* 0x0000001415150212 */ /* 0x000fca00078e3cff */
[----:B------:R0:W3:Y:S01]  /*52650*/  @P0 LDG.E.U8 R24, desc[UR22][R20.64] ;  /* 0x0000001614180981 */ /* 0x0000e2000c1e1100 */
[----:B------:R-:W-:Y:S01]  /*52660*/  ISETP.GT.U32.AND P4, PT, R12, R30, PT ;  /* 0x0000001e0c00720c */ /* 0x000fe20003f84070 */
[----:B------:R-:W-:Y:S01]  /*52670*/  IMAD R19, R19, UR6, RZ ;  /* 0x0000000613137c24 */ /* 0x000fe2000f8e02ff */
[----:B0-----:R-:W-:Y:S01]  /*52680*/  SEL R20, R17, R18, !P3 ;  /* 0x0000001211147207 */ /* 0x001fe20005800000 */
[----:B------:R-:W-:-:S04]  /*52690*/  IMAD.MOV.U32 R18, RZ, RZ, R2 ;  /* 0x000000ffff127224 */ /* 0x000fc800078e0002 */
[----:B------:R-:W-:Y:S02]  /*526a0*/  IMAD R20, R20, UR13, RZ ;  /* 0x0000000d14147c24 */ /* 0x000fe4000f8e02ff */
[----:B------:R-:W-:-:S04]  /*526b0*/  @!P6 IMAD.MOV R18, RZ, RZ, -R18 ;  /* 0x000000ffff12e224 */ /* 0x000fc800078e0a12 */
[--C-:B------:R-:W-:Y:S01]  /*526c0*/  @!P4 IMAD.IADD R30, R30, 0x1, -R12.reuse ;  /* 0x000000011e1ec824 */ /* 0x100fe200078e0a0c */
[----:B------:R-:W-:Y:S02]  /*526d0*/  SHF.R.S32.HI R21, RZ, 0x1f, R19 ;  /* 0x0000001fff157819 */ /* 0x000fe40000011413 */
[----:B------:R-:W-:Y:S02]  /*526e0*/  PRMT R37, RZ, 0x7610, R37 ;  /* 0x00007610ff257816 */ /* 0x000fe40000000025 */
[----:B------:R-:W-:Y:S01]  /*526f0*/  IADD3 R36, P6, PT, R20, R14, RZ ;  /* 0x0000000e14247210 */ /* 0x000fe20007fde0ff */
[--C-:B------:R-:W-:Y:S01]  /*52700*/  @!P1 IMAD.IADD R29, R29, 0x1, -R12.reuse ;  /* 0x000000011d1d9824 */ /* 0x100fe200078e0a0c */
[----:B------:R-:W-:Y:S02]  /*52710*/  ISETP.GT.U32.AND P1, PT, R12, R70, PT ;  /* 0x000000460c00720c */ /* 0x000fe40003f24070 */
[----:B------:R-:W-:Y:S01]  /*52720*/  PRMT R23, RZ, 0x7610, R23 ;  /* 0x00007610ff177816 */ /* 0x000fe20000000017 */
[----:B------:R-:W0:Y:S10]  /*52730*/  LDCU UR13, c[0x0][0x3b0] ;  /* 0x00007600ff0d77ac */ /* 0x000e340008000800 */
[----:B------:R-:W-:Y:S01]  /*52740*/  @!P1 IMAD.IADD R70, R70, 0x1, -R12 ;  /* 0x0000000146469824 */ /* 0x000fe200078e0a0c */
[----:B------:R-:W-:-:S02]  /*52750*/  IADD3 R2, P1, PT, R19, R16, RZ ;  /* 0x0000001013027210 */ /* 0x000fc40007f3e0ff */
[----:B--2---:R-:W-:Y:S01]  /*52760*/  PRMT R72, RZ, 0x7610, R72 ;  /* 0x00007610ff487816 */ /* 0x004fe20000000048 */
[----:B---3--:R1:W-:Y:S04]  /*52770*/  STL [R1+0x380], R24 ;  /* 0x0003801801007387 */ /* 0x0083e80000100800 */
[----:B------:R-:W-:Y:S01]  /*52780*/  STL [R1+0x191c], R36 ;  /* 0x00191c2401007387 */ /* 0x000fe20000100800 */
[----:B-1----:R-:W-:-:S05]  /*52790*/  IADD3 R24, P4, PT, R19, R14, RZ ;  /* 0x0000000e13187210 */ /* 0x002fca0007f9e0ff */
[----:B------:R-:W-:Y:S04]  /*527a0*/  STL [R1+0x2914], R24 ;  /* 0x0029141801007387 */ /* 0x000fe80000100800 */
[----:B----4-:R1:W-:Y:S02]  /*527b0*/  STL [R1+0x384], R25 ;  /* 0x0003841901007387 */ /* 0x0103e40000100800 */
[----:B-1----:R-:W-:-:S05]  /*527c0*/  IMAD.X R25, R21, 0x1, R15, P4 ;  /* 0x0000000115197824 */ /* 0x002fca00020e060f */
[----:B------:R1:W2:Y:S01]  /*527d0*/  @P5 LDG.E.U8 R37, desc[UR22][R24.64] ;  /* 0x0000001618255981 */ /* 0x0002a2000c1e1100 */
[----:B------:R-:W-:Y:S01]  /*527e0*/  ISETP.GE.AND P4, PT, R42, RZ, PT ;  /* 0x000000ff2a00720c */ /* 0x000fe20003f86270 */
[----:B------:R-:W-:Y:S02]  /*527f0*/  IMAD.X R21, R21, 0x1, R13, P1 ;  /* 0x0000000115157824 */ /* 0x000fe400008e060d */
[----:B------:R-:W3:Y:S04]  /*52800*/  LDL.LU R42, [R1+0x4304] ;  /* 0x00430400012a7983 */ /* 0x000ee80000300800 */
[----:B------:R-:W-:Y:S04]  /*52810*/  STL [R1+0x291c], R2 ;  /* 0x00291c0201007387 */ /* 0x000fe80000100800 */
[----:B------:R4:W-:Y:S01]  /*52820*/  STL [R1+0x2910], R25 ;  /* 0x0029101901007387 */ /* 0x0009e20000100800 */
[----:B-1----:R-:W-:-:S02]  /*52830*/  @P0 IMAD.MOV.U32 R24, RZ, RZ, R2 ;  /* 0x000000ffff180224 */ /* 0x002fc400078e0002 */
[----:B----4-:R-:W-:-:S05]  /*52840*/  @P0 IMAD.MOV.U32 R25, RZ, RZ, R21 ;  /* 0x000000ffff190224 */ /* 0x010fca00078e0015 */
[----:B------:R-:W4:Y:S01]  /*52850*/  @P0 LDG.E.U8 R72, desc[UR22][R24.64] ;  /* 0x0000001618480981 */ /* 0x000f22000c1e1100 */
[----:B------:R-:W-:-:S05]  /*52860*/  SHF.R.S32.HI R22, RZ, 0x1f, R20 ;  /* 0x0000001fff167819 */ /* 0x000fca0000011414 */
[----:B------:R-:W-:-:S05]  /*52870*/  IMAD.X R19, R22, 0x1, R15, P6 ;  /* 0x0000000116137824 */ /* 0x000fca00030e060f */
[----:B------:R-:W-:Y:S04]  /*52880*/  STL [R1+0x1918], R19 ;  /* 0x0019181301007387 */ /* 0x000fe80000100800 */
[----:B--2---:R1:W-:Y:S04]  /*52890*/  STL [R1+0x37c], R37 ;  /* 0x00037c2501007387 */ /* 0x0043e80000100800 */
[----:B-1----:R-:W2:Y:S04]  /*528a0*/  LDL.LU R37, [R1+0x4300] ;  /* 0x0043000001257983 */ /* 0x002ea80000300800 */
[----:B------:R1:W-:Y:S04]  /*528b0*/  STL [R1+0x2918], R21 ;  /* 0x0029181501007387 */ /* 0x0003e80000100800 */
[----:B------:R-:W2:Y:S01]  /*528c0*/  LDL.LU R2, [R1+0x42fc] ;  /* 0x0042fc0001027983 */ /* 0x000ea20000300800 */
[----:B-1----:R-:W-:Y:S01]  /*528d0*/  SEL R21, R17, R18, !P3 ;  /* 0x0000001211157207 */ /* 0x002fe20005800000 */
[----:B------:R-:W-:-:S05]  /*528e0*/  @P5 IMAD.MOV.U32 R18, RZ, RZ, R36 ;  /* 0x000000ffff125224 */ /* 0x000fca00078e0024 */
[----:B------:R1:W2:Y:S04]  /*528f0*/  @P5 LDG.E.U8 R23, desc[UR22][R18.64] ;  /* 0x0000001612175981 */ /* 0x0002a8000c1e1100 */
[----:B----4-:R4:W-:Y:S04]  /*52900*/  STL [R1+0x378], R72 ;  /* 0x0003784801007387 */ /* 0x0109e80000100800 */
[----:B----4-:R-:W4:Y:S01]  /*52910*/  LDL.LU R72, [R1+0x42f8] ;  /* 0x0042f80001487983 */ /* 0x010f220000300800 */
[----:B------:R-:W-:Y:S01]  /*52920*/  ISETP.GT.U32.AND P6, PT, R12, R11, PT ;  /* 0x0000000b0c00720c */ /* 0x000fe20003fc4070 */
[----:B-1----:R-:W-:-:S02]  /*52930*/  IMAD.MOV.U32 R18, RZ, RZ, R35 ;  /* 0x000000ffff127224 */ /* 0x002fc400078e0023 */
        /* <DEDUP_REMOVED lines=15> */
[----:B----4-:R-:W-:Y:S02]  /*52a30*/  PRMT R72, RZ, 0x7610, R72 ;  /* 0x00007610ff487816 */ /* 0x010fe40000000048 */
[----:B--2---:R-:W-:Y:S02]  /*52a40*/  @P0 LOP3.LUT R22, R23, R22, RZ, 0x3c, !PT ;  /* 0x0000001617160212 */ /* 0x004fe400078e3cff */
[----:B------:R-:W-:Y:S01]  /*52a50*/  ISETP.GE.AND P6, PT, R41, RZ, PT ;  /* 0x000000ff2900720c */ /* 0x000fe20003fc6270 */
[----:B------:R-:W-:Y:S01]  /*52a60*/  IMAD.X R41, R21, 0x1, R15, P4 ;  /* 0x0000000115297824 */ /* 0x000fe200020e060f */
[----:B------:R-:W-:-:S05]  /*52a70*/  @P0 LOP3.LUT R23, R23, R22, RZ, 0x3c, !PT ;  /* 0x0000001617170212 */ /* 0x000fca00078e3cff */
[----:B------:R1:W2:Y:S02]  /*52a80*/  @P0 LDG.E.U8 R72, desc[UR22][R22.64] ;  /* 0x0000001616480981 */ /* 0x0002a4000c1e1100 */
[----:B-1----:R-:W-:Y:S02]  /*52a90*/  @P5 IMAD.MOV.U32 R22, RZ, RZ, R25 ;  /* 0x000000ffff165224 */ /* 0x002fe400078e0019 */
[----:B------:R-:W-:-:S05]  /*52aa0*/  @P5 IMAD.MOV.U32 R23, RZ, RZ, R41 ;  /* 0x000000ffff175224 */ /* 0x000fca00078e0029 */
[----:B------:R-:W4:Y:S01]  /*52ab0*/  @P5 LDG.E.U8 R24, desc[UR22][R22.64] ;  /* 0x0000001616185981 */ /* 0x000f22000c1e1100 */
[----:B------:R-:W-:Y:S01]  /*52ac0*/  SEL R20, R17, R18, !P3 ;  /* 0x0000001211147207 */ /* 0x000fe20005800000 */
[----:B------:R-:W-:Y:S02]  /*52ad0*/  IMAD.MOV.U32 R18, RZ, RZ, R9 ;  /* 0x000000ffff127224 */ /* 0x000fe400078e0009 */
[----:B------:R1:W-:Y:S02]  /*52ae0*/  STL [R1+0x2920], R41 ;  /* 0x0029202901007387 */ /* 0x0003e40000100800 */
[----:B------:R-:W-:Y:S02]  /*52af0*/  @!P6 IMAD.MOV R18, RZ, RZ, -R18 ;  /* 0x000000ffff12e224 */ /* 0x000fe400078e0a12 */
[----:B------:R-:W2:Y:S04]  /*52b00*/  LDL R23, [R1+0x3f64] ;  /* 0x003f640001177983 */ /* 0x000ea80000100800 */
[----:B-1----:R-:W2:Y:S04]  /*52b10*/  LDL R41, [R1+0x3f40] ;  /* 0x003f400001297983 */ /* 0x002ea80000100800 */
[----:B------:R-:W2:Y:S01]  /*52b20*/  LDL.LU R9, [R1+0x448] ;  /* 0x0004480001097983 */ /* 0x000ea20000300800 */
[----:B------:R-:W-:-:S02]  /*52b30*/  PRMT R2, RZ, 0x7610, R2 ;  /* 0x00007610ff027816 */ /* 0x000fc40000000002 */
[----:B------:R-:W-:Y:S01]  /*52b40*/  ISETP.GT.U32.AND P1, PT, R12, R30, PT ;  /* 0x0000001e0c00720c */ /* 0x000fe20003f24070 */
[----:B0-----:R-:W-:Y:S01]  /*52b50*/  IMAD R20, R20, UR13, RZ ;  /* 0x0000000d14147c24 */ /* 0x001fe2000f8e02ff */
[----:B------:R-:W-:Y:S02]  /*52b60*/  ISETP.GT.U32.AND P4, PT, R12, R11, PT ;  /* 0x0000000b0c00720c */ /* 0x000fe40003f84070 */
[----:B------:R-:W-:Y:S01]  /*52b70*/  PRMT R37, RZ, 0x7610, R37 ;  /* 0x00007610ff257816 */ /* 0x000fe20000000025 */
[----:B------:R-:W0:Y:S08]  /*52b80*/  LDCU UR13, c[0x0][0x3b0] ;  /* 0x00007600ff0d77ac */ /* 0x000e300008000800 */
[----:B------:R-:W-:Y:S01]  /*52b90*/  @!P1 IMAD.IADD R30, R30, 0x1, -R12 ;  /* 0x000000011e1e9824 */ /* 0x000fe200078e0a0c */
[----:B------:R-:W-:Y:S01]  /*52ba0*/  ISETP.GT.U32.AND P1, PT, R12, R70, PT ;  /* 0x000000460c00720c */ /* 0x000fe20003f24070 */
[----:B----4-:R1:W-:Y:S02]  /*52bb0*/  STL [R1+0x36c], R24 ;  /* 0x00036c1801007387 */ /* 0x0103e40000100800 */
[----:B-1----:R-:W-:-:S05]  /*52bc0*/  IADD3 R24, P6, PT, R19, R16, RZ ;  /* 0x0000001013187210 */ /* 0x002fca0007fde0ff */
[----:B------:R-:W-:-:S05]  /*52bd0*/  IMAD.X R25, R21, 0x1, R13, P6 ;  /* 0x0000000115197824 */ /* 0x000fca00030e060d */
[----:B------:R1:W4:Y:S01]  /*52be0*/  @P0 LDG.E.U8 R2, desc[UR22][R24.64] ;  /* 0x0000001618020981 */ /* 0x000322000c1e1100 */
[----:B------:R-:W-:-:S03]  /*52bf0*/  @!P1 IMAD.IADD R70, R70, 0x1, -R12 ;  /* 0x0000000146469824 */ /* 0x000fc600078e0a0c */
[----:B--2---:R2:W-:Y:S01]  /*52c00*/  STL [R1+0x370], R72 ;  /* 0x0003704801007387 */ /* 0x0045e20000100800 */
[----:B------:R-:W-:-:S03]  /*52c10*/  SHF.R.S32.HI R22, RZ, 0x1f, R20 ;  /* 0x0000001fff167819 */ /* 0x000fc60000011414 */
[----:B------:R1:W-:Y:S01]  /*52c20*/  STL [R1+0x292c], R24 ;  /* 0x00292c1801007387 */ /* 0x0003e20000100800 */
[----:B--2---:R-:W-:Y:S02]  /*52c30*/  IADD3 R72, P1, PT, R20, R14, RZ ;  /* 0x0000000e14487210 */ /* 0x004fe40007f3e0ff */
[----:B------:R-:W-:-:S03]  /*52c40*/  PRMT R19, RZ, 0x7610, R19 ;  /* 0x00007610ff137816 */ /* 0x000fc60000000013 */
[----:B------:R-:W-:Y:S01]  /*52c50*/  IMAD.X R21, R22, 0x1, R15, P1 ;  /* 0x0000000116157824 */ /* 0x000fe200008e060f */
[----:B------:R-:W-:Y:S04]  /*52c60*/  STL [R1+0x190c], R72 ;  /* 0x00190c4801007387 */ /* 0x000fe80000100800 */
[----:B------:R2:W-:Y:S01]  /*52c70*/  STL [R1+0x2928], R25 ;  /* 0x0029281901007387 */ /* 0x0005e20000100800 */
[----:B-1----:R-:W-:Y:S02]  /*52c80*/  @P5 IMAD.MOV.U32 R24, RZ, RZ, R72 ;  /* 0x000000ffff185224 */ /* 0x002fe400078e0048 */
[----:B--2---:R-:W-:-:S05]  /*52c90*/  @P5 IMAD.MOV.U32 R25, RZ, RZ, R21 ;  /* 0x000000ffff195224 */ /* 0x004fca00078e0015 */
[----:B------:R1:W2:Y:S01]  /*52ca0*/  @P5 LDG.E.U8 R19, desc[UR22][R24.64] ;  /* 0x0000001618135981 */ /* 0x0002a2000c1e1100 */
[----:B---3--:R-:W-:-:S03]  /*52cb0*/  ISETP.GE.AND P1, PT, R36, RZ, PT ;  /* 0x000000ff2400720c */ /* 0x008fc60003f26270 */
[----:B------:R-:W3:Y:S04]  /*52cc0*/  LDL.LU R36, [R1+0x42f4] ;  /* 0x0042f40001247983 */ /* 0x000ee80000300800 */
[----:B------:R-:W-:Y:S04]  /*52cd0*/  STL [R1+0x1908], R21 ;  /* 0x0019081501007387 */ /* 0x000fe80000100800 */
[----:B----4-:R4:W-:Y:S04]  /*52ce0*/  STL [R1+0x368], R2 ;  /* 0x0003680201007387 */ /* 0x0109e80000100800 */
[----:B----4-:R-:W4:Y:S01]  /*52cf0*/  LDL.LU R2, [R1+0x42f0] ;  /* 0x0042f00001027983 */ /* 0x010f220000300800 */
[----:B------:R-:W-:-:S02]  /*52d00*/  ISETP.GT.U32.AND P6, PT, R12, R35, PT ;  /* 0x000000230c00720c */ /* 0x000fc40003fc4070 */
[----:B------:R-:W-:Y:S01]  /*52d10*/  SEL R21, R17, R18, !P3 ;  /* 0x0000001211157207 */ /* 0x000fe20005800000 */
[----:B------:R-:W-:Y:S01]  /*52d20*/  IMAD.MOV.U32 R18, RZ, RZ, R7 ;  /* 0x000000ffff127224 */ /* 0x000fe200078e0007 */
[----:B------:R-:W4:Y:S01]  /*52d30*/  LDL.LU R72, [R1+0x42ec] ;  /* 0x0042ec0001487983 */ /* 0x000f220000300800 */
[----:B------:R-:W-:Y:S02]  /*52d40*/  @!P4 IMAD.IADD R11, R11, 0x1, -R12 ;  /* 0x000000010b0bc824 */ /* 0x000fe400078e0a0c */
[----:B------:R-:W-:Y:S01]  /*52d50*/  IMAD R21, R21, UR6, RZ ;  /* 0x0000000615157c24 */ /* 0x000fe2000f8e02ff */
[----:B------:R-:W-:Y:S01]  /*52d60*/  ISETP.GE.AND P4, PT, R23, RZ, PT ;  /* 0x000000ff1700720c */ /* 0x000fe20003f86270 */
[----:B------:R-:W4:Y:S01]  /*52d70*/  LDL.LU R7, [R1+0x44c] ;  /* 0x00044c0001077983 */ /* 0x000f220000300800 */
[----:B------:R-:W-:-:S03]  /*52d80*/  @!P1 IMAD.MOV R18, RZ, RZ, -R18 ;  /* 0x000000ffff129224 */ /* 0x000fc600078e0a12 */
[----:B------:R-:W-:Y:S01]  /*52d90*/  @!P6 IMAD.IADD R35, R35, 0x1, -R12 ;  /* 0x000000012323e824 */ /* 0x000fe200078e0a0c */
[----:B------:R-:W-:-:S05]  /*52da0*/  IADD3 R20, P6, PT, R20, R16, RZ ;  /* 0x0000001014147210 */ /* 0x000fca0007fde0ff */
[----:B-1----:R-:W-:Y:S01]  /*52db0*/  IMAD.X R24, R22, 0x1, R13, P6 ;  /* 0x0000000116187824 */ /* 0x002fe200030e060d */
[----:B--2---:R1:W-:Y:S04]  /*52dc0*/  STL [R1+0x364], R19 ;  /* 0x0003641301007387 */ /* 0x0043e80000100800 */
[----:B------:R-:W-:Y:S01]  /*52dd0*/  STL [R1+0x1904], R20 ;  /* 0x0019041401007387 */ /* 0x000fe20000100800 */
[----:B---3--:R-:W-:Y:S01]  /*52de0*/  PRMT R36, RZ, 0x7610, R36 ;  /* 0x00007610ff247816 */ /* 0x008fe20000000024 */
[----:B------:R-:W-:Y:S02]  /*52df0*/  @P0 IMAD.MOV.U32 R25, RZ, RZ, R24 ;  /* 0x000000ffff190224 */ /* 0x000fe400078e0018 */
[----:B-1----:R-:W-:Y:S01]  /*52e00*/  IMAD.MOV.U32 R19, RZ, RZ, R38 ;  /* 0x000000ffff137224 */ /* 0x002fe200078e0026 */
[----:B------:R-:W-:-:S02]  /*52e10*/  IADD3 R38, P1, PT, R21, R14, RZ ;  /* 0x0000000e15267210 */ /* 0x000fc40007f3e0ff */
[----:B------:R-:W-:-:S03]  /*52e20*/  SHF.R.S32.HI R23, RZ, 0x1f, R21 ;  /* 0x0000001fff177819 */ /* 0x000fc60000011415 */
[----:B------:R-:W-:Y:S04]  /*52e30*/  STL [R1+0x2934], R38 ;  /* 0x0029342601007387 */ /* 0x000fe80000100800 */
[----:B------:R1:W-:Y:S01]  /*52e40*/  STL [R1+0x1900], R24 ;  /* 0x0019001801007387 */ /* 0x0003e20000100800 */
[----:B------:R-:W-:Y:S01]  /*52e50*/  @!P4 IMAD.MOV R19, RZ, RZ, -R19 ;  /* 0x000000ffff13c224 */ /* 0x000fe200078e0a13 */
[----:B------:R-:W-:Y:S01]  /*52e60*/  ISETP.GE.AND P4, PT, R41, RZ, PT ;  /* 0x000000ff2900720c */ /* 0x000fe20003f86270 */
[----:B------:R-:W-:Y:S02]  /*52e70*/  IMAD.X R41, R23, 0x1, R15, P1 ;  /* 0x0000000117297824 */ /* 0x000fe400008e060f */
[----:B-1----:R-:W-:-:S05]  /*52e80*/  @P0 IMAD.MOV.U32 R24, RZ, RZ, R20 ;  /* 0x000000ffff180224 */ /* 0x002fca00078e0014 */
[----:B------:R1:W2:Y:S02]  /*52e90*/  @P0 LDG.E.U8 R36, desc[UR22][R24.64] ;  /* 0x0000001618240981 */ /* 0x0002a4000c1e1100 */
[----:B-1----:R-:W-:Y:S02]  /*52ea0*/  @P5 IMAD.MOV.U32 R24, RZ, RZ, R38 ;  /* 0x000000ffff185224 */ /* 0x002fe400078e0026 */
[----:B------:R-:W-:Y:S01]  /*52eb0*/  @P5 IMAD.MOV.U32 R25, RZ, RZ, R41 ;  /* 0x000000ffff195224 */ /* 0x000fe200078e0029 */
[----:B----4-:R-:W-:-:S06]  /*52ec0*/  PRMT R2, RZ, 0x7610, R2 ;  /* 0x00007610ff027816 */ /* 0x010fcc0000000002 */
[----:B------:R1:W3:Y:S01]  /*52ed0*/  @P5 LDG.E.U8 R2, desc[UR22][R24.64] ;  /* 0x0000001618025981 */ /* 0x0002e2000c1e1100 */
[C---:B------:R-:W-:Y:S02]  /*52ee0*/  ISETP.GT.U32.AND P6, PT, R12.reuse, R35, PT ;  /* 0x000000230c00720c */ /* 0x040fe40003fc4070 */
[----:B------:R-:W-:Y:S02]  /*52ef0*/  ISETP.GT.U32.AND P1, PT, R12, R9, PT ;  /* 0x000000090c00720c */ /* 0x000fe40003f24070 */
[----:B------:R-:W-:Y:S01]  /*52f00*/  SEL R20, R17, R18, !P3 ;  /* 0x0000001211147207 */ /* 0x000fe20005800000 */
[----:B------:R-:W-:-:S04]  /*52f10*/  IMAD.MOV.U32 R18, RZ, RZ, R68 ;  /* 0x000000ffff127224 */ /* 0x000fc800078e0044 */
[----:B------:R-:W-:-:S04]  /*52f20*/  IMAD R20, R20, UR14, RZ ;  /* 0x0000000e14147c24 */ /* 0x000fc8000f8e02ff */
[----:B------:R-:W-:Y:S02]  /*52f30*/  @!P6 IMAD.IADD R35, R35, 0x1, -R12 ;  /* 0x000000012323e824 */ /* 0x000fe400078e0a0c */
[----:B------:R-:W-:Y:S01]  /*52f40*/  @!P4 IMAD.MOV R18, RZ, RZ, -R18 ;  /* 0x000000ffff12c224 */ /* 0x000fe200078e0a12 */
[-C--:B-1----:R-:W-:Y:S01]  /*52f50*/  IADD3 R24, P4, PT, R20, R16.reuse, RZ ;  /* 0x0000001014187210 */ /* 0x082fe20007f9e0ff */
[----:B------:R-:W-:Y:S01]  /*52f60*/  @!P1 IMAD.IADD R9, R9, 0x1, -R12 ;  /* 0x0000000109099824 */ /* 0x000fe200078e0a0c */
[----:B------:R-:W-:Y:S02]  /*52f70*/  PRMT R72, RZ, 0x7610, R72 ;  /* 0x00007610ff487816 */ /* 0x000fe40000000048 */
[----:B------:R-:W-:Y:S02]  /*52f80*/  PRMT R22, RZ, 0x7610, R22 ;  /* 0x00007610ff167816 */ /* 0x000fe40000000016 */
[----:B------:R-:W-:Y:S01]  /*52f90*/  SEL R19, R17, R19, !P3 ;  /* 0x0000001311137207 */ /* 0x000fe20005800000 */
[----:B------:R-:W1:Y:S01]  /*52fa0*/  LDCU UR14, c[0x0][0x3b0] ;  /* 0x00007600ff0e77ac */ /* 0x000e620008000800 */
[----:B--2---:R2:W-:Y:S04]  /*52fb0*/  STL [R1+0x360], R36 ;  /* 0x0003602401007387 */ /* 0x0045e80000100800 */
[----:B--2---:R-:W2:Y:S04]  /*52fc0*/  LDL R36, [R1+0x3f44] ;  /* 0x003f440001247983 */ /* 0x004ea80000100800 */
[----:B------:R4:W-:Y:S04]  /*52fd0*/  STL [R1+0x2930], R41 ;  /* 0x0029302901007387 */ /* 0x0009e80000100800 */
[----:B------:R-:W2:Y:S01]  /*52fe0*/  LDL.LU R68, [R1+0x450] ;  /* 0x0004500001447983 */ /* 0x000ea20000300800 */
[----:B----4-:R-:W-:-:S02]  /*52ff0*/  IADD3 R41, P6, PT, R21, R16, RZ ;  /* 0x0000001015297210 */ /* 0x010fc40007fde0ff */
[----:B------:R-:W-:-:S03]  /*53000*/  SHF.R.S32.HI R21, RZ, 0x1f, R20 ;  /* 0x0000001fff157819 */ /* 0x000fc60000011414 */
[----:B------:R-:W-:Y:S02]  /*53010*/  STL [R1+0x293c], R41 ;  /* 0x00293c2901007387 */ /* 0x000fe40000100800 */
[--C-:B------:R-:W-:Y:S02]  /*53020*/  IMAD.X R25, R21, 0x1, R13.reuse, P4 ;  /* 0x0000000115197824 */ /* 0x100fe400020e060d */
[----:B---3--:R3:W-:Y:S04]  /*53030*/  STL [R1+0x35c], R2 ;  /* 0x00035c0201007387 */ /* 0x0087e80000100800 */
[----:B------:R-:W-:Y:S01]  /*53040*/  STL [R1+0x18f4], R24 ;  /* 0x0018f41801007387 */ /* 0x000fe20000100800 */
[----:B---3--:R-:W-:Y:S01]  /*53050*/  IADD3 R2, P1, PT, R20, R14, RZ ;  /* 0x0000000e14027210 */ /* 0x008fe20007f3e0ff */
[----:B------:R-:W-:-:S04]  /*53060*/  IMAD.X R20, R23, 0x1, R13, P6 ;  /* 0x0000000117147824 */ /* 0x000fc800030e060d */
[----:B------:R-:W-:Y:S01]  /*53070*/  STL [R1+0x18fc], R2 ;  /* 0x0018fc0201007387 */ /* 0x000fe20000100800 */
[----:B------:R-:W-:-:S03]  /*53080*/  IMAD.X R38, R21, 0x1, R15, P1 ;  /* 0x0000000115267824 */ /* 0x000fc600008e060f */
[----:B------:R3:W-:Y:S01]  /*53090*/  STL [R1+0x2938], R20 ;  /* 0x0029381401007387 */ /* 0x0007e20000100800 */
[----:B------:R-:W-:Y:S02]  /*530a0*/  @P0 IMAD.MOV.U32 R21, RZ, RZ, R20 ;  /* 0x000000ffff150224 */ /* 0x000fe400078e0014 */
[----:B---3--:R-:W-:-:S05]  /*530b0*/  @P0 IMAD.MOV.U32 R20, RZ, RZ, R41 ;  /* 0x000000ffff140224 */ /* 0x008fca00078e0029 */
        /* <DEDUP_REMOVED lines=33> */
[----:B------:R-:W-:Y:S01]  /*532d0*/  IMAD.X R21, R21, 0x1, R13, P4 ;  /* 0x0000000115157824 */ /* 0x000fe200020e060d */
[----:B---3--:R-:W-:Y:S01]  /*532e0*/  PRMT R2, RZ, 0x7610, R2 ;  /* 0x00007610ff027816 */ /* 0x008fe20000000002 */
[----:B----4-:R-:W-:Y:S02]  /*532f0*/  @P0 IMAD.MOV.U32 R24, RZ, RZ, R34 ;  /* 0x000000ffff180224 */ /* 0x010fe400078e0022 */
[----:B------:R-:W-:Y:S02]  /*53300*/  IMAD R20, R20, UR13, RZ ;  /* 0x0000000d14147c24 */ /* 0x000fe4000f8e02ff */
[----:B------:R-:W-:Y:S01]  /*53310*/  @!P1 IMAD.MOV R18, RZ, RZ, -R18 ;  /* 0x000000ffff129224 */ /* 0x000fe200078e0a12 */
[----:B------:R-:W-:-:S02]  /*53320*/  PRMT R23, RZ, 0x7610, R23 ;  /* 0x00007610ff177816 */ /* 0x000fc40000000017 */
[----:B------:R-:W-:Y:S01]  /*53330*/  ISETP.GT.U32.AND P6, PT, R12, R9, PT ;  /* 0x000000090c00720c */ /* 0x000fe20003fc4070 */
[----:B------:R-:W0:Y:S01]  /*53340*/  LDCU UR13, c[0x0][0x3b0] ;  /* 0x00007600ff0d77ac */ /* 0x000e220008000800 */
[----:B------:R-:W-:Y:S02]  /*53350*/  IADD3 R37, P1, PT, R20, R14, RZ ;  /* 0x0000000e14257210 */ /* 0x000fe40007f3e0ff */
        /* <DEDUP_REMOVED lines=134> */
[----:B------:R0:W-:Y:S04]  /*53bc0*/  STL [R1+0x2968], R21 ;  /* 0x0029681501007387 */ /* 0x0001e80000100800 */
[----:B------:R-:W2:Y:S01]  /*53bd0*/  LDL.LU R37, [R1+0x42c0] ;  /* 0x0042c00001257983 */ /* 0x000ea20000300800 */
[----:B0-----:R-:W-:Y:S01]  /*53be0*/  SEL R21, R17, R18, !P3 ;  /* 0x0000001211157207 */ /* 0x001fe20005800000 */
[----:B------:R-:W-:-:S05]  /*53bf0*/  @P5 IMAD.MOV.U32 R18, RZ, RZ, R34 ;  /* 0x000000ffff125224 */ /* 0x000fca00078e0022 */
[----:B------:R0:W2:Y:S01]  /*53c00*/  @P5 LDG.E.U8 R23, desc[UR22][R18.64] ;  /* 0x0000001612175981 */ /* 0x0000a2000c1e1100 */
[----:B------:R-:W-:-:S03]  /*53c10*/  ISETP.GT.U32.AND P6, PT, R12, R2, PT ;  /* 0x000000020c00720c */ /* 0x000fc60003fc4070 */
[----:B---3--:R1:W-:Y:S01]  /*53c20*/  STL [R1+0x328], R32 ;  /* 0x0003282001007387 */ /* 0x0083e20000100800 */
[----:B0-----:R-:W-:-:S09]  /*53c30*/  IMAD.MOV.U32 R18, RZ, RZ, R10 ;  /* 0x000000ffff127224 */ /* 0x001fd200078e000a */
[----:B------:R-:W-:Y:S02]  /*53c40*/  @!P6 IMAD.IADD R2, R2, 0x1, -R12 ;  /* 0x000000010202e824 */ /* 0x000fe400078e0a0c */
        /* <DEDUP_REMOVED lines=23> */
[----:B------:R-:W2:Y:S01]  /*53dc0*/  @P5 LDG.E.U8 R24, desc[UR22][R22.64] ;  /* 0x0000001616185981 */ /* 0x000ea2000c1e1100 */
[----:B------:R-:W-:Y:S01]  /*53dd0*/  SEL R20, R17, R18, !P3 ;  /* 0x0000001211147207 */ /* 0x000fe20005800000 */
[----:B------:R-:W-:Y:S02]  /*53de0*/  IMAD.MOV.U32 R18, RZ, RZ, R71 ;  /* 0x000000ffff127224 */ /* 0x000fe400078e0047 */
[----:B------:R0:W-:Y:S04]  /*53df0*/  STL [R1+0x2970], R28 ;  /* 0x0029701c01007387 */ /* 0x0001e80000100800 */
[----:B------:R-:W4:Y:S01]  /*53e00*/  LDL R71, [R1+0x3f18] ;  /* 0x003f180001477983 */ /* 0x000f220000100800 */
[----:B------:R-:W-:-:S03]  /*53e10*/  @!P6 IMAD.MOV R18, RZ, RZ, -R18 ;  /* 0x000000ffff12e224 */ /* 0x000fc600078e0a12 */
[----:B------:R-:W4:Y:S04]  /*53e20*/  LDL R23, [R1+0x3f3c] ;  /* 0x003f3c0001177983 */ /* 0x000f280000100800 */
[----:B0-----:R-:W4:Y:S01]  /*53e30*/  LDL.LU R28, [R1+0x46c] ;  /* 0x00046c00011c7983 */ /* 0x001f220000300800 */
[----:B---3--:R-:W-:Y:S02]  /*53e40*/  PRMT R32, RZ, 0x7610, R32 ;  /* 0x00007610ff207816 */ /* 0x008fe40000000020 */
[----:B------:R-:W-:Y:S01]  /*53e50*/  ISETP.GT.U32.AND P1, PT, R12, R72, PT ;  /* 0x000000480c00720c */ /* 0x000fe20003f24070 */
[----:B------:R-:W-:Y:S01]  /*53e60*/  IMAD R20, R20, UR13, RZ ;  /* 0x0000000d14147c24 */ /* 0x000fe2000f8e02ff */
[----:B------:R-:W-:Y:S02]  /*53e70*/  ISETP.GT.U32.AND P4, PT, R12, R2, PT ;  /* 0x000000020c00720c */ /* 0x000fe40003f84070 */
[----:B------:R-:W-:Y:S01]  /*53e80*/  PRMT R38, RZ, 0x7610, R38 ;  /* 0x00007610ff267816 */ /* 0x000fe20000000026 */
[----:B------:R-:W0:Y:S01]  /*53e90*/  LDCU UR13, c[0x0][0x3b0] ;  /* 0x00007600ff0d77ac */ /* 0x000e220008000800 */
[----:B--2---:R1:W-:Y:S02]  /*53ea0*/  STL [R1+0x31c], R24 ;  /* 0x00031c1801007387 */ /* 0x0043e40000100800 */
[----:B-1----:R-:W-:-:S05]  /*53eb0*/  IADD3 R24, P6, PT, R19, R16, RZ ;  /* 0x0000001013187210 */ /* 0x002fca0007fde0ff */
[----:B------:R-:W-:-:S05]  /*53ec0*/  IMAD.X R25, R21, 0x1, R13, P6 ;  /* 0x0000000115197824 */ /* 0x000fca00030e060d */
[----:B------:R1:W2:Y:S01]  /*53ed0*/  @P0 LDG.E.U8 R32, desc[UR22][R24.64] ;  /* 0x0000001618200981 */ /* 0x0002a2000c1e1100 */
[----:B------:R-:W-:Y:S01]  /*53ee0*/  @!P1 IMAD.IADD R72, R72, 0x1, -R12 ;  /* 0x0000000148489824 */ /* 0x000fe200078e0a0c */
[----:B------:R-:W-:Y:S02]  /*53ef0*/  ISETP.GT.U32.AND P1, PT, R12, R69, PT ;  /* 0x000000450c00720c */ /* 0x000fe40003f24070 */
[----:B------:R3:W-:Y:S01]  /*53f00*/  STL [R1+0x320], R37 ;  /* 0x0003202501007387 */ /* 0x0007e20000100800 */
[----:B------:R-:W-:-:S03]  /*53f10*/  SHF.R.S32.HI R22, RZ, 0x1f, R20 ;  /* 0x0000001fff167819 */ /* 0x000fc60000011414 */
[----:B------:R1:W-:Y:S01]  /*53f20*/  STL [R1+0x297c], R24 ;  /* 0x00297c1801007387 */ /* 0x0003e20000100800 */
[----:B------:R-:W-:-:S06]  /*53f30*/  PRMT R19, RZ, 0x7610, R19 ;  /* 0x00007610ff137816 */ /* 0x000fcc0000000013 */
[----:B------:R-:W-:Y:S01]  /*53f40*/  @!P1 IMAD.IADD R69, R69, 0x1, -R12 ;  /* 0x0000000145459824 */ /* 0x000fe200078e0a0c */
[----:B---3--:R-:W-:-:S05]  /*53f50*/  IADD3 R37, P1, PT, R20, R14, RZ ;  /* 0x0000000e14257210 */ /* 0x008fca0007f3e0ff */
[----:B------:R-:W-:Y:S01]  /*53f60*/  IMAD.X R21, R22, 0x1, R15, P1 ;  /* 0x0000000116157824 */ /* 0x000fe200008e060f */
[----:B------:R-:W-:Y:S04]  /*53f70*/  STL [R1+0x18bc], R37 ;  /* 0x0018bc2501007387 */ /* 0x000fe80000100800 */
[----:B------:R3:W-:Y:S01]  /*53f80*/  STL [R1+0x2978], R25 ;  /* 0x0029781901007387 */ /* 0x0007e20000100800 */
[----:B-1----:R-:W-:Y:S02]  /*53f90*/  @P5 IMAD.MOV.U32 R24, RZ, RZ, R37 ;  /* 0x000000ffff185224 */ /* 0x002fe400078e0025 */
[----:B---3--:R-:W-:Y:S01]  /*53fa0*/  @P5 IMAD.MOV.U32 R25, RZ, RZ, R21 ;  /* 0x000000ffff195224 */ /* 0x008fe200078e0015 */
[----:B------:R-:W-:Y:S02]  /*53fb0*/  ISETP.GE.AND P1, PT, R34, RZ, PT ;  /* 0x000000ff2200720c */ /* 0x000fe40003f26270 */
[----:B------:R-:W3:Y:S04]  /*53fc0*/  LDL.LU R34, [R1+0x42b8] ;  /* 0x0042b80001227983 */ /* 0x000ee80000300800 */
[----:B------:R1:W3:Y:S04]  /*53fd0*/  @P5 LDG.E.U8 R19, desc[UR22][R24.64] ;  /* 0x0000001618135981 */ /* 0x0002e8000c1e1100 */
[----:B------:R-:W-:Y:S04]  /*53fe0*/  STL [R1+0x18b8], R21 ;  /* 0x0018b81501007387 */ /* 0x000fe80000100800 */
[----:B--2---:R2:W-:Y:S04]  /*53ff0*/  STL [R1+0x318], R32 ;  /* 0x0003182001007387 */ /* 0x0045e80000100800 */
[----:B--2---:R-:W2:Y:S01]  /*54000*/  LDL.LU R32, [R1+0x42b4] ;  /* 0x0042b40001207983 */ /* 0x004ea20000300800 */
[----:B------:R-:W-:-:S02]  /*54010*/  ISETP.GT.U32.AND P6, PT, R12, R10, PT ;  /* 0x0000000a0c00720c */ /* 0x000fc40003fc4070 */
[----:B------:R-:W-:Y:S01]  /*54020*/  SEL R21, R17, R18, !P3 ;  /* 0x0000001211157207 */ /* 0x000fe20005800000 */
[----:B------:R-:W-:Y:S01]  /*54030*/  IMAD.MOV.U32 R18, RZ, RZ, R31 ;  /* 0x000000ffff127224 */ /* 0x000fe200078e001f */
[----:B------:R-:W2:Y:S01]  /*54040*/  LDL.LU R37, [R1+0x42b0] ;  /* 0x0042b00001257983 */ /* 0x000ea20000300800 */
[----:B------:R-:W-:-:S03]  /*54050*/  @!P4 IMAD.IADD R2, R2, 0x1, -R12 ;  /* 0x000000010202c824 */ /* 0x000fc600078e0a0c */
[----:B------:R-:W2:Y:S01]  /*54060*/  LDL.LU R31, [R1+0x468] ;  /* 0x00046800011f7983 */ /* 0x000ea20000300800 */
[----:B------:R-:W-:Y:S01]  /*54070*/  IMAD R21, R21, UR6, RZ ;  /* 0x0000000615157c24 */ /* 0x000fe2000f8e02ff */
[----:B----4-:R-:W-:Y:S01]  /*54080*/  ISETP.GE.AND P4, PT, R23, RZ, PT ;  /* 0x000000ff1700720c */ /* 0x010fe20003f86270 */
[----:B------:R-:W-:Y:S02]  /*54090*/  @!P1 IMAD.MOV R18, RZ, RZ, -R18 ;  /* 0x000000ffff129224 */ /* 0x000fe400078e0a12 */
[----:B------:R-:W-:Y:S01]  /*540a0*/  @!P6 IMAD.IADD R10, R10, 0x1, -R12 ;  /* 0x000000010a0ae824 */ /* 0x000fe200078e0a0c */
[----:B------:R-:W-:-:S05]  /*540b0*/  IADD3 R20, P6, PT, R20, R16, RZ ;  /* 0x0000001014147210 */ /* 0x000fca0007fde0ff */
[----:B-1----:R-:W-:Y:S01]  /*540c0*/  IMAD.X R24, R22, 0x1, R13, P6 ;  /* 0x0000000116187824 */ /* 0x002fe200030e060d */
[----:B---3--:R1:W-:Y:S04]  /*540d0*/  STL [R1+0x30c], R19 ;  /* 0x00030c1301007387 */ /* 0x0083e80000100800 */
        /* <DEDUP_REMOVED lines=12> */
[----:B--2---:R-:W-:-:S06]  /*541a0*/  PRMT R32, RZ, 0x7610, R32 ;  /* 0x00007610ff207816 */ /* 0x004fcc0000000020 */
        /* <DEDUP_REMOVED lines=14> */
[-C--:B------:R-:W-:Y:S02]  /*54290*/  IADD3 R39, P6, PT, R21, R16.reuse, RZ ;  /* 0x0000001015277210 */ /* 0x080fe40007fde0ff */
[----:B-1----:R-:W-:Y:S01]  /*542a0*/  IADD3 R24, P4, PT, R20, R16, RZ ;  /* 0x0000001014187210 */ /* 0x002fe20007f9e0ff */
        /* <DEDUP_REMOVED lines=18> */
[----:B------:R3:W4:Y:S02]  /*543d0*/  @P0 LDG.E.U8 R37, desc[UR22][R20.64] ;  /* 0x0000001614250981 */ /* 0x000724000c1e1100 */
[----:B---3--:R-:W-:Y:S02]  /*543e0*/  @P5 IMAD.MOV.U32 R20, RZ, RZ, R71 ;  /* 0x000000ffff145224 */ /* 0x008fe400078e0047 */
[----:B------:R-:W-:-:S05]  /*543f0*/  @P5 IMAD.MOV.U32 R21, RZ, RZ, R34 ;  /* 0x000000ffff155224 */ /* 0x000fca00078e0022 */
[----:B------:R3:W4:Y:S02]  /*54400*/  @P5 LDG.E.U8 R38, desc[UR22][R20.64] ;  /* 0x0000001614265981 */ /* 0x000724000c1e1100 */
[----:B---3--:R-:W-:Y:S02]  /*54410*/  @P0 IMAD.MOV.U32 R20, RZ, RZ, R24 ;  /* 0x000000ffff140224 */ /* 0x008fe400078e0018 */
[----:B------:R-:W-:-:S05]  /*54420*/  @P0 IMAD.MOV.U32 R21, RZ, RZ, R25 ;  /* 0x000000ffff150224 */ /* 0x000fca00078e0019 */
[----:B------:R3:W4:Y:S01]  /*54430*/  @P0 LDG.E.U8 R22, desc[UR22][R20.64] ;  /* 0x0000001614160981 */ /* 0x000722000c1e1100 */
[----:B------:R-:W-:Y:S01]  /*54440*/  ISETP.GT.U32.AND P4, PT, R12, R31, PT ;  /* 0x0000001f0c00720c */ /* 0x000fe20003f84070 */
[----:B------:R-:W-:Y:S02]  /*54450*/  IMAD R19, R19, UR6, RZ ;  /* 0x0000000613137c24 */ /* 0x000fe4000f8e02ff */
[----:B------:R0:W-:Y:S04]  /*54460*/  STL [R1+0x18a0], R25 ;  /* 0x0018a01901007387 */ /* 0x0001e80000100800 */
[----:B------:R-:W4:Y:S04]  /*54470*/  LDL.LU R39, [R1+0x42ac] ;  /* 0x0042ac0001277983 */ /* 0x000f280000300800 */
[----:B------:R-:W-:Y:S01]  /*54480*/  STL [R1+0x18a8], R34 ;  /* 0x0018a82201007387 */ /* 0x000fe20000100800 */
[----:B---3--:R-:W-:Y:S01]  /*54490*/  SHF.R.S32.HI R21, RZ, 0x1f, R19 ;  /* 0x0000001fff157819 */ /* 0x008fe20000011413 */
[----:B------:R-:W-:Y:S01]  /*544a0*/  @!P4 IMAD.IADD R31, R31, 0x1, -R12 ;  /* 0x000000011f1fc824 */ /* 0x000fe200078e0a0c */
[----:B------:R-:W-:-:S02]  /*544b0*/  IADD3 R24, P4, PT, R19, R14, RZ ;  /* 0x0000000e13187210 */ /* 0x000fc40007f9e0ff */
[----:B------:R-:W-:Y:S02]  /*544c0*/  PRMT R23, RZ, 0x7610, R23 ;  /* 0x00007610ff177816 */ /* 0x000fe40000000017 */
[----:B------:R-:W-:Y:S01]  /*544d0*/  SEL R20, R17, R18, !P3 ;  /* 0x0000001211147207 */ /* 0x000fe20005800000 */
[----:B------:R-:W-:Y:S02]  /*544e0*/  IMAD.MOV.U32 R18, RZ, RZ, R0 ;  /* 0x000000ffff127224 */ /* 0x000fe400078e0000 */
[----:B0-----:R-:W-:-:S05]  /*544f0*/  IMAD.X R25, R21, 0x1, R15, P4 ;  /* 0x0000000115197824 */ /* 0x001fca00020e060f */
[----:B------:R0:W3:Y:S01]  /*54500*/  @P5 LDG.E.U8 R23, desc[UR22][R24.64] ;  /* 0x0000001618175981 */ /* 0x0000e2000c1e1100 */
[----:B--2---:R-:W-:Y:S02]  /*54510*/  ISETP.GE.AND P1, PT, R32, RZ, PT ;  /* 0x000000ff2000720c */ /* 0x004fe40003f26270 */
[----:B------:R-:W-:Y:S01]  /*54520*/  IADD3 R32, P4, PT, R19, R16, RZ ;  /* 0x0000001013207210 */ /* 0x000fe20007f9e0ff */
[----:B----4-:R2:W-:Y:S04]  /*54530*/  STL [R1+0x300], R37 ;  /* 0x0003002501007387 */ /* 0x0105e80000100800 */
[----:B--2---:R-:W2:Y:S04]  /*54540*/  LDL.LU R37, [R1+0x42a8] ;  /* 0x0042a80001257983 */ /* 0x004ea80000300800 */
[----:B------:R-:W4:Y:S04]  /*54550*/  LDL.LU R34, [R1+0x42a4] ;  /* 0x0042a40001227983 */ /* 0x000f280000300800 */
[----:B------:R-:W2:Y:S04]  /*54560*/  LDL.LU R71, [R1+0x42a0] ;  /* 0x0042a00001477983 */ /* 0x000ea80000300800 */
[----:B------:R-:W4:Y:S04]  /*54570*/  LDL.LU R0, [R1+0x474] ;  /* 0x0004740001007983 */ /* 0x000f280000300800 */
[----:B------:R-:W-:Y:S04]  /*54580*/  STL [R1+0x2994], R24 ;  /* 0x0029941801007387 */ /* 0x000fe80000100800 */
[----:B------:R-:W-:Y:S04]  /*54590*/  STL [R1+0x2f8], R22 ;  /* 0x0002f81601007387 */ /* 0x000fe80000100800 */
[----:B------:R0:W-:Y:S04]  /*545a0*/  STL [R1+0x2990], R25 ;  /* 0x0029901901007387 */ /* 0x0001e80000100800 */
[----:B------:R1:W-:Y:S04]  /*545b0*/  STL [R1+0x2fc], R38 ;  /* 0x0002fc2601007387 */ /* 0x0003e80000100800 */
[----:B------:R-:W-:Y:S04]  /*545c0*/  STL [R1+0x299c], R32 ;  /* 0x00299c2001007387 */ /* 0x000fe80000100800 */
[----:B0-----:R-:W4:Y:S01]  /*545d0*/  LDL R25, [R1+0x3f24] ;  /* 0x003f240001197983 */ /* 0x001f220000100800 */
[----:B------:R-:W-:-:S02]  /*545e0*/  IMAD R20, R20, UR13, RZ ;  /* 0x0000000d14147c24 */ /* 0x000fc4000f8e02ff */
[----:B------:R-:W-:Y:S02]  /*545f0*/  @!P1 IMAD.MOV R18, RZ, RZ, -R18 ;  /* 0x000000ffff129224 */ /* 0x000fe400078e0a12 */
[----:B------:R-:W-:Y:S02]  /*54600*/  IMAD.X R21, R21, 0x1, R13, P4 ;  /* 0x0000000115157824 */ /* 0x000fe400020e060d */
[----:B------:R-:W-:Y:S01]  /*54610*/  @P0 IMAD.MOV.U32 R24, RZ, RZ, R32 ;  /* 0x000000ffff180224 */ /* 0x000fe200078e0020 */
[----:B------:R-:W-:Y:S02]  /*54620*/  ISETP.GT.U32.AND P6, PT, R12, R28, PT ;  /* 0x0000001c0c00720c */ /* 0x000fe40003fc4070 */
[----:B-1----:R-:W-:Y:S02]  /*54630*/  IADD3 R38, P1, PT, R20, R14, RZ ;  /* 0x0000000e14267210 */ /* 0x002fe40007f3e0ff */
[----:B------:R-:W-:Y:S01]  /*54640*/  SHF.R.S32.HI R22, RZ, 0x1f, R20 ;  /* 0x0000001fff167819 */ /* 0x000fe20000011414 */
[----:B------:R-:W0:Y:S01]  /*54650*/  LDCU UR13, c[0x0][0x3b0] ;  /* 0x00007600ff0d77ac */ /* 0x000e220008000800 */
[----:B---3--:R1:W-:Y:S03]  /*54660*/  STL [R1+0x2f4], R23 ;  /* 0x0002f41701007387 */ /* 0x0083e60000100800 */
[----:B------:R-:W-:Y:S01]  /*54670*/  IMAD.X R19, R22, 0x1, R15, P1 ;  /* 0x0000000116137824 */ /* 0x000fe200008e060f */
[----:B-1----:R-:W3:Y:S04]  /*54680*/  LDL R23, [R1+0x3f20] ;  /* 0x003f200001177983 */ /* 0x002ee80000100800 */
[----:B------:R-:W-:Y:S04]  /*54690*/  STL [R1+0x189c], R38 ;  /* 0x00189c2601007387 */ /* 0x000fe80000100800 */
[----:B------:R1:W-:Y:S04]  /*546a0*/  STL [R1+0x2998], R21 ;  /* 0x0029981501007387 */ /* 0x0003e80000100800 */
[----:B------:R0:W-:Y:S04]  /*546b0*/  STL [R1+0x1898], R19 ;  /* 0x0018981301007387 */ /* 0x0001e80000100800 */
[----:B------:R-:W3:Y:S01]  /*546c0*/  LDL.LU R32, [R1+0x429c] ;  /* 0x00429c0001207983 */ /* 0x000ee20000300800 */
[----:B--2---:R-:W-:-:S02]  /*546d0*/  PRMT R71, RZ, 0x7610, R71 ;  /* 0x00007610ff477816 */ /* 0x004fc40000000047 */
[----:B----4-:R-:W-:Y:S02]  /*546e0*/  PRMT R34, RZ, 0x7610, R34 ;  /* 0x00007610ff227816 */ /* 0x010fe40000000022 */
[----:B------:R-:W-:Y:S01]  /*546f0*/  ISETP.GE.AND P4, PT, R25, RZ, PT ;  /* 0x000000ff1900720c */ /* 0x000fe20003f86270 */
[----:B------:R-:W-:Y:S01]  /*54700*/  @P0 IMAD.MOV.U32 R25, RZ, RZ, R21 ;  /* 0x000000ffff190224 */ /* 0x000fe200078e0015 */
[----:B-1----:R-:W-:Y:S01]  /*54710*/  SEL R21, R17, R18, !P3 ;  /* 0x0000001211157207 */ /* 0x002fe20005800000 */
[----:B------:R-:W-:-:S03]  /*54720*/  @P5 IMAD.MOV.U32 R18, RZ, RZ, R38 ;  /* 0x000000ffff125224 */ /* 0x000fc600078e0026 */
[----:B------:R-:W2:Y:S04]  /*54730*/  @P0 LDG.E.U8 R71, desc[UR22][R24.64] ;  /* 0x0000001618470981 */ /* 0x000ea8000c1e1100 */
[----:B------:R1:W4:Y:S01]  /*54740*/  @P5 LDG.E.U8 R34, desc[UR22][R18.64] ;  /* 0x0000001612225981 */ /* 0x000322000c1e1100 */
[----:B------:R-:W-:Y:S01]  /*54750*/  ISETP.GT.U32.AND P1, PT, R12, R31, PT ;  /* 0x0000001f0c00720c */ /* 0x000fe20003f24070 */
[----:B-1----:R-:W-:Y:S02]  /*54760*/  IMAD.MOV.U32 R18, RZ, RZ, R8 ;  /* 0x000000ffff127224 */ /* 0x002fe400078e0008 */
[----:B0-----:R-:W-:Y:S02]  /*54770*/  IMAD R19, R21, UR6, RZ ;  /* 0x0000000615137c24 */ /* 0x001fe4000f8e02ff */
[----:B------:R-:W-:Y:S01]  /*54780*/  @!P4 IMAD.MOV R18, RZ, RZ, -R18 ;  /* 0x000000ffff12c224 */ /* 0x000fe200078e0a12 */
[----:B------:R-:W-:-:S07]  /*54790*/  IADD3 R8, P4, PT, R20, R16, RZ ;  /* 0x0000001014087210 */ /* 0x000fce0007f9e0ff */
[----:B------:R-:W-:Y:S01]  /*547a0*/  @!P1 IMAD.IADD R31, R31, 0x1, -R12 ;  /* 0x000000011f1f9824 */ /* 0x000fe200078e0a0c */
[----:B------:R-:W-:Y:S01]  /*547b0*/  SHF.R.S32.HI R20, RZ, 0x1f, R19 ;  /* 0x0000001fff147819 */ /* 0x000fe20000011413 */
[----:B------:R-:W-:Y:S01]  /*547c0*/  IMAD.X R22, R22, 0x1, R13, P4 ;  /* 0x0000000116167824 */ /* 0x000fe200020e060d */
[----:B------:R-:W-:Y:S02]  /*547d0*/  PRMT R37, RZ, 0x7610, R37 ;  /* 0x00007610ff257816 */ /* 0x000fe40000000025 */
[----:B---3--:R-:W-:Y:S01]  /*547e0*/  PRMT R32, RZ, 0x7610, R32 ;  /* 0x00007610ff207816 */ /* 0x008fe20000000020 */
[----:B--2---:R0:W-:Y:S04]  /*547f0*/  STL [R1+0x2f0], R71 ;  /* 0x0002f04701007387 */ /* 0x0041e80000100800 */
[----:B0-----:R-:W2:Y:S04]  /*54800*/  LDL R71, [R1+0x3f28] ;  /* 0x003f280001477983 */ /* 0x001ea80000100800 */
[----:B----4-:R0:W-:Y:S04]  /*54810*/  STL [R1+0x2ec], R34 ;  /* 0x0002ec2201007387 */ /* 0x0101e80000100800 */
[----:B------:R-:W-:Y:S01]  /*54820*/  STL [R1+0x1894], R8 ;  /* 0x0018940801007387 */ /* 0x000fe20000100800 */
[----:B0-----:R-:W-:-:S05]  /*54830*/  IADD3 R34, P1, PT, R19, R14, RZ ;  /* 0x0000000e13227210 */ /* 0x001fca0007f3e0ff */
[----:B------:R-:W-:Y:S01]  /*54840*/  IMAD.X R38, R20, 0x1, R15, P1 ;  /* 0x0000000114267824 */ /* 0x000fe200008e060f */
[----:B------:R-:W-:Y:S01]  /*54850*/  STL [R1+0x29a4], R34 ;  /* 0x0029a42201007387 */ /* 0x000fe20000100800 */
[----:B------:R-:W-:-:S03]  /*54860*/  ISETP.GE.AND P1, PT, R23, RZ, PT ;  /* 0x000000ff1700720c */ /* 0x000fc60003f26270 */
[----:B------:R0:W-:Y:S01]  /*54870*/  STL [R1+0x1890], R22 ;  /* 0x0018901601007387 */ /* 0x0001e20000100800 */
[----:B------:R-:W-:Y:S02]  /*54880*/  @P0 IMAD.MOV.U32 R23, RZ, RZ, R22 ;  /* 0x000000ffff170224 */ /* 0x000fe400078e0016 */
[----:B0-----:R-:W-:-:S05]  /*54890*/  @P0 IMAD.MOV.U32 R22, RZ, RZ, R8 ;  /* 0x000000ffff160224 */ /* 0x001fca00078e0008 */
[----:B------:R0:W3:Y:S02]  /*548a0*/  @P0 LDG.E.U8 R37, desc[UR22][R22.64] ;  /* 0x0000001616250981 */ /* 0x0000e4000c1e1100 */
[----:B0-----:R-:W-:Y:S02]  /*548b0*/  @P5 IMAD.MOV.U32 R22, RZ, RZ, R34 ;  /* 0x000000ffff165224 */ /* 0x001fe400078e0022 */
[----:B------:R-:W-:-:S05]  /*548c0*/  @P5 IMAD.MOV.U32 R23, RZ, RZ, R38 ;  /* 0x000000ffff175224 */ /* 0x000fca00078e0026 */
[----:B------:R0:W4:Y:S01]  /*548d0*/  @P5 LDG.E.U8 R32, desc[UR22][R22.64] ;  /* 0x0000001616205981 */ /* 0x000122000c1e1100 */
[----:B------:R-:W-:Y:S01]  /*548e0*/  @!P6 IMAD.IADD R28, R28, 0x1, -R12 ;  /* 0x000000011c1ce824 */ /* 0x000fe200078e0a0c */
[----:B------:R-:W-:-:S13]  /*548f0*/  ISETP.GT.U32.AND P6, PT, R12, R6, PT ;  /* 0x000000060c00720c */ /* 0x000fda0003fc4070 */
[----:B------:R-:W-:-:S05]  /*54900*/  @!P6 IMAD.IADD R6, R6, 0x1, -R12 ;  /* 0x000000010606e824 */ /* 0x000fca00078e0a0c */
[----:B------:R-:W-:Y:S01]  /*54910*/  ISETP.GT.U32.AND P6, PT, R12, R6, PT ;  /* 0x000000060c00720c */ /* 0x000fe20003fc4070 */
[----:B------:R1:W-:Y:S04]  /*54920*/  STL [R1+0x29a0], R38 ;  /* 0x0029a02601007387 */ /* 0x0003e80000100800 */
[----:B------:R-:W2:Y:S08]  /*54930*/  LDL.LU R8, [R1+0x478] ;  /* 0x0004780001087983 */ /* 0x000eb00000300800 */
[----:B------:R-:W-:Y:S01]  /*54940*/  @!P6 IMAD.IADD R6, R6, 0x1, -R12 ;  /* 0x000000010606e824 */ /* 0x000fe200078e0a0c */
[----:B-1----:R-:W-:-:S05]  /*54950*/  IADD3 R38, P6, PT, R19, R16, RZ ;  /* 0x0000001013267210 */ /* 0x002fca0007fde0ff */
[----:B0-----:R-:W-:Y:S01]  /*54960*/  IMAD.X R22, R20, 0x1, R13, P6 ;  /* 0x0000000114167824 */ /* 0x001fe200030e060d */
[----:B------:R-:W-:-:S03]  /*54970*/  PRMT R21, RZ, 0x7610, R21 ;  /* 0x00007610ff157816 */ /* 0x000fc60000000015 */
[----:B------:R-:W-:Y:S01]  /*54980*/  @P0 IMAD.MOV.U32 R23, RZ, RZ, R22 ;  /* 0x000000ffff170224 */ /* 0x000fe200078e0016 */
[----:B---3--:R0:W-:Y:S04]  /*54990*/  STL [R1+0x2e8], R37 ;  /* 0x0002e82501007387 */ /* 0x0081e80000100800 */
[----:B0-----:R-:W3:Y:S04]  /*549a0*/  LDL.LU R37, [R1+0x4298] ;  /* 0x0042980001257983 */ /* 0x001ee80000300800 */
[----:B----4-:R0:W-:Y:S04]  /*549b0*/  STL [R1+0x2e4], R32 ;  /* 0x0002e42001007387 */ /* 0x0101e80000100800 */
[----:B0-----:R-:W4:Y:S04]  /*549c0*/  LDL R32, [R1+0x3f04] ;  /* 0x003f040001207983 */ /* 0x001f280000100800 */
[----:B------:R-:W3:Y:S04]  /*549d0*/  LDL.LU R34, [R1+0x47c] ;  /* 0x00047c0001227983 */ /* 0x000ee80000300800 */
[----:B------:R-:W-:Y:S04]  /*549e0*/  STL [R1+0x29ac], R38 ;  /* 0x0029ac2601007387 */ /* 0x000fe80000100800 */
[----:B------:R0:W-:Y:S02]  /*549f0*/  STL [R1+0x29a8], R22 ;  /* 0x0029a81601007387 */ /* 0x0001e40000100800 */
[----:B0-----:R-:W-:-:S05]  /*54a00*/  @P0 IMAD.MOV.U32 R22, RZ, RZ, R38 ;  /* 0x000000ffff160224 */ /* 0x001fca00078e0026 */
[----:B------:R0:W3:Y:S01]  /*54a10*/  @P0 LDG.E.U8 R21, desc[UR22][R22.64] ;  /* 0x0000001616150981 */ /* 0x0000e2000c1e1100 */
        /* <DEDUP_REMOVED lines=11> */
[----:B--2---:R-:W-:-:S02]  /*54ad0*/  ISETP.GE.AND P4, PT, R71, RZ, PT ;  /* 0x000000ff4700720c */ /* 0x004fc40003f86270 */
[----:B------:R-:W2:Y:S04]  /*54ae0*/  LDL.LU R71, [R1+0x484] ;  /* 0x0004840001477983 */ /* 0x000ea80000300800 */
[----:B------:R-:W-:Y:S01]  /*54af0*/  STL [R1+0x188c], R33 ;  /* 0x00188c2101007387 */ /* 0x000fe20000100800 */
[----:B------:R-:W-:-:S04]  /*54b00*/  IMAD.X R38, R20, 0x1, R15, P1 ;  /* 0x0000000114267824 */ /* 0x000fc800008e060f */
[----:B0-----:R-:W-:Y:S02]  /*54b10*/  @P5 IMAD.MOV.U32 R23, RZ, RZ, R38 ;  /* 0x000000ffff175224 */ /* 0x001fe400078e0026 */
[----:B------:R-:W-:-:S05]  /*54b20*/  @P5 IMAD.MOV.U32 R22, RZ, RZ, R33 ;  /* 0x000000ffff165224 */ /* 0x000fca00078e0021 */
[----:B------:R-:W2:Y:S04]  /*54b30*/  @P5 LDG.E.U8 R25, desc[UR22][R22.64] ;  /* 0x0000001616195981 */ /* 0x000ea8000c1e1100 */
[----:B---3--:R0:W-:Y:S04]  /*54b40*/  STL [R1+0x2e0], R21 ;  /* 0x0002e01501007387 */ /* 0x0081e80000100800 */
[----:B------:R3:W-:Y:S01]  /*54b50*/  STL [R1+0x1888], R38 ;  /* 0x0018882601007387 */ /* 0x0007e20000100800 */
[----:B0-----:R-:W-:Y:S01]  /*54b60*/  IADD3 R21, P6, PT, R18, R16, RZ ;  /* 0x0000001012157210 */ /* 0x001fe20007fde0ff */
[----:B------:R-:W-:-:S02]  /*54b70*/  IMAD.MOV.U32 R18, RZ, RZ, R5 ;  /* 0x000000ffff127224 */ /* 0x000fc400078e0005 */
[----:B------:R-:W2:Y:S04]  /*54b80*/  LDL.LU R5, [R1+0x4294] ;  /* 0x0042940001057983 */ /* 0x000ea80000300800 */
[----:B---3--:R-:W3:Y:S01]  /*54b90*/  LDL R38, [R1+0x3f08] ;  /* 0x003f080001267983 */ /* 0x008ee20000100800 */
        /* <DEDUP_REMOVED lines=8> */
[----:B----4-:R-:W-:Y:S02]  /*54c20*/  ISETP.GE.AND P6, PT, R32, RZ, PT ;  /* 0x000000ff2000720c */ /* 0x010fe40003fc6270 */
[----:B------:R-:W-:Y:S02]  /*54c30*/  ISETP.GT.U32.AND P4, PT, R12, R8, PT ;  /* 0x000000080c00720c */ /* 0x000fe40003f84070 */
[C---:B------:R-:W-:Y:S02]  /*54c40*/  SEL R19, R17.reuse, R19, !P3 ;  /* 0x0000001311137207 */ /* 0x040fe40005800000 */
[----:B0-----:R-:W-:Y:S01]  /*54c50*/  SEL R20, R17, R18, !P3 ;  /* 0x0000001211147207 */ /* 0x001fe20005800000 */
[----:B------:R-:W-:Y:S02]  /*54c60*/  IMAD.MOV.U32 R18, RZ, RZ, R29 ;  /* 0x000000ffff127224 */ /* 0x000fe400078e001d */
[----:B------:R-:W-:Y:S01]  /*54c70*/  IMAD R19, R19, UR6, RZ ;  /* 0x0000000613137c24 */ /* 0x000fe2000f8e02ff */
[----:B------:R-:W4:Y:S01]  /*54c80*/  LDL R29, [R1+0x3f0c] ;  /* 0x003f0c00011d7983 */ /* 0x000f220000100800 */
        /* <DEDUP_REMOVED lines=13> */
[----:B------:R1:W-:Y:S02]  /*54d60*/  STL [R1+0x2dc], R25 ;  /* 0x0002dc1901007387 */ /* 0x0003e40000100800 */
[----:B-1----:R-:W-:-:S05]  /*54d70*/  IMAD.X R25, R21, 0x1, R15, P4 ;  /* 0x0000000115197824 */ /* 0x002fca00020e060f */
[----:B------:R1:W2:Y:S01]  /*54d80*/  @P5 LDG.E.U8 R37, desc[UR22][R24.64] ;  /* 0x0000001618255981 */ /* 0x0002a2000c1e1100 */
[----:B------:R-:W-:Y:S01]  /*54d90*/  @!P1 IMAD.IADD R0, R0, 0x1, -R12 ;  /* 0x0000000100009824 */ /* 0x000fe200078e0a0c */
[----:B------:R-:W-:Y:S02]  /*54da0*/  ISETP.GT.U32.AND P1, PT, R12, R34, PT ;  /* 0x000000220c00720c */ /* 0x000fe40003f24070 */
[----:B------:R-:W-:Y:S02]  /*54db0*/  SHF.R.S32.HI R22, RZ, 0x1f, R20 ;  /* 0x0000001fff167819 */ /* 0x000fe40000011414 */
[----:B---3--:R-:W-:Y:S02]  /*54dc0*/  ISETP.GE.AND P4, PT, R38, RZ, PT ;  /* 0x000000ff2600720c */ /* 0x008fe40003f86270 */
        /* <DEDUP_REMOVED lines=40> */
[----:B----4-:R-:W-:Y:S01]  /*55050*/  ISETP.GE.AND P6, PT, R29, RZ, PT ;  /* 0x000000ff1d00720c */ /* 0x010fe20003fc6270 */
        /* <DEDUP_REMOVED lines=119> */
[----:B------:R-:W-:Y:S01]  /*557d0*/  SHF.R.S32.HI R21, RZ, 0x1f, R19 ;  /* 0x0000001fff157819 */ /* 0x000fe20000011413 */
[----:B------:R-:W-:-:S04]  /*557e0*/  IMAD.MOV.U32 R18, RZ, RZ, R7 ;  /* 0x000000ffff127224 */ /* 0x000fc800078e0007 */
[----:B------:R-:W-:Y:S01]  /*557f0*/  @!P4 IMAD.IADD R11, R11, 0x1, -R12 ;  /* 0x000000010b0bc824 */ /* 0x000fe200078e0a0c */
[----:B------:R-:W-:Y:S01]  /*55800*/  IADD3 R24, P4, PT, R19, R14, RZ ;  /* 0x0000000e13187210 */ /* 0x000fe20007f9e0ff */
[----:B--2---:R0:W-:Y:S04]  /*55810*/  STL [R1+0x2ac], R33 ;  /* 0x0002ac2101007387 */ /* 0x0041e80000100800 */
[----:B------:R-:W-:Y:S01]  /*55820*/  IMAD.X R25, R21, 0x1, R15, P4 ;  /* 0x0000000115197824 */ /* 0x000fe200020e060f */
[----:B------:R-:W-:Y:S01]  /*55830*/  IADD3 R7, P4, PT, R19, R16, RZ ;  /* 0x0000001013077210 */ /* 0x000fe20007f9e0ff */
[----:B0-----:R-:W2:Y:S04]  /*55840*/  LDL.LU R33, [R1+0x490] ;  /* 0x0004900001217983 */ /* 0x001ea80000300800 */
[----:B------:R-:W-:Y:S04]  /*55850*/  STL [R1+0x29e4], R24 ;  /* 0x0029e41801007387 */ /* 0x000fe80000100800 */
[----:B---3--:R-:W-:Y:S04]  /*55860*/  STL [R1+0x2a8], R22 ;  /* 0x0002a81601007387 */ /* 0x008fe80000100800 */
[----:B------:R0:W-:Y:S04]  /*55870*/  STL [R1+0x29e0], R25 ;  /* 0x0029e01901007387 */ /* 0x0001e80000100800 */
[----:B------:R-:W-:Y:S01]  /*55880*/  STL [R1+0x29ec], R7 ;  /* 0x0029ec0701007387 */ /* 0x000fe20000100800 */
[----:B----4-:R-:W-:-:S06]  /*55890*/  PRMT R29, RZ, 0x7610, R29 ;  /* 0x00007610ff1d7816 */ /* 0x010fcc000000001d */
[----:B------:R3:W4:Y:S04]  /*558a0*/  @P5 LDG.E.U8 R29, desc[UR22][R24.64] ;  /* 0x00000016181d5981 */ /* 0x000728000c1e1100 */
[----:B0-----:R-:W2:Y:S01]  /*558b0*/  LDL R25, [R1+0x3ef8] ;  /* 0x003ef80001197983 */ /* 0x001ea20000100800 */
[----:B------:R-:W-:Y:S01]  /*558c0*/  ISETP.GE.AND P1, PT, R32, RZ, PT ;  /* 0x000000ff2000720c */ /* 0x000fe20003f26270 */
[----:B------:R-:W-:Y:S02]  /*558d0*/  IMAD R20, R20, UR13, RZ ;  /* 0x0000000d14147c24 */ /* 0x000fe4000f8e02ff */
[----:B------:R-:W-:Y:S01]  /*558e0*/  IMAD.X R21, R21, 0x1, R13, P4 ;  /* 0x0000000115157824 */ /* 0x000fe200020e060d */
[----:B------:R-:W-:Y:S01]  /*558f0*/  PRMT R9, RZ, 0x7610, R9 ;  /* 0x00007610ff097816 */ /* 0x000fe20000000009 */
[----:B---3--:R-:W-:Y:S01]  /*55900*/  @P0 IMAD.MOV.U32 R24, RZ, RZ, R7 ;  /* 0x000000ffff180224 */ /* 0x008fe200078e0007 */
[----:B------:R-:W-:-:S02]  /*55910*/  PRMT R23, RZ, 0x7610, R23 ;  /* 0x00007610ff177816 */ /* 0x000fc40000000017 */
[----:B------:R-:W-:Y:S02]  /*55920*/  SHF.R.S32.HI R22, RZ, 0x1f, R20 ;  /* 0x0000001fff167819 */ /* 0x000fe40000011414 */
[----:B------:R-:W-:Y:S01]  /*55930*/  ISETP.GT.U32.AND P6, PT, R12, R70, PT ;  /* 0x000000460c00720c */ /* 0x000fe20003fc4070 */
[----:B------:R-:W0:Y:S02]  /*55940*/  LDCU UR13, c[0x0][0x3b0] ;  /* 0x00007600ff0d77ac */ /* 0x000e240008000800 */
[----:B------:R-:W-:Y:S01]  /*55950*/  @!P1 IMAD.MOV R18, RZ, RZ, -R18 ;  /* 0x000000ffff129224 */ /* 0x000fe200078e0a12 */
[----:B------:R-:W-:-:S05]  /*55960*/  IADD3 R32, P1, PT, R20, R14, RZ ;  /* 0x0000000e14207210 */ /* 0x000fca0007f3e0ff */
[----:B------:R-:W-:Y:S01]  /*55970*/  IMAD.X R19, R22, 0x1, R15, P1 ;  /* 0x0000000116137824 */ /* 0x000fe200008e060f */
[----:B----4-:R3:W-:Y:S04]  /*55980*/  STL [R1+0x2a4], R29 ;  /* 0x0002a41d01007387 */ /* 0x0107e80000100800 */
[----:B---3--:R-:W3:Y:S01]  /*55990*/  LDL R29, [R1+0x3efc] ;  /* 0x003efc00011d7983 */ /* 0x008ee20000100800 */
[----:B--2---:R-:W-:-:S03]  /*559a0*/  ISETP.GE.AND P4, PT, R25, RZ, PT ;  /* 0x000000ff1900720c */ /* 0x004fc60003f86270 */
[----:B------:R-:W-:Y:S01]  /*559b0*/  STL [R1+0x184c], R32 ;  /* 0x00184c2001007387 */ /* 0x000fe20000100800 */
[----:B------:R-:W-:-:S03]  /*559c0*/  @P0 IMAD.MOV.U32 R25, RZ, RZ, R21 ;  /* 0x000000ffff190224 */ /* 0x000fc600078e0015 */
[----:B------:R2:W-:Y:S04]  /*559d0*/  STL [R1+0x29e8], R21 ;  /* 0x0029e81501007387 */ /* 0x0005e80000100800 */
[----:B------:R-:W4:Y:S01]  /*559e0*/  @P0 LDG.E.U8 R9, desc[UR22][R24.64] ;  /* 0x0000001618090981 */ /* 0x000f22000c1e1100 */
[----:B--2---:R-:W-:Y:S01]  /*559f0*/  SEL R21, R17, R18, !P3 ;  /* 0x0000001211157207 */ /* 0x004fe20005800000 */
[----:B------:R-:W-:-:S05]  /*55a00*/  @P5 IMAD.MOV.U32 R18, RZ, RZ, R32 ;  /* 0x000000ffff125224 */ /* 0x000fca00078e0020 */
[----:B------:R2:W3:Y:S04]  /*55a10*/  @P5 LDG.E.U8 R23, desc[UR22][R18.64] ;  /* 0x0000001612175981 */ /* 0x0004e8000c1e1100 */
[----:B------:R0:W-:Y:S04]  /*55a20*/  STL [R1+0x1848], R19 ;  /* 0x0018481301007387 */ /* 0x0001e80000100800 */
[----:B------:R-:W3:Y:S01]  /*55a30*/  LDL.LU R7, [R1+0x4264] ;  /* 0x0042640001077983 */ /* 0x000ee20000300800 */
[----:B------:R-:W-:Y:S01]  /*55a40*/  ISETP.GT.U32.AND P1, PT, R12, R11, PT ;  /* 0x0000000b0c00720c */ /* 0x000fe20003f24070 */
[----:B--2---:R-:W-:-:S02]  /*55a50*/  IMAD.MOV.U32 R18, RZ, RZ, R68 ;  /* 0x000000ffff127224 */ /* 0x004fc400078e0044 */
[----:B0-----:R-:W-:Y:S02]  /*55a60*/  IMAD R19, R21, UR6, RZ ;  /* 0x0000000615137c24 */ /* 0x001fe4000f8e02ff */
[----:B------:R-:W-:-:S08]  /*55a70*/  @!P4 IMAD.MOV R18, RZ, RZ, -R18 ;  /* 0x000000ffff12c224 */ /* 0x000fd000078e0a12 */
[----:B------:R-:W-:Y:S01]  /*55a80*/  @!P1 IMAD.IADD R11, R11, 0x1, -R12 ;  /* 0x000000010b0b9824 */ /* 0x000fe200078e0a0c */
[----:B------:R-:W-:Y:S01]  /*55a90*/  IADD3 R68, P1, PT, R19, R14, RZ ;  /* 0x0000000e13447210 */ /* 0x000fe20007f3e0ff */
[----:B----4-:R0:W-:Y:S04]  /*55aa0*/  STL [R1+0x2a0], R9 ;  /* 0x0002a00901007387 */ /* 0x0101e80000100800 */
[----:B0-----:R-:W2:Y:S04]  /*55ab0*/  LDL.LU R9, [R1+0x4260] ;  /* 0x0042600001097983 */ /* 0x001ea80000300800 */
[----:B------:R-:W4:Y:S04]  /*55ac0*/  LDL R32, [R1+0x3f00] ;  /* 0x003f000001207983 */ /* 0x000f280000100800 */
[----:B---3--:R0:W-:Y:S02]  /*55ad0*/  STL [R1+0x29c], R23 ;  /* 0x00029c1701007387 */ /* 0x0081e40000100800 */
[----:B0-----:R-:W-:-:S05]  /*55ae0*/  IADD3 R23, P4, PT, R20, R16, RZ ;  /* 0x0000001014177210 */ /* 0x001fca0007f9e0ff */
[----:B------:R-:W-:Y:S01]  /*55af0*/  IMAD.X R22, R22, 0x1, R13, P4 ;  /* 0x0000000116167824 */ /* 0x000fe200020e060d */
[----:B------:R0:W-:Y:S04]  /*55b00*/  STL [R1+0x1844], R23 ;  /* 0x0018441701007387 */ /* 0x0001e80000100800 */
[----:B------:R-:W-:Y:S04]  /*55b10*/  STL [R1+0x29f4], R68 ;  /* 0x0029f44401007387 */ /* 0x000fe80000100800 */
[----:B------:R3:W-:Y:S01]  /*55b20*/  STL [R1+0x1840], R22 ;  /* 0x0018401601007387 */ /* 0x0007e20000100800 */
[----:B0-----:R-:W-:-:S02]  /*55b30*/  @P0 LOP3.LUT R23, R23, R22, RZ, 0x3c, !PT ;  /* 0x0000001617170212 */ /* 0x001fc400078e3cff */
[----:B------:R-:W-:Y:S02]  /*55b40*/  PRMT R7, RZ, 0x7610, R7 ;  /* 0x00007610ff077816 */ /* 0x000fe40000000007 */
[----:B---3--:R-:W-:-:S04]  /*55b50*/  @P0 LOP3.LUT R22, R23, R22, RZ, 0x3c, !PT ;  /* 0x0000001617160212 */ /* 0x008fc800078e3cff */
[----:B------:R-:W-:-:S05]  /*55b60*/  @P0 LOP3.LUT R23, R23, R22, RZ, 0x3c, !PT ;  /* 0x0000001617170212 */ /* 0x000fca00078e3cff */
[----:B------:R0:W3:Y:S01]  /*55b70*/  @P0 LDG.E.U8 R7, desc[UR22][R22.64] ;  /* 0x0000001616070981 */ /* 0x0000e2000c1e1100 */
[----:B------:R-:W-:-:S05]  /*55b80*/  SHF.R.S32.HI R20, RZ, 0x1f, R19 ;  /* 0x0000001fff147819 */ /* 0x000fca0000011413 */
[----:B------:R-:W-:Y:S02]  /*55b90*/  IMAD.X R21, R20, 0x1, R15, P1 ;  /* 0x0000000114157824 */ /* 0x000fe400008e060f */
[----:B0-----:R-:W-:Y:S02]  /*55ba0*/  @P5 IMAD.MOV.U32 R22, RZ, RZ, R68 ;  /* 0x000000ffff165224 */ /* 0x001fe400078e0044 */
[----:B------:R-:W-:Y:S01]  /*55bb0*/  @P5 IMAD.MOV.U32 R23, RZ, RZ, R21 ;  /* 0x000000ffff175224 */ /* 0x000fe200078e0015 */
[----:B------:R-:W-:Y:S01]  /*55bc0*/  ISETP.GE.AND P1, PT, R29, RZ, PT ;  /* 0x000000ff1d00720c */ /* 0x000fe20003f26270 */
[----:B------:R-:W-:Y:S04]  /*55bd0*/  STL [R1+0x29f0], R21 ;  /* 0x0029f01501007387 */ /* 0x000fe80000100800 */
[----:B------:R-:W4:Y:S01]  /*55be0*/  LDL.LU R29, [R1+0x498] ;  /* 0x00049800011d7983 */ /* 0x000f220000300800 */
[----:B--2---:R-:W-:-:S06]  /*55bf0*/  PRMT R9, RZ, 0x7610, R9 ;  /* 0x00007610ff097816 */ /* 0x004fcc0000000009 */
[----:B------:R0:W2:Y:S04]  /*55c00*/  @P5 LDG.E.U8 R9, desc[UR22][R22.64] ;  /* 0x0000001616095981 */ /* 0x0000a8000c1e1100 */
[----:B---3--:R3:W-:Y:S04]  /*55c10*/  STL [R1+0x298], R7 ;  /* 0x0002980701007387 */ /* 0x0087e80000100800 */
[----:B---3--:R-:W3:Y:S01]  /*55c20*/  LDL.LU R7, [R1+0x425c] ;  /* 0x00425c0001077983 */ /* 0x008ee20000300800 */
[----:B------:R-:W-:Y:S01]  /*55c30*/  @!P6 IMAD.IADD R70, R70, 0x1, -R12 ;  /* 0x000000014646e824 */ /* 0x000fe200078e0a0c */
[----:B------:R-:W-:-:S02]  /*55c40*/  ISETP.GT.U32.AND P6, PT, R12, R5, PT ;  /* 0x000000050c00720c */ /* 0x000fc40003fc4070 */
[----:B------:R-:W4:Y:S11]  /*55c50*/  LDL R68, [R1+0x3edc] ;  /* 0x003edc0001447983 */ /* 0x000f360000100800 */
[----:B------:R-:W-:-:S05]  /*55c60*/  @!P6 IMAD.IADD R5, R5, 0x1, -R12 ;  /* 0x000000010505e824 */ /* 0x000fca00078e0a0c */
[----:B------:R-:W-:-:S13]  /*55c70*/  ISETP.GT.U32.AND P6, PT, R12, R5, PT ;  /* 0x000000050c00720c */ /* 0x000fda0003fc4070 */
[----:B------:R-:W-:Y:S01]  /*55c80*/  @!P6 IMAD.IADD R5, R5, 0x1, -R12 ;  /* 0x000000010505e824 */ /* 0x000fe200078e0a0c */
[----:B------:R-:W-:-:S05]  /*55c90*/  IADD3 R21, P6, PT, R19, R16, RZ ;  /* 0x0000001013157210 */ /* 0x000fca0007fde0ff */
[----:B0-----:R-:W-:-:S04]  /*55ca0*/  IMAD.X R22, R20, 0x1, R13, P6 ;  /* 0x0000000114167824 */ /* 0x001fc800030e060d */
[----:B------:R-:W-:Y:S01]  /*55cb0*/  @P0 IMAD.MOV.U32 R23, RZ, RZ, R22 ;  /* 0x000000ffff170224 */ /* 0x000fe200078e0016 */
[----:B--2---:R0:W-:Y:S04]  /*55cc0*/  STL [R1+0x294], R9 ;  /* 0x0002940901007387 */ /* 0x0041e80000100800 */
[----:B0-----:R-:W2:Y:S04]  /*55cd0*/  LDL.LU R9, [R1+0x49c] ;  /* 0x00049c0001097983 */ /* 0x001ea80000300800 */
[----:B------:R-:W-:Y:S04]  /*55ce0*/  STL [R1+0x29fc], R21 ;  /* 0x0029fc1501007387 */ /* 0x000fe80000100800 */
[----:B------:R0:W-:Y:S02]  /*55cf0*/  STL [R1+0x29f8], R22 ;  /* 0x0029f81601007387 */ /* 0x0001e40000100800 */
[----:B0-----:R-:W-:Y:S01]  /*55d00*/  @P0 IMAD.MOV.U32 R22, RZ, RZ, R21 ;  /* 0x000000ffff160224 */ /* 0x001fe200078e0015 */
[----:B---3--:R-:W-:-:S06]  /*55d10*/  PRMT R7, RZ, 0x7610, R7 ;  /* 0x00007610ff077816 */ /* 0x008fcc0000000007 */
        /* <DEDUP_REMOVED lines=20> */
[----:B---3--:R0:W-:Y:S04]  /*55e60*/  STL [R1+0x290], R7 ;  /* 0x0002900701007387 */ /* 0x0081e80000100800 */
[----:B0-----:R-:W3:Y:S04]  /*55e70*/  LDL.LU R7, [R1+0x4a0] ;  /* 0x0004a00001077983 */ /* 0x001ee80000300800 */
[----:B------:R-:W-:Y:S04]  /*55e80*/  STL [R1+0x183c], R32 ;  /* 0x00183c2001007387 */ /* 0x000fe80000100800 */
[----:B------:R0:W-:Y:S04]  /*55e90*/  STL [R1+0x1838], R36 ;  /* 0x0018382401007387 */ /* 0x0001e80000100800 */
[----:B------:R-:W3:Y:S04]  /*55ea0*/  LDL.LU R72, [R1+0x4258] ;  /* 0x0042580001487983 */ /* 0x000ee80000300800 */
[----:B0-----:R-:W4:Y:S04]  /*55eb0*/  LDL R36, [R1+0x3ee0] ;  /* 0x003ee00001247983 */ /* 0x001f280000100800 */
[----:B------:R0:W-:Y:S04]  /*55ec0*/  STL [R1+0x1834], R21 ;  /* 0x0018341501007387 */ /* 0x0001e80000100800 */
[----:B------:R1:W-:Y:S01]  /*55ed0*/  STL [R1+0x1830], R20 ;  /* 0x0018301401007387 */ /* 0x0003e20000100800 */
[----:B0-----:R-:W-:-:S04]  /*55ee0*/  @P0 LOP3.LUT R21, R21, R20, RZ, 0x3c, !PT ;  /* 0x0000001415150212 */ /* 0x001fc800078e3cff */
[----:B-1----:R-:W-:-:S04]  /*55ef0*/  @P0 LOP3.LUT R20, R21, R20, RZ, 0x3c, !PT ;  /* 0x0000001415140212 */ /* 0x002fc800078e3cff */
[----:B------:R-:W-:-:S05]  /*55f00*/  @P0 LOP3.LUT R21, R21, R20, RZ, 0x3c, !PT ;  /* 0x0000001415150212 */ /* 0x000fca00078e3cff */
[----:B------:R0:W4:Y:S01]  /*55f10*/  @P0 LDG.E.U8 R24, desc[UR22][R20.64] ;  /* 0x0000001614180981 */ /* 0x000122000c1e1100 */
        /* <DEDUP_REMOVED lines=8> */
[----:B------:R-:W4:Y:S01]  /*55fa0*/  LDL R69, [R1+0x3ee4] ;  /* 0x003ee40001457983 */ /* 0x000f220000100800 */
[----:B------:R-:W-:-:S02]  /*55fb0*/  IMAD R20, R20, UR13, RZ ;  /* 0x0000000d14147c24 */ /* 0x000fc4000f8e02ff */
[----:B------:R-:W-:Y:S02]  /*55fc0*/  @!P6 IMAD.MOV R18, RZ, RZ, -R18 ;  /* 0x000000ffff12e224 */ /* 0x000fe400078e0a12 */
[--C-:B------:R-:W-:Y:S01]  /*55fd0*/  @!P4 IMAD.IADD R29, R29, 0x1, -R12.reuse ;  /* 0x000000011d1dc824 */ /* 0x100fe200078e0a0c */
[----:B------:R-:W-:Y:S02]  /*55fe0*/  SHF.R.S32.HI R21, RZ, 0x1f, R19 ;  /* 0x0000001fff157819 */ /* 0x000fe40000011413 */
[----:B------:R-:W-:Y:S02]  /*55ff0*/  PRMT R35, RZ, 0x7610, R35 ;  /* 0x00007610ff237816 */ /* 0x000fe40000000023 */
[----:B------:R-:W-:Y:S02]  /*56000*/  IADD3 R32, P6, PT, R20, R14, RZ ;  /* 0x0000000e14207210 */ /* 0x000fe40007fde0ff */
[----:B------:R-:W-:Y:S01]  /*56010*/  @!P1 IMAD.IADD R33, R33, 0x1, -R12 ;  /* 0x0000000121219824 */ /* 0x000fe200078e0a0c */
[----:B--2---:R-:W-:-:S02]  /*56020*/  ISETP.GT.U32.AND P1, PT, R12, R9, PT ;  /* 0x000000090c00720c */ /* 0x004fc40003f24070 */
[----:B------:R-:W-:Y:S01]  /*56030*/  PRMT R23, RZ, 0x7610, R23 ;  /* 0x00007610ff177816 */ /* 0x000fe20000000017 */
[----:B------:R-:W0:Y:S10]  /*56040*/  LDCU UR13, c[0x0][0x3b0] ;  /* 0x00007600ff0d77ac */ /* 0x000e340008000800 */
[----:B------:R-:W-:Y:S01]  /*56050*/  @!P1 IMAD.IADD R9, R9, 0x1, -R12 ;  /* 0x0000000109099824 */ /* 0x000fe200078e0a0c */
[----:B------:R-:W-:-:S02]  /*56060*/  IADD3 R68, P1, PT, R19, R16, RZ ;  /* 0x0000001013447210 */ /* 0x000fc40007f3e0ff */
[----:B---3--:R-:W-:Y:S01]  /*56070*/  PRMT R72, RZ, 0x7610, R72 ;  /* 0x00007610ff487816 */ /* 0x008fe20000000048 */
[----:B----4-:R1:W-:Y:S04]  /*56080*/  STL [R1+0x288], R24 ;  /* 0x0002881801007387 */ /* 0x0103e80000100800 */
        /* <DEDUP_REMOVED lines=52> */
[----:B------:R-:W-:-:S03]  /*563d0*/  SEL R20, R17, R18, !P3 ;  /* 0x0000001211147207 */ /* 0x000fc60005800000 */
[----:B------:R1:W-:Y:S01]  /*563e0*/  STL [R1+0x2a10], R69 ;  /* 0x002a104501007387 */ /* 0x0003e20000100800 */
[----:B------:R-:W-:-:S04]  /*563f0*/  IMAD.MOV.U32 R18, RZ, RZ, R10 ;  /* 0x000000ffff127224 */ /* 0x000fc800078e000a */
[----:B------:R-:W-:Y:S01]  /*56400*/  @!P6 IMAD.MOV R18, RZ, RZ, -R18 ;  /* 0x000000ffff12e224 */ /* 0x000fe200078e0a12 */
[----:B------:R-:W3:Y:S04]  /*56410*/  LDL R23, [R1+0x3eec] ;  /* 0x003eec0001177983 */ /* 0x000ee80000100800 */
[----:B-1----:R-:W3:Y:S01]  /*56420*/  LDL R69, [R1+0x3ec8] ;  /* 0x003ec80001457983 */ /* 0x002ee20000100800 */
[----:B------:R-:W-:Y:S02]  /*56430*/  PRMT R68, RZ, 0x7610, R68 ;  /* 0x00007610ff447816 */ /* 0x000fe40000000044 */
[----:B------:R-:W-:Y:S01]  /*56440*/  ISETP.GT.U32.AND P1, PT, R12, R29, PT ;  /* 0x0000001d0c00720c */ /* 0x000fe20003f24070 */
[----:B--2---:R1:W-:Y:S04]  /*56450*/  STL [R1+0x278], R72 ;  /* 0x0002784801007387 */ /* 0x0043e80000100800 */
[----:B-1----:R-:W2:Y:S04]  /*56460*/  LDL.LU R72, [R1+0x4ac] ;  /* 0x0004ac0001487983 */ /* 0x002ea80000300800 */
[----:B----4-:R1:W-:Y:S02]  /*56470*/  STL [R1+0x274], R24 ;  /* 0x0002741801007387 */ /* 0x0103e40000100800 */
[----:B-1----:R-:W-:-:S05]  /*56480*/  IADD3 R24, P6, PT, R19, R16, RZ ;  /* 0x0000001013187210 */ /* 0x002fca0007fde0ff */
[----:B------:R-:W-:-:S05]  /*56490*/  IMAD.X R25, R21, 0x1, R13, P6 ;  /* 0x0000000115197824 */ /* 0x000fca00030e060d */
[----:B------:R1:W4:Y:S01]  /*564a0*/  @P0 LDG.E.U8 R68, desc[UR22][R24.64] ;  /* 0x0000001618440981 */ /* 0x000322000c1e1100 */
[----:B------:R-:W-:Y:S01]  /*564b0*/  @!P1 IMAD.IADD R29, R29, 0x1, -R12 ;  /* 0x000000011d1d9824 */ /* 0x000fe200078e0a0c */
[----:B------:R-:W-:Y:S01]  /*564c0*/  ISETP.GT.U32.AND P1, PT, R12, R9, PT ;  /* 0x000000090c00720c */ /* 0x000fe20003f24070 */
[----:B0-----:R-:W-:Y:S01]  /*564d0*/  IMAD R20, R20, UR13, RZ ;  /* 0x0000000d14147c24 */ /* 0x001fe2000f8e02ff */
[----:B------:R1:W-:Y:S01]  /*564e0*/  STL [R1+0x2a1c], R24 ;  /* 0x002a1c1801007387 */ /* 0x0003e20000100800 */
[----:B------:R-:W-:Y:S02]  /*564f0*/  PRMT R19, RZ, 0x7610, R19 ;  /* 0x00007610ff137816 */ /* 0x000fe40000000013 */
[C---:B---3--:R-:W-:Y:S02]  /*56500*/  ISETP.GT.U32.AND P6, PT, R12.reuse, R32, PT ;  /* 0x000000200c00720c */ /* 0x048fe40003fc4070 */
[----:B------:R-:W-:Y:S02]  /*56510*/  ISETP.GT.U32.AND P4, PT, R12, R7, PT ;  /* 0x000000070c00720c */ /* 0x000fe40003f84070 */
[----:B------:R-:W-:Y:S01]  /*56520*/  SHF.R.S32.HI R22, RZ, 0x1f, R20 ;  /* 0x0000001fff167819 */ /* 0x000fe20000011414 */
[----:B------:R-:W0:Y:S03]  /*56530*/  LDCU UR13, c[0x0][0x3b0] ;  /* 0x00007600ff0d77ac */ /* 0x000e260008000800 */
[----:B------:R-:W-:Y:S01]  /*56540*/  @!P1 IMAD.IADD R9, R9, 0x1, -R12 ;  /* 0x0000000109099824 */ /* 0x000fe200078e0a0c */
[----:B------:R-:W-:-:S05]  /*56550*/  IADD3 R10, P1, PT, R20, R14, RZ ;  /* 0x0000000e140a7210 */ /* 0x000fca0007f3e0ff */
[----:B------:R-:W-:Y:S01]  /*56560*/  IMAD.X R21, R22, 0x1, R15, P1 ;  /* 0x0000000116157824 */ /* 0x000fe200008e060f */
[----:B------:R-:W-:Y:S04]  /*56570*/  STL [R1+0x181c], R10 ;  /* 0x00181c0a01007387 */ /* 0x000fe80000100800 */
[----:B------:R3:W-:Y:S01]  /*56580*/  STL [R1+0x2a18], R25 ;  /* 0x002a181901007387 */ /* 0x0007e20000100800 */
[----:B-1----:R-:W-:Y:S02]  /*56590*/  @P5 IMAD.MOV.U32 R24, RZ, RZ, R10 ;  /* 0x000000ffff185224 */ /* 0x002fe400078e000a */
[----:B---3--:R-:W-:Y:S01]  /*565a0*/  @P5 IMAD.MOV.U32 R25, RZ, RZ, R21 ;  /* 0x000000ffff195224 */ /* 0x008fe200078e0015 */
[----:B------:R-:W-:Y:S02]  /*565b0*/  ISETP.GE.AND P1, PT, R2, RZ, PT ;  /* 0x000000ff0200720c */ /* 0x000fe40003f26270 */
[----:B------:R-:W3:Y:S04]  /*565c0*/  LDL.LU R2, [R1+0x4244] ;  /* 0x0042440001027983 */ /* 0x000ee80000300800 */
[----:B------:R1:W2:Y:S04]  /*565d0*/  @P5 LDG.E.U8 R19, desc[UR22][R24.64] ;  /* 0x0000001618135981 */ /* 0x0002a8000c1e1100 */
[----:B------:R-:W-:Y:S04]  /*565e0*/  STL [R1+0x1818], R21 ;  /* 0x0018181501007387 */ /* 0x000fe80000100800 */
[----:B----4-:R4:W-:Y:S04]  /*565f0*/  STL [R1+0x270], R68 ;  /* 0x0002704401007387 */ /* 0x0109e80000100800 */
[----:B----4-:R-:W4:Y:S01]  /*56600*/  LDL.LU R68, [R1+0x4240] ;  /* 0x0042400001447983 */ /* 0x010f220000300800 */
[----:B------:R-:W-:Y:S01]  /*56610*/  SEL R21, R17, R18, !P3 ;  /* 0x0000001211157207 */ /* 0x000fe20005800000 */
[----:B------:R-:W-:-:S02]  /*56620*/  IMAD.MOV.U32 R18, RZ, RZ, R28 ;  /* 0x000000ffff127224 */ /* 0x000fc400078e001c */
[----:B------:R-:W-:Y:S01]  /*56630*/  @!P6 IMAD.IADD R32, R32, 0x1, -R12 ;  /* 0x000000012020e824 */ /* 0x000fe200078e0a0c */
[----:B------:R-:W4:Y:S01]  /*56640*/  LDL.LU R10, [R1+0x423c] ;  /* 0x00423c00010a7983 */ /* 0x000f220000300800 */
[----:B------:R-:W-:Y:S01]  /*56650*/  IADD3 R20, P6, PT, R20, R16, RZ ;  /* 0x0000001014147210 */ /* 0x000fe20007fde0ff */
[----:B------:R-:W-:Y:S02]  /*56660*/  IMAD R21, R21, UR6, RZ ;  /* 0x0000000615157c24 */ /* 0x000fe4000f8e02ff */
[----:B------:R-:W4:Y:S01]  /*56670*/  LDL.LU R28, [R1+0x4a8] ;  /* 0x0004a800011c7983 */ /* 0x000f220000300800 */
[----:B------:R-:W-:Y:S02]  /*56680*/  @!P1 IMAD.MOV R18, RZ, RZ, -R18 ;  /* 0x000000ffff129224 */ /* 0x000fe400078e0a12 */
[----:B------:R-:W-:Y:S02]  /*56690*/  @!P4 IMAD.IADD R7, R7, 0x1, -R12 ;  /* 0x000000010707c824 */ /* 0x000fe400078e0a0c */
[----:B-1----:R-:W-:Y:S01]  /*566a0*/  IMAD.X R24, R22, 0x1, R13, P6 ;  /* 0x0000000116187824 */ /* 0x002fe200030e060d */
[----:B------:R-:W-:-:S02]  /*566b0*/  ISETP.GE.AND P4, PT, R23, RZ, PT ;  /* 0x000000ff1700720c */ /* 0x000fc40003f86270 */
[----:B------:R-:W-:Y:S01]  /*566c0*/  SHF.R.S32.HI R23, RZ, 0x1f, R21 ;  /* 0x0000001fff177819 */ /* 0x000fe20000011415 */
[----:B------:R-:W-:Y:S01]  /*566d0*/  @P0 IMAD.MOV.U32 R25, RZ, RZ, R24 ;  /* 0x000000ffff190224 */ /* 0x000fe200078e0018 */
[----:B--2---:R1:W-:Y:S04]  /*566e0*/  STL [R1+0x26c], R19 ;  /* 0x00026c1301007387 */ /* 0x0043e80000100800 */
[----:B------:R-:W-:Y:S01]  /*566f0*/  STL [R1+0x1814], R20 ;  /* 0x0018141401007387 */ /* 0x000fe20000100800 */
[----:B-1----:R-:W-:Y:S01]  /*56700*/  IMAD.MOV.U32 R19, RZ, RZ, R31 ;  /* 0x000000ffff137224 */ /* 0x002fe200078e001f */
[----:B------:R-:W-:-:S05]  /*56710*/  IADD3 R31, P1, PT, R21, R14, RZ ;  /* 0x0000000e151f7210 */ /* 0x000fca0007f3e0ff */
[----:B------:R-:W-:Y:S04]  /*56720*/  STL [R1+0x2a24], R31 ;  /* 0x002a241f01007387 */ /* 0x000fe80000100800 */
[----:B------:R1:W-:Y:S01]  /*56730*/  STL [R1+0x1810], R24 ;  /* 0x0018101801007387 */ /* 0x0003e20000100800 */
[----:B------:R-:W-:Y:S01]  /*56740*/  IMAD.X R22, R23, 0x1, R15, P1 ;  /* 0x0000000117167824 */ /* 0x000fe200008e060f */
[----:B---3--:R-:W-:Y:S01]  /*56750*/  PRMT R2, RZ, 0x7610, R2 ;  /* 0x00007610ff027816 */ /* 0x008fe20000000002 */
[----:B-1----:R-:W-:Y:S01]  /*56760*/  @P0 IMAD.MOV.U32 R24, RZ, RZ, R20 ;  /* 0x000000ffff180224 */ /* 0x002fe200078e0014 */
[----:B----4-:R-:W-:-:S06]  /*56770*/  PRMT R68, RZ, 0x7610, R68 ;  /* 0x00007610ff447816 */ /* 0x010fcc0000000044 */
[----:B------:R1:W2:Y:S02]  /*56780*/  @P0 LDG.E.U8 R68, desc[UR22][R24.64] ;  /* 0x0000001618440981 */ /* 0x0002a4000c1e1100 */
[----:B-1----:R-:W-:Y:S02]  /*56790*/  @P5 IMAD.MOV.U32 R24, RZ, RZ, R31 ;  /* 0x000000ffff185224 */ /* 0x002fe400078e001f */
[----:B------:R-:W-:-:S05]  /*567a0*/  @P5 IMAD.MOV.U32 R25, RZ, RZ, R22 ;  /* 0x000000ffff195224 */ /* 0x000fca00078e0016 */
[----:B------:R1:W3:Y:S01]  /*567b0*/  @P5 LDG.E.U8 R2, desc[UR22][R24.64] ;  /* 0x0000001618025981 */ /* 0x0002e2000c1e1100 */
[C---:B------:R-:W-:Y:S01]  /*567c0*/  ISETP.GT.U32.AND P6, PT, R12.reuse, R32, PT ;  /* 0x000000200c00720c */ /* 0x040fe20003fc4070 */
[----:B------:R-:W-:Y:S01]  /*567d0*/  @!P4 IMAD.MOV R19, RZ, RZ, -R19 ;  /* 0x000000ffff13c224 */ /* 0x000fe200078e0a13 */
[----:B------:R-:W-:Y:S02]  /*567e0*/  ISETP.GE.AND P4, PT, R69, RZ, PT ;  /* 0x000000ff4500720c */ /* 0x000fe40003f86270 */
[----:B------:R-:W-:Y:S02]  /*567f0*/  ISETP.GT.U32.AND P1, PT, R12, R72, PT ;  /* 0x000000480c00720c */ /* 0x000fe40003f24070 */
[----:B------:R-:W-:Y:S01]  /*56800*/  SEL R20, R17, R18, !P3 ;  /* 0x0000001211147207 */ /* 0x000fe20005800000 */
[----:B------:R-:W-:-:S04]  /*56810*/  IMAD.MOV.U32 R18, RZ, RZ, R6 ;  /* 0x000000ffff127224 */ /* 0x000fc800078e0006 */
[----:B------:R-:W-:Y:S02]  /*56820*/  IMAD R20, R20, UR14, RZ ;  /* 0x0000000e14147c24 */ /* 0x000fe4000f8e02ff */
[----:B------:R-:W-:Y:S01]  /*56830*/  @!P6 IMAD.IADD R32, R32, 0x1, -R12 ;  /* 0x000000012020e824 */ /* 0x000fe200078e0a0c */
[----:B------:R-:W-:Y:S01]  /*56840*/  PRMT R10, RZ, 0x7610, R10 ;  /* 0x00007610ff0a7816 */ /* 0x000fe2000000000a */
[----:B------:R-:W-:Y:S02]  /*56850*/  @!P4 IMAD.MOV R18, RZ, RZ, -R18 ;  /* 0x000000ffff12c224 */ /* 0x000fe400078e0a12 */
[----:B------:R-:W-:Y:S01]  /*56860*/  @!P1 IMAD.IADD R72, R72, 0x1, -R12 ;  /* 0x0000000148489824 */ /* 0x000fe200078e0a0c */
[C---:B------:R-:W-:Y:S01]  /*56870*/  IADD3 R6, P1, PT, R20.reuse, R14, RZ ;  /* 0x0000000e14067210 */ /* 0x040fe20007f3e0ff */
[----:B--2---:R2:W-:Y:S01]  /*56880*/  STL [R1+0x268], R68 ;  /* 0x0002684401007387 */ /* 0x0045e20000100800 */
[----:B-1----:R-:W-:Y:S02]  /*56890*/  PRMT R25, RZ, 0x7610, R25 ;  /* 0x00007610ff197816 */ /* 0x002fe40000000019 */
[----:B------:R-:W-:Y:S01]  /*568a0*/  SEL R19, R17, R19, !P3 ;  /* 0x0000001311137207 */ /* 0x000fe20005800000 */
[----:B------:R-:W1:Y:S01]  /*568b0*/  LDCU UR14, c[0x0][0x3b0] ;  /* 0x00007600ff0e77ac */ /* 0x000e620008000800 */
[----:B--2---:R-:W2:Y:S04]  /*568c0*/  LDL R68, [R1+0x3ecc] ;  /* 0x003ecc0001447983 */ /* 0x004ea80000100800 */
[----:B------:R4:W-:Y:S04]  /*568d0*/  STL [R1+0x2a20], R22 ;  /* 0x002a201601007387 */ /* 0x0009e80000100800 */
[----:B------:R-:W2:Y:S04]  /*568e0*/  LDL.LU R69, [R1+0x4b0] ;  /* 0x0004b00001457983 */ /* 0x000ea80000300800 */
[----:B---3--:R3:W-:Y:S01]  /*568f0*/  STL [R1+0x264], R2 ;  /* 0x0002640201007387 */ /* 0x0087e20000100800 */
[----:B----4-:R-:W-:-:S02]  /*56900*/  IADD3 R22, P4, PT, R20, R16, RZ ;  /* 0x0000001014167210 */ /* 0x010fc40007f9e0ff */
[----:B---3--:R-:W-:Y:S02]  /*56910*/  IADD3 R2, P6, PT, R21, R16, RZ ;  /* 0x0000001015027210 */ /* 0x008fe40007fde0ff */
        /* <DEDUP_REMOVED lines=9> */
[----:B---3--:R-:W-:-:S05]  /*569b0*/  @P0 IMAD.MOV.U32 R20, RZ, RZ, R2 ;  /* 0x000000ffff140224 */ /* 0x008fca00078e0002 */
[----:B------:R-:W3:Y:S04]  /*569c0*/  @P0 LDG.E.U8 R10, desc[UR22][R20.64] ;  /* 0x00000016140a0981 */ /* 0x000ee8000c1e1100 */
[----:B------:R-:W-:Y:S04]  /*569d0*/  STL [R1+0x1800], R24 ;  /* 0x0018001801007387 */ /* 0x000fe80000100800 */
[----:B------:R-:W4:Y:S04]  /*569e0*/  LDL.LU R2, [R1+0x4238] ;  /* 0x0042380001027983 */ /* 0x000f280000300800 */
[----:B------:R-:W-:Y:S04]  /*569f0*/  STL [R1+0x1808], R31 ;  /* 0x0018081f01007387 */ /* 0x000fe80000100800 */
[----:B---3--:R3:W-:Y:S04]  /*56a00*/  STL [R1+0x260], R10 ;  /* 0x0002600a01007387 */ /* 0x0087e80000100800 */
[----:B---3--:R-:W3:Y:S01]  /*56a10*/  LDL.LU R10, [R1+0x4234] ;  /* 0x00423400010a7983 */ /* 0x008ee20000300800 */
[----:B------:R-:W-:-:S02]  /*56a20*/  @P5 IMAD.MOV.U32 R20, RZ, RZ, R6 ;  /* 0x000000ffff145224 */ /* 0x000fc400078e0006 */
[----:B------:R-:W-:Y:S01]  /*56a30*/  @P5 IMAD.MOV.U32 R21, RZ, RZ, R31 ;  /* 0x000000ffff155224 */ /* 0x000fe200078e001f */
[----:B------:R-:W-:Y:S01]  /*56a40*/  ISETP.GT.U32.AND P4, PT, R12, R28, PT ;  /* 0x0000001c0c00720c */ /* 0x000fe20003f84070 */
[----:B------:R-:W-:Y:S01]  /*56a50*/  IMAD R19, R19, UR6, RZ ;  /* 0x0000000613137c24 */ /* 0x000fe2000f8e02ff */
[----:B------:R-:W2:Y:S04]  /*56a60*/  LDL.LU R31, [R1+0x4230] ;  /* 0x00423000011f7983 */ /* 0x000ea80000300800 */
[----:B------:R0:W2:Y:S04]  /*56a70*/  @P5 LDG.E.U8 R25, desc[UR22][R20.64] ;  /* 0x0000001614195981 */ /* 0x0000a8000c1e1100 */
[----:B------:R-:W2:Y:S01]  /*56a80*/  LDL.LU R6, [R1+0x422c] ;  /* 0x00422c0001067983 */ /* 0x000ea20000300800 */
[----:B0-----:R-:W-:-:S02]  /*56a90*/  @P0 IMAD.MOV.U32 R20, RZ, RZ, R22 ;  /* 0x000000ffff140224 */ /* 0x001fc400078e0016 */
[----:B------:R-:W-:Y:S01]  /*56aa0*/  @P0 IMAD.MOV.U32 R21, RZ, RZ, R24 ;  /* 0x000000ffff150224 */ /* 0x000fe200078e0018 */
[----:B---3--:R-:W-:-:S06]  /*56ab0*/  PRMT R10, RZ, 0x7610, R10 ;  /* 0x00007610ff0a7816 */ /* 0x008fcc000000000a */
[----:B------:R0:W3:Y:S01]  /*56ac0*/  @P0 LDG.E.U8 R10, desc[UR22][R20.64] ;  /* 0x00000016140a0981 */ /* 0x0000e2000c1e1100 */
[----:B------:R-:W-:Y:S01]  /*56ad0*/  @!P4 IMAD.IADD R28, R28, 0x1, -R12 ;  /* 0x000000011c1cc824 */ /* 0x000fe200078e0a0c */
[----:B------:R-:W-:Y:S02]  /*56ae0*/  IADD3 R24, P4, PT, R19, R14, RZ ;  /* 0x0000000e13187210 */ /* 0x000fe40007f9e0ff */
[----:B------:R-:W-:Y:S02]  /*56af0*/  PRMT R23, RZ, 0x7610, R23 ;  /* 0x00007610ff177816 */ /* 0x000fe40000000017 */
[----:B0-----:R-:W-:Y:S02]  /*56b00*/  SEL R20, R17, R18, !P3 ;  /* 0x0000001211147207 */ /* 0x001fe40005800000 */
[----:B------:R-:W-:Y:S01]  /*56b10*/  SHF.R.S32.HI R21, RZ, 0x1f, R19 ;  /* 0x0000001fff157819 */ /* 0x000fe20000011413 */
[----:B------:R-:W-:Y:S02]  /*56b20*/  IMAD.MOV.U32 R18, RZ, RZ, R0 ;  /* 0x000000ffff127224 */ /* 0x000fe400078e0000 */
[----:B------:R-:W4:Y:S04]  /*56b30*/  LDL.LU R0, [R1+0x4b4] ;  /* 0x0004b40001007983 */ /* 0x000f280000300800 */
[----:B------:R-:W-:Y:S04]  /*56b40*/  STL [R1+0x2a34], R24 ;  /* 0x002a341801007387 */ /* 0x000fe80000100800 */
[----:B--2---:R0:W-:Y:S02]  /*56b50*/  STL [R1+0x25c], R25 ;  /* 0x00025c1901007387 */ /* 0x0041e40000100800 */
[----:B0-----:R-:W-:-:S05]  /*56b60*/  IMAD.X R25, R21, 0x1, R15, P4 ;  /* 0x0000000115197824 */ /* 0x001fca00020e060f */
[----:B------:R0:W2:Y:S04]  /*56b70*/  @P5 LDG.E.U8 R23, desc[UR22][R24.64] ;  /* 0x0000001618175981 */ /* 0x0000a8000c1e1100 */
[----:B---3--:R3:W-:Y:S04]  /*56b80*/  STL [R1+0x258], R10 ;  /* 0x0002580a01007387 */ /* 0x0087e80000100800 */
[----:B------:R0:W-:Y:S01]  /*56b90*/  STL [R1+0x2a30], R25 ;  /* 0x002a301901007387 */ /* 0x0001e20000100800 */
[----:B---3--:R-:W-:-:S05]  /*56ba0*/  IADD3 R10, P4, PT, R19, R16, RZ ;  /* 0x00000010130a7210 */ /* 0x008fca0007f9e0ff */
[----:B------:R-:W-:Y:S04]  /*56bb0*/  STL [R1+0x2a3c], R10 ;  /* 0x002a3c0a01007387 */ /* 0x000fe80000100800 */
[----:B0-----:R-:W3:Y:S01]  /*56bc0*/  LDL R25, [R1+0x3ed0] ;  /* 0x003ed00001197983 */ /* 0x001ee20000100800 */
[----:B------:R-:W-:Y:S01]  /*56bd0*/  IMAD.X R21, R21, 0x1, R13, P4 ;  /* 0x0000000115157824 */ /* 0x000fe200020e060d */
[----:B------:R-:W-:Y:S01]  /*56be0*/  PRMT R6, RZ, 0x7610, R6 ;  /* 0x00007610ff067816 */ /* 0x000fe20000000006 */
[----:B------:R-:W-:Y:S01]  /*56bf0*/  @P0 IMAD.MOV.U32 R24, RZ, RZ, R10 ;  /* 0x000000ffff180224 */ /* 0x000fe200078e000a */
[----:B------:R-:W-:Y:S01]  /*56c00*/  ISETP.GE.AND P1, PT, R68, RZ, PT ;  /* 0x000000ff4400720c */ /* 0x000fe20003f26270 */
[----:B------:R-:W-:Y:S01]  /*56c10*/  IMAD R20, R20, UR13, RZ ;  /* 0x0000000d14147c24 */ /* 0x000fe2000f8e02ff */
[----:B------:R-:W-:-:S02]  /*56c20*/  PRMT R31, RZ, 0x7610, R31 ;  /* 0x00007610ff1f7816 */ /* 0x000fc4000000001f */
[----:B------:R-:W-:Y:S01]  /*56c30*/  ISETP.GT.U32.AND P6, PT, R12, R72, PT ;  /* 0x000000480c00720c */ /* 0x000fe20003fc4070 */
[----:B------:R-:W0:Y:S01]  /*56c40*/  LDCU UR13, c[0x0][0x3b0] ;  /* 0x00007600ff0d77ac */ /* 0x000e220008000800 */
[----:B---3--:R-:W-:Y:S01]  /*56c50*/  ISETP.GE.AND P4, PT, R25, RZ, PT ;  /* 0x000000ff1900720c */ /* 0x008fe20003f86270 */
[----:B------:R-:W-:-:S05]  /*56c60*/  @P0 IMAD.MOV.U32 R25, RZ, RZ, R21 ;  /* 0x000000ffff190224 */ /* 0x000fca00078e0015 */
[----:B------:R-:W3:Y:S01]  /*56c70*/  @P0 LDG.E.U8 R6, desc[UR22][R24.64] ;  /* 0x0000001618060981 */ /* 0x000ee2000c1e1100 */
[----:B------:R-:W-:Y:S01]  /*56c80*/  @!P1 IMAD.MOV R18, RZ, RZ, -R18 ;  /* 0x000000ffff129224 */ /* 0x000fe200078e0a12 */
[----:B------:R-:W-:Y:S02]  /*56c90*/  IADD3 R68, P1, PT, R20, R14, RZ ;  /* 0x0000000e14447210 */ /* 0x000fe40007f3e0ff */
[----:B------:R-:W-:Y:S01]  /*56ca0*/  SHF.R.S32.HI R22, RZ, 0x1f, R20 ;  /* 0x0000001fff167819 */ /* 0x000fe20000011414 */
[----:B--2---:R2:W-:Y:S04]  /*56cb0*/  STL [R1+0x254], R23 ;  /* 0x0002541701007387 */ /* 0x0045e80000100800 */
[----:B------:R-:W-:Y:S01]  /*56cc0*/  IMAD.X R19, R22, 0x1, R15, P1 ;  /* 0x0000000116137824 */ /* 0x000fe200008e060f */
[----:B--2---:R-:W2:Y:S04]  /*56cd0*/  LDL R23, [R1+0x3ed4] ;  /* 0x003ed40001177983 */ /* 0x004ea80000100800 */
[----:B------:R-:W-:Y:S04]  /*56ce0*/  STL [R1+0x17fc], R68 ;  /* 0x0017fc4401007387 */ /* 0x000fe80000100800 */
[----:B------:R0:W-:Y:S04]  /*56cf0*/  STL [R1+0x2a38], R21 ;  /* 0x002a381501007387 */ /* 0x0001e80000100800 */
[----:B------:R-:W-:Y:S04]  /*56d00*/  STL [R1+0x17f8], R19 ;  /* 0x0017f81301007387 */ /* 0x000fe80000100800 */
[----:B------:R-:W2:Y:S01]  /*56d10*/  LDL.LU R10, [R1+0x4228] ;  /* 0x00422800010a7983 */ /* 0x000ea20000300800 */
[----:B0-----:R-:W-:Y:S01]  /*56d20*/  SEL R21, R17, R18, !P3 ;  /* 0x0000001211157207 */ /* 0x001fe20005800000 */
[----:B------:R-:W-:-:S05]  /*56d30*/  @P5 IMAD.MOV.U32 R18, RZ, RZ, R68 ;  /* 0x000000ffff125224 */ /* 0x000fca00078e0044 */
[----:B------:R0:W2:Y:S04]  /*56d40*/  @P5 LDG.E.U8 R31, desc[UR22][R18.64] ;  /* 0x00000016121f5981 */ /* 0x0000a8000c1e1100 */
[----:B---3--:R3:W-:Y:S04]  /*56d50*/  STL [R1+0x250], R6 ;  /* 0x0002500601007387 */ /* 0x0087e80000100800 */
[----:B---3--:R-:W3:Y:S01]  /*56d60*/  LDL.LU R6, [R1+0x4224] ;  /* 0x0042240001067983 */ /* 0x008ee20000300800 */
[----:B------:R-:W-:Y:S01]  /*56d70*/  ISETP.GT.U32.AND P1, PT, R12, R28, PT ;  /* 0x0000001c0c00720c */ /* 0x000fe20003f24070 */
[----:B0-----:R-:W-:-:S02]  /*56d80*/  IMAD.MOV.U32 R18, RZ, RZ, R8 ;  /* 0x000000ffff127224 */ /* 0x001fc400078e0008 */
[----:B------:R-:W-:Y:S02]  /*56d90*/  IMAD R19, R21, UR6, RZ ;  /* 0x0000000615137c24 */ /* 0x000fe4000f8e02ff */
[----:B------:R-:W-:Y:S01]  /*56da0*/  @!P4 IMAD.MOV R18, RZ, RZ, -R18 ;  /* 0x000000ffff12c224 */ /* 0x000fe200078e0a12 */
[----:B------:R-:W-:Y:S02]  /*56db0*/  IADD3 R8, P4, PT, R20, R16, RZ ;  /* 0x0000001014087210 */ /* 0x000fe40007f9e0ff */
[----:B------:R-:W-:-:S05]  /*56dc0*/  SHF.R.S32.HI R20, RZ, 0x1f, R19 ;  /* 0x0000001fff147819 */ /* 0x000fca0000011413 */
[----:B------:R-:W-:Y:S01]  /*56dd0*/  @!P1 IMAD.IADD R28, R28, 0x1, -R12 ;  /* 0x000000011c1c9824 */ /* 0x000fe200078e0a0c */
[----:B------:R-:W-:Y:S01]  /*56de0*/  IADD3 R68, P1, PT, R19, R14, RZ ;  /* 0x0000000e13447210 */ /* 0x000fe20007f3e0ff */
[----:B------:R-:W-:-:S04]  /*56df0*/  IMAD.X R22, R22, 0x1, R13, P4 ;  /* 0x0000000116167824 */ /* 0x000fc800020e060d */
[----:B------:R-:W-:Y:S01]  /*56e00*/  IMAD.X R21, R20, 0x1, R15, P1 ;  /* 0x0000000114157824 */ /* 0x000fe200008e060f */
[----:B--2---:R0:W-:Y:S01]  /*56e10*/  STL [R1+0x24c], R31 ;  /* 0x00024c1f01007387 */ /* 0x0041e20000100800 */
[----:B------:R-:W-:Y:S01]  /*56e20*/  ISETP.GE.AND P1, PT, R23, RZ, PT ;  /* 0x000000ff1700720c */ /* 0x000fe20003f26270 */
[----:B------:R-:W-:Y:S02]  /*56e30*/  @P0 IMAD.MOV.U32 R23, RZ, RZ, R22 ;  /* 0x000000ffff170224 */ /* 0x000fe400078e0016 */
[----:B0-----:R-:W2:Y:S04]  /*56e40*/  LDL R31, [R1+0x3ed8] ;  /* 0x003ed800011f7983 */ /* 0x001ea80000100800 */
[----:B------:R-:W-:Y:S04]  /*56e50*/  STL [R1+0x17f4], R8 ;  /* 0x0017f40801007387 */ /* 0x000fe80000100800 */
[----:B------:R-:W-:Y:S04]  /*56e60*/  STL [R1+0x2a44], R68 ;  /* 0x002a444401007387 */ /* 0x000fe80000100800 */
[----:B------:R0:W-:Y:S02]  /*56e70*/  STL [R1+0x17f0], R22 ;  /* 0x0017f01601007387 */ /* 0x0001e40000100800 */
[----:B0-----:R-:W-:Y:S01]  /*56e80*/  @P0 IMAD.MOV.U32 R22, RZ, RZ, R8 ;  /* 0x000000ffff160224 */ /* 0x001fe200078e0008 */
[----:B---3--:R-:W-:-:S06]  /*56e90*/  PRMT R6, RZ, 0x7610, R6 ;  /* 0x00007610ff067816 */ /* 0x008fcc0000000006 */
[----:B------:R0:W3:Y:S01]  /*56ea0*/  @P0 LDG.E.U8 R6, desc[UR22][R22.64] ;  /* 0x0000001616060981 */ /* 0x0000e2000c1e1100 */
[----:B------:R-:W-:-:S03]  /*56eb0*/  PRMT R10, RZ, 0x7610, R10 ;  /* 0x00007610ff0a7816 */ /* 0x000fc6000000000a */
[----:B------:R-:W-:Y:S04]  /*56ec0*/  STL [R1+0x2a40], R21 ;  /* 0x002a401501007387 */ /* 0x000fe80000100800 */
[----:B------:R-:W2:Y:S01]  /*56ed0*/  LDL.LU R8, [R1+0x4bc] ;  /* 0x0004bc0001087983 */ /* 0x000ea20000300800 */
[----:B0-----:R-:W-:Y:S02]  /*56ee0*/  @P5 IMAD.MOV.U32 R22, RZ, RZ, R68 ;  /* 0x000000ffff165224 */ /* 0x001fe400078e0044 */
[----:B------:R-:W-:-:S05]  /*56ef0*/  @P5 IMAD.MOV.U32 R23, RZ, RZ, R21 ;  /* 0x000000ffff175224 */ /* 0x000fca00078e0015 */
[----:B------:R-:W2:Y:S01]  /*56f00*/  @P5 LDG.E.U8 R10, desc[UR22][R22.64] ;  /* 0x00000016160a5981 */ /* 0x000ea2000c1e1100 */
[--C-:B------:R-:W-:Y:S01]  /*56f10*/  @!P6 IMAD.IADD R72, R72, 0x1, -R12.reuse ;  /* 0x000000014848e824 */ /* 0x100fe200078e0a0c */
[C---:B------:R-:W-:Y:S02]  /*56f20*/  ISETP.GT.U32.AND P6, PT, R12.reuse, R69, PT ;  /* 0x000000450c00720c */ /* 0x040fe40003fc4070 */
[----:B---3--:R0:W-:Y:S04]  /*56f30*/  STL [R1+0x248], R6 ;  /* 0x0002480601007387 */ /* 0x0081e80000100800 */
[----:B0-----:R-:W3:Y:S07]  /*56f40*/  LDL.LU R6, [R1+0x4220] ;  /* 0x0042200001067983 */ /* 0x001eee0000300800 */
[--C-:B------:R-:W-:Y:S01]  /*56f50*/  @!P6 IMAD.IADD R69, R69, 0x1, -R12.reuse ;  /* 0x000000014545e824 */ /* 0x100fe200078e0a0c */
[----:B------:R-:W4:Y:S04]  /*56f60*/  LDL R68, [R1+0x3eb4] ;  /* 0x003eb40001447983 */ /* 0x000f280000100800 */
[----:B------:R-:W-:Y:S01]  /*56f70*/  ISETP.GT.U32.AND P6, PT, R12, R69, PT ;  /* 0x000000450c00720c */ /* 0x000fe20003fc4070 */
[----:B--2---:R0:W-:Y:S04]  /*56f80*/  STL [R1+0x244], R10 ;  /* 0x0002440a01007387 */ /* 0x0041e80000100800 */
[----:B0-----:R-:W2:Y:S08]  /*56f90*/  LDL.LU R10, [R1+0x4b8] ;  /* 0x0004b800010a7983 */ /* 0x001eb00000300800 */
[----:B------:R-:W-:Y:S01]  /*56fa0*/  @!P6 IMAD.IADD R69, R69, 0x1, -R12 ;  /* 0x000000014545e824 */ /* 0x000fe200078e0a0c */
[----:B------:R-:W-:-:S05]  /*56fb0*/  IADD3 R21, P6, PT, R19, R16, RZ ;  /* 0x0000001013157210 */ /* 0x000fca0007fde0ff */
[----:B------:R-:W-:Y:S01]  /*56fc0*/  IMAD.X R22, R20, 0x1, R13, P6 ;  /* 0x0000000114167824 */ /* 0x000fe200030e060d */
[----:B------:R-:W-:Y:S03]  /*56fd0*/  STL [R1+0x2a4c], R21 ;  /* 0x002a4c1501007387 */ /* 0x000fe60000100800 */
[----:B------:R-:W-:Y:S01]  /*56fe0*/  @P0 IMAD.MOV.U32 R23, RZ, RZ, R22 ;  /* 0x000000ffff170224 */ /* 0x000fe200078e0016 */
[----:B------:R0:W-:Y:S02]  /*56ff0*/  STL [R1+0x2a48], R22 ;  /* 0x002a481601007387 */ /* 0x0001e40000100800 */
[----:B0-----:R-:W-:Y:S01]  /*57000*/  @P0 IMAD.MOV.U32 R22, RZ, RZ, R21 ;  /* 0x000000ffff160224 */ /* 0x001fe200078e0015 */
[----:B---3--:R-:W-:-:S06]  /*57010*/  PRMT R6, RZ, 0x7610, R6 ;  /* 0x00007610ff067816 */ /* 0x008fcc0000000006 */
[----:B------:R0:W3:Y:S01]  /*57020*/  @P0 LDG.E.U8 R6, desc[UR22][R22.64] ;  /* 0x0000001616060981 */ /* 0x0000e2000c1e1100 */
[----:B----4-:R-:W-:Y:S02]  /*57030*/  ISETP.GT.U32.AND P4, PT, R12, R0, PT ;  /* 0x000000000c00720c */ /* 0x010fe40003f84070 */
[----:B------:R-:W-:Y:S01]  /*57040*/  SEL R18, R17, R18, !P3 ;  /* 0x0000001211127207 */ /* 0x000fe20005800000 */
[----:B------:R-:W-:-:S04]  /*57050*/  IMAD.MOV.U32 R19, RZ, RZ, R34 ;  /* 0x000000ffff137224 */ /* 0x000fc800078e0022 */
[----:B------:R-:W-:Y:S02]  /*57060*/  IMAD R18, R18, UR13, RZ ;  /* 0x0000000d12127c24 */ /* 0x000fe4000f8e02ff */
[----:B------:R-:W-:Y:S01]  /*57070*/  @!P1 IMAD.MOV R19, RZ, RZ, -R19 ;  /* 0x000000ffff139224 */ /* 0x000fe200078e0a13 */
[----:B------:R-:W-:Y:S02]  /*57080*/  PRMT R24, RZ, 0x7610, R24 ;  /* 0x00007610ff187816 */ /* 0x000fe40000000018 */
[----:B------:R-:W-:Y:S01]  /*57090*/  PRMT R25, RZ, 0x7610, R25 ;  /* 0x00007610ff197816 */ /* 0x000fe20000000019 */
[----:B------:R-:W4:Y:S01]  /*570a0*/  LDCU UR13, c[0x0][0x3b0] ;  /* 0x00007600ff0d77ac */ /* 0x000f220008000800 */
[----:B------:R-:W-:Y:S01]  /*570b0*/  SHF.R.S32.HI R20, RZ, 0x1f, R18 ;  /* 0x0000001fff147819 */ /* 0x000fe20000011412 */
[----:B------:R-:W-:Y:S01]  /*570c0*/  @!P4 IMAD.IADD R0, R0, 0x1, -R12 ;  /* 0x000000010000c824 */ /* 0x000fe200078e0a0c */
[----:B------:R-:W-:Y:S02]  /*570d0*/  ISETP.GE.AND P4, PT, R31, RZ, PT ;  /* 0x000000ff1f00720c */ /* 0x000fe40003f86270 */
[----:B------:R-:W-:-:S02]  /*570e0*/  IADD3 R31, P1, PT, R18, R14, RZ ;  /* 0x0000000e121f7210 */ /* 0x000fc40007f3e0ff */
[----:B------:R-:W-:-:S03]  /*570f0*/  IADD3 R21, P6, PT, R18, R16, RZ ;  /* 0x0000001012157210 */ /* 0x000fc60007fde0ff */
[C---:B------:R-:W-:Y:S02]  /*57100*/  IMAD.X R34, R20.reuse, 0x1, R15, P1 ;  /* 0x0000000114227824 */ /* 0x040fe400008e060f */
[----:B------:R-:W-:Y:S02]  /*57110*/  IMAD.X R20, R20, 0x1, R13, P6 ;  /* 0x0000000114147824 */ /* 0x000fe400030e060d */
[----:B------:R-:W-:Y:S02]  /*57120*/  IMAD.MOV.U32 R18, RZ, RZ, R71 ;  /* 0x000000ffff127224 */ /* 0x000fe400078e0047 */
[----:B0-----:R-:W-:Y:S02]  /*57130*/  @P5 IMAD.MOV.U32 R23, RZ, RZ, R34 ;  /* 0x000000ffff175224 */ /* 0x001fe400078e0022 */
[----:B------:R-:W-:-:S05]  /*57140*/  @P5 IMAD.MOV.U32 R22, RZ, RZ, R31 ;  /* 0x000000ffff165224 */ /* 0x000fca00078e001f */
[----:B------:R-:W2:Y:S04]  /*57150*/  @P5 LDG.E.U8 R25, desc[UR22][R22.64] ;  /* 0x0000001616195981 */ /* 0x000ea8000c1e1100 */
[----:B---3--:R0:W-:Y:S04]  /*57160*/  STL [R1+0x240], R6 ;  /* 0x0002400601007387 */ /* 0x0081e80000100800 */
[----:B0-----:R-:W3:Y:S04]  /*57170*/  LDL.LU R6, [R1+0x4c0] ;  /* 0x0004c00001067983 */ /* 0x001ee80000300800 */
        /* <DEDUP_REMOVED lines=18> */
[----:B----4-:R-:W-:-:S02]  /*572a0*/  IMAD R20, R20, UR13, RZ ;  /* 0x0000000d14147c24 */ /* 0x010fc4000f8e02ff */
        /* <DEDUP_REMOVED lines=30> */
[----:B------:R-:W4:Y:S04]  /*57490*/  @P0 LDG.E.U8 R71, desc[UR22][R24.64] ;  /* 0x0000001618470981 */ /* 0x000f28000c1e1100 */
[----:B--2---:R0:W-:Y:S04]  /*574a0*/  STL [R1+0x234], R2 ;  /* 0x0002340201007387 */ /* 0x0041e80000100800 */
[----:B0-----:R-:W2:Y:S04]  /*574b0*/  LDL.LU R2, [R1+0x4214] ;  /* 0x0042140001027983 */ /* 0x001ea80000300800 */
[----:B------:R0:W-:Y:S04]  /*574c0*/  STL [R1+0x2a58], R21 ;  /* 0x002a581501007387 */ /* 0x0001e80000100800 */
[----:B------:R-:W2:Y:S01]  /*574d0*/  LDL.LU R68, [R1+0x4210] ;  /* 0x0042100001447983 */ /* 0x000ea20000300800 */
[----:B0-----:R-:W-:Y:S01]  /*574e0*/  SEL R21, R17, R18, !P3 ;  /* 0x0000001211157207 */ /* 0x001fe20005800000 */
[----:B------:R-:W-:-:S05]  /*574f0*/  @P5 IMAD.MOV.U32 R18, RZ, RZ, R31 ;  /* 0x000000ffff125224 */ /* 0x000fca00078e001f */
[----:B------:R0:W2:Y:S01]  /*57500*/  @P5 LDG.E.U8 R23, desc[UR22][R18.64] ;  /* 0x0000001612175981 */ /* 0x0000a2000c1e1100 */
[----:B---3--:R-:W-:-:S03]  /*57510*/  ISETP.GT.U32.AND P6, PT, R12, R6, PT ;  /* 0x000000060c00720c */ /* 0x008fc60003fc4070 */
[----:B----4-:R1:W-:Y:S01]  /*57520*/  STL [R1+0x230], R71 ;  /* 0x0002304701007387 */ /* 0x0103e20000100800 */
[----:B0-----:R-:W-:-:S09]  /*57530*/  IMAD.MOV.U32 R18, RZ, RZ, R70 ;  /* 0x000000ffff127224 */ /* 0x001fd200078e0046 */
[----:B------:R-:W-:Y:S02]  /*57540*/  @!P6 IMAD.IADD R6, R6, 0x1, -R12 ;  /* 0x000000010606e824 */ /* 0x000fe400078e0a0c */
[----:B------:R-:W-:Y:S01]  /*57550*/  IMAD R19, R21, UR6, RZ ;  /* 0x0000000615137c24 */ /* 0x000fe2000f8e02ff */
[----:B-1----:R-:W3:Y:S04]  /*57560*/  LDL.LU R71, [R1+0x420c] ;  /* 0x00420c0001477983 */ /* 0x002ee80000300800 */
[----:B------:R-:W4:Y:S04]  /*57570*/  LDL R31, [R1+0x3ec0] ;  /* 0x003ec000011f7983 */ /* 0x000f280000100800 */
        /* <DEDUP_REMOVED lines=51> */
[----:B-1----:R-:W-:Y:S01]  /*578b0*/  @P5 IMAD.MOV.U32 R25, RZ, RZ, R21 ;  /* 0x000000ffff195224 */ /* 0x002fe200078e0015 */
[----:B------:R-:W-:Y:S02]  /*578c0*/  ISETP.GE.AND P1, PT, R31, RZ, PT ;  /* 0x000000ff1f00720c */ /* 0x000fe40003f26270 */
[----:B------:R-:W2:Y:S04]  /*578d0*/  LDL.LU R31, [R1+0x4208] ;  /* 0x00420800011f7983 */ /* 0x000ea80000300800 */
[----:B------:R0:W2:Y:S04]  /*578e0*/  @P5 LDG.E.U8 R19, desc[UR22][R24.64] ;  /* 0x0000001618135981 */ /* 0x0000a8000c1e1100 */
[----:B------:R-:W-:Y:S04]  /*578f0*/  STL [R1+0x17c8], R21 ;  /* 0x0017c81501007387 */ /* 0x000fe80000100800 */
[----:B----4-:R1:W-:Y:S04]  /*57900*/  STL [R1+0x220], R71 ;  /* 0x0002204701007387 */ /* 0x0103e80000100800 */
[----:B-1----:R-:W4:Y:S01]  /*57910*/  LDL.LU R71, [R1+0x4204] ;  /* 0x0042040001477983 */ /* 0x002f220000300800 */
        /* <DEDUP_REMOVED lines=15> */
[----:B0-----:R-:W-:Y:S01]  /*57a10*/  IMAD.MOV.U32 R19, RZ, RZ, R33 ;  /* 0x000000ffff137224 */ /* 0x001fe200078e0021 */
[----:B------:R-:W-:-:S05]  /*57a20*/  IADD3 R33, P1, PT, R21, R14, RZ ;  /* 0x0000000e15217210 */ /* 0x000fca0007f3e0ff */
[----:B------:R-:W-:Y:S04]  /*57a30*/  STL [R1+0x2a74], R33 ;  /* 0x002a742101007387 */ /* 0x000fe80000100800 */
[----:B------:R0:W-:Y:S01]  /*57a40*/  STL [R1+0x17c0], R24 ;  /* 0x0017c01801007387 */ /* 0x0001e20000100800 */
[----:B------:R-:W-:Y:S01]  /*57a50*/  @!P4 IMAD.MOV R19, RZ, RZ, -R19 ;  /* 0x000000ffff13c224 */ /* 0x000fe200078e0a13 */
[----:B------:R-:W-:Y:S01]  /*57a60*/  ISETP.GE.AND P4, PT, R68, RZ, PT ;  /* 0x000000ff4400720c */ /* 0x000fe20003f86270 */
[----:B------:R-:W-:Y:S02]  /*57a70*/  IMAD.X R68, R23, 0x1, R15, P1 ;  /* 0x0000000117447824 */ /* 0x000fe400008e060f */
[----:B0-----:R-:W-:Y:S01]  /*57a80*/  @P0 IMAD.MOV.U32 R24, RZ, RZ, R20 ;  /* 0x000000ffff180224 */ /* 0x001fe200078e0014 */
[----:B------:R-:W-:-:S02]  /*57a90*/  PRMT R31, RZ, 0x7610, R31 ;  /* 0x00007610ff1f7816 */ /* 0x000fc4000000001f */
[----:B----4-:R-:W-:-:S06]  /*57aa0*/  PRMT R71, RZ, 0x7610, R71 ;  /* 0x00007610ff477816 */ /* 0x010fcc0000000047 */
[----:B------:R0:W2:Y:S02]  /*57ab0*/  @P0 LDG.E.U8 R71, desc[UR22][R24.64] ;  /* 0x0000001618470981 */ /* 0x0000a4000c1e1100 */
[----:B0-----:R-:W-:Y:S02]  /*57ac0*/  @P5 IMAD.MOV.U32 R24, RZ, RZ, R33 ;  /* 0x000000ffff185224 */ /* 0x001fe400078e0021 */
[----:B------:R-:W-:-:S05]  /*57ad0*/  @P5 IMAD.MOV.U32 R25, RZ, RZ, R68 ;  /* 0x000000ffff195224 */ /* 0x000fca00078e0044 */
[----:B------:R0:W4:Y:S01]  /*57ae0*/  @P5 LDG.E.U8 R31, desc[UR22][R24.64] ;  /* 0x00000016181f5981 */ /* 0x000122000c1e1100 */
[C---:B------:R-:W-:Y:S02]  /*57af0*/  ISETP.GT.U32.AND P6, PT, R12.reuse, R70, PT ;  /* 0x000000460c00720c */ /* 0x040fe40003fc4070 */
[----:B---3--:R-:W-:Y:S02]  /*57b00*/  ISETP.GT.U32.AND P1, PT, R12, R11, PT ;  /* 0x0000000b0c00720c */ /* 0x008fe40003f24070 */
        /* <DEDUP_REMOVED lines=9> */
[----:B0-----:R-:W-:Y:S01]  /*57ba0*/  IADD3 R24, P4, PT, R20, R16, RZ ;  /* 0x0000001014187210 */ /* 0x001fe20007f9e0ff */
[----:B------:R-:W-:Y:S01]  /*57bb0*/  @!P1 IMAD.IADD R11, R11, 0x1, -R12 ;  /* 0x000000010b0b9824 */ /* 0x000fe200078e0a0c */
[----:B------:R-:W-:-:S02]  /*57bc0*/  SHF.R.S32.HI R21, RZ, 0x1f, R20 ;  /* 0x0000001fff157819 */ /* 0x000fc40000011414 */
[----:B------:R-:W-:Y:S01]  /*57bd0*/  IADD3 R29, P1, PT, R20, R14, RZ ;  /* 0x0000000e141d7210 */ /* 0x000fe20007f3e0ff */
[--C-:B------:R-:W-:Y:S01]  /*57be0*/  IMAD.X R20, R23, 0x1, R13.reuse, P6 ;  /* 0x0000000117147824 */ /* 0x100fe200030e060d */
[----:B------:R-:W0:Y:S01]  /*57bf0*/  LDCU UR14, c[0x0][0x3b0] ;  /* 0x00007600ff0e77ac */ /* 0x000e220008000800 */
[C---:B------:R-:W-:Y:S01]  /*57c00*/  IMAD.X R25, R21.reuse, 0x1, R13, P4 ;  /* 0x0000000115197824 */ /* 0x040fe200020e060d */
[----:B--2---:R1:W-:Y:S04]  /*57c10*/  STL [R1+0x218], R71 ;  /* 0x0002184701007387 */ /* 0x0043e80000100800 */
[----:B-1----:R-:W2:Y:S04]  /*57c20*/  LDL R71, [R1+0x3ea4] ;  /* 0x003ea40001477983 */ /* 0x002ea80000100800 */
[----:B------:R1:W-:Y:S04]  /*57c30*/  STL [R1+0x2a70], R68 ;  /* 0x002a704401007387 */ /* 0x0003e80000100800 */
[----:B-1----:R-:W3:Y:S04]  /*57c40*/  LDL.LU R68, [R1+0x4d8] ;  /* 0x0004d80001447983 */ /* 0x002ee80000300800 */
[----:B------:R-:W-:Y:S04]  /*57c50*/  STL [R1+0x2a7c], R33 ;  /* 0x002a7c2101007387 */ /* 0x000fe80000100800 */
[----:B------:R-:W-:Y:S04]  /*57c60*/  STL [R1+0x17b4], R24 ;  /* 0x0017b41801007387 */ /* 0x000fe80000100800 */
[----:B------:R-:W-:Y:S04]  /*57c70*/  STL [R1+0x17bc], R29 ;  /* 0x0017bc1d01007387 */ /* 0x000fe80000100800 */
[----:B------:R-:W-:Y:S04]  /*57c80*/  STL [R1+0x2a78], R20 ;  /* 0x002a781401007387 */ /* 0x000fe80000100800 */
[----:B----4-:R1:W-:Y:S02]  /*57c90*/  STL [R1+0x214], R31 ;  /* 0x0002141f01007387 */ /* 0x0103e40000100800 */
[----:B-1----:R-:W-:-:S02]  /*57ca0*/  IMAD.X R31, R21, 0x1, R15, P1 ;  /* 0x00000001151f7824 */ /* 0x002fc400008e060f */
[----:B------:R-:W-:Y:S02]  /*57cb0*/  @P0 IMAD.MOV.U32 R21, RZ, RZ, R20 ;  /* 0x000000ffff150224 */ /* 0x000fe400078e0014 */
[----:B------:R-:W-:-:S05]  /*57cc0*/  @P0 IMAD.MOV.U32 R20, RZ, RZ, R33 ;  /* 0x000000ffff140224 */ /* 0x000fca00078e0021 */
[----:B------:R1:W4:Y:S02]  /*57cd0*/  @P0 LDG.E.U8 R2, desc[UR22][R20.64] ;  /* 0x0000001614020981 */ /* 0x000324000c1e1100 */
[----:B-1----:R-:W-:Y:S02]  /*57ce0*/  @P5 IMAD.MOV.U32 R20, RZ, RZ, R29 ;  /* 0x000000ffff145224 */ /* 0x002fe400078e001d */
[----:B------:R-:W-:-:S05]  /*57cf0*/  @P5 IMAD.MOV.U32 R21, RZ, RZ, R31 ;  /* 0x000000ffff155224 */ /* 0x000fca00078e001f */
[----:B------:R1:W3:Y:S02]  /*57d00*/  @P5 LDG.E.U8 R30, desc[UR22][R20.64] ;  /* 0x00000016141e5981 */ /* 0x0002e4000c1e1100 */
[----:B-1----:R-:W-:Y:S02]  /*57d10*/  @P0 IMAD.MOV.U32 R20, RZ, RZ, R24 ;  /* 0x000000ffff140224 */ /* 0x002fe400078e0018 */
[----:B------:R-:W-:-:S05]  /*57d20*/  @P0 IMAD.MOV.U32 R21, RZ, RZ, R25 ;  /* 0x000000ffff150224 */ /* 0x000fca00078e0019 */
[----:B------:R1:W3:Y:S01]  /*57d30*/  @P0 LDG.E.U8 R22, desc[UR22][R20.64] ;  /* 0x0000001614160981 */ /* 0x0002e2000c1e1100 */
[----:B------:R-:W-:Y:S01]  /*57d40*/  ISETP.GT.U32.AND P4, PT, R12, R5, PT ;  /* 0x000000050c00720c */ /* 0x000fe20003f84070 */
[----:B------:R-:W-:Y:S02]  /*57d50*/  IMAD R19, R19, UR6, RZ ;  /* 0x0000000613137c24 */ /* 0x000fe4000f8e02ff */
[----:B------:R0:W-:Y:S04]  /*57d60*/  STL [R1+0x17b0], R25 ;  /* 0x0017b01901007387 */ /* 0x0001e80000100800 */
[----:B------:R-:W3:Y:S04]  /*57d70*/  LDL.LU R33, [R1+0x41fc] ;  /* 0x0041fc0001217983 */ /* 0x000ee80000300800 */
[----:B------:R-:W-:Y:S01]  /*57d80*/  STL [R1+0x17b8], R31 ;  /* 0x0017b81f01007387 */ /* 0x000fe20000100800 */
[----:B-1----:R-:W-:Y:S01]  /*57d90*/  SHF.R.S32.HI R21, RZ, 0x1f, R19 ;  /* 0x0000001fff157819 */ /* 0x002fe20000011413 */
[----:B------:R-:W-:Y:S01]  /*57da0*/  @!P4 IMAD.IADD R5, R5, 0x1, -R12 ;  /* 0x000000010505c824 */ /* 0x000fe200078e0a0c */
[----:B------:R-:W-:-:S02]  /*57db0*/  IADD3 R24, P4, PT, R19, R14, RZ ;  /* 0x0000000e13187210 */ /* 0x000fc40007f9e0ff */
[----:B------:R-:W-:Y:S02]  /*57dc0*/  PRMT R23, RZ, 0x7610, R23 ;  /* 0x00007610ff177816 */ /* 0x000fe40000000017 */
[----:B------:R-:W-:Y:S01]  /*57dd0*/  SEL R20, R17, R18, !P3 ;  /* 0x0000001211147207 */ /* 0x000fe20005800000 */
[----:B------:R-:W-:Y:S02]  /*57de0*/  IMAD.MOV.U32 R18, RZ, RZ, R9 ;  /* 0x000000ffff127224 */ /* 0x000fe400078e0009 */
[----:B0-----:R-:W-:Y:S01]  /*57df0*/  IMAD.X R25, R21, 0x1, R15, P4 ;  /* 0x0000000115197824 */ /* 0x001fe200020e060f */
[----:B------:R-:W-:-:S04]  /*57e00*/  IADD3 R9, P4, PT, R19, R16, RZ ;  /* 0x0000001013097210 */ /* 0x000fc80007f9e0ff */
[----:B------:R0:W3:Y:S01]  /*57e10*/  @P5 LDG.E.U8 R23, desc[UR22][R24.64] ;  /* 0x0000001618175981 */ /* 0x0000e2000c1e1100 */
[----:B--2---:R-:W-:-:S03]  /*57e20*/  ISETP.GE.AND P1, PT, R71, RZ, PT ;  /* 0x000000ff4700720c */ /* 0x004fc60003f26270 */
[----:B----4-:R1:W-:Y:S04]  /*57e30*/  STL [R1+0x210], R2 ;  /* 0x0002100201007387 */ /* 0x0103e80000100800 */
[----:B-1----:R-:W2:Y:S04]  /*57e40*/  LDL.LU R2, [R1+0x41f8] ;  /* 0x0041f80001027983 */ /* 0x002ea80000300800 */
[----:B------:R-:W4:Y:S04]  /*57e50*/  LDL.LU R31, [R1+0x41f4] ;  /* 0x0041f400011f7983 */ /* 0x000f280000300800 */
[----:B------:R-:W2:Y:S04]  /*57e60*/  LDL.LU R29, [R1+0x41f0] ;  /* 0x0041f000011d7983 */ /* 0x000ea80000300800 */
[----:B------:R-:W2:Y:S04]  /*57e70*/  LDL.LU R71, [R1+0x4d4] ;  /* 0x0004d40001477983 */ /* 0x000ea80000300800 */
[----:B------:R-:W-:Y:S04]  /*57e80*/  STL [R1+0x2a84], R24 ;  /* 0x002a841801007387 */ /* 0x000fe80000100800 */
[----:B---3--:R-:W-:Y:S04]  /*57e90*/  STL [R1+0x208], R22 ;  /* 0x0002081601007387 */ /* 0x008fe80000100800 */
[----:B------:R1:W-:Y:S04]  /*57ea0*/  STL [R1+0x2a80], R25 ;  /* 0x002a801901007387 */ /* 0x0003e80000100800 */
[----:B------:R3:W-:Y:S04]  /*57eb0*/  STL [R1+0x20c], R30 ;  /* 0x00020c1e01007387 */ /* 0x0007e80000100800 */
[----:B------:R-:W-:Y:S04]  /*57ec0*/  STL [R1+0x2a8c], R9 ;  /* 0x002a8c0901007387 */ /* 0x000fe80000100800 */
[----:B-1----:R-:W2:Y:S01]  /*57ed0*/  LDL R25, [R1+0x3ea8] ;  /* 0x003ea80001197983 */ /* 0x002ea20000100800 */
[----:B------:R-:W-:-:S02]  /*57ee0*/  IMAD R20, R20, UR13, RZ ;  /* 0x0000000d14147c24 */ /* 0x000fc4000f8e02ff */
[----:B------:R-:W-:Y:S02]  /*57ef0*/  @!P1 IMAD.MOV R18, RZ, RZ, -R18 ;  /* 0x000000ffff129224 */ /* 0x000fe400078e0a12 */
[----:B------:R-:W-:Y:S02]  /*57f00*/  IMAD.X R21, R21, 0x1, R13, P4 ;  /* 0x0000000115157824 */ /* 0x000fe400020e060d */
[----:B0-----:R-:W-:Y:S01]  /*57f10*/  @P0 IMAD.MOV.U32 R24, RZ, RZ, R9 ;  /* 0x000000ffff180224 */ /* 0x001fe200078e0009 */
[----:B------:R-:W-:Y:S02]  /*57f20*/  ISETP.GT.U32.AND P6, PT, R12, R11, PT ;  /* 0x0000000b0c00720c */ /* 0x000fe40003fc4070 */
[----:B---3--:R-:W-:Y:S02]  /*57f30*/  IADD3 R30, P1, PT, R20, R14, RZ ;  /* 0x0000000e141e7210 */ /* 0x008fe40007f3e0ff */
[----:B------:R-:W-:Y:S01]  /*57f40*/  SHF.R.S32.HI R22, RZ, 0x1f, R20 ;  /* 0x0000001fff167819 */ /* 0x000fe20000011414 */
[----:B------:R-:W0:Y:S01]  /*57f50*/  LDCU UR13, c[0x0][0x3b0] ;  /* 0x00007600ff0d77ac */ /* 0x000e220008000800 */
[----:B------:R1:W-:Y:S03]  /*57f60*/  STL [R1+0x204], R23 ;  /* 0x0002041701007387 */ /* 0x0003e60000100800 */
[----:B------:R-:W-:Y:S01]  /*57f70*/  IMAD.X R19, R22, 0x1, R15, P1 ;  /* 0x0000000116137824 */ /* 0x000fe200008e060f */
[----:B-1----:R-:W3:Y:S04]  /*57f80*/  LDL R23, [R1+0x3eac] ;  /* 0x003eac0001177983 */ /* 0x002ee80000100800 */
[----:B------:R-:W-:Y:S04]  /*57f90*/  STL [R1+0x17ac], R30 ;  /* 0x0017ac1e01007387 */ /* 0x000fe80000100800 */
[----:B------:R1:W-:Y:S04]  /*57fa0*/  STL [R1+0x2a88], R21 ;  /* 0x002a881501007387 */ /* 0x0003e80000100800 */
[----:B------:R0:W-:Y:S04]  /*57fb0*/  STL [R1+0x17a8], R19 ;  /* 0x0017a81301007387 */ /* 0x0001e80000100800 */
[----:B------:R-:W3:Y:S01]  /*57fc0*/  LDL.LU R9, [R1+0x41ec] ;  /* 0x0041ec0001097983 */ /* 0x000ee20000300800 */
[----:B----4-:R-:W-:-:S02]  /*57fd0*/  PRMT R31, RZ, 0x7610, R31 ;  /* 0x00007610ff1f7816 */ /* 0x010fc4000000001f */
[----:B--2---:R-:W-:Y:S02]  /*57fe0*/  PRMT R29, RZ, 0x7610, R29 ;  /* 0x00007610ff1d7816 */ /* 0x004fe4000000001d */
        /* <DEDUP_REMOVED lines=35> */
[----:B------:R-:W-:Y:S04]  /*58220*/  STL [R1+0x2a90], R30 ;  /* 0x002a901e01007387 */ /* 0x000fe80000100800 */
[----:B------:R-:W2:Y:S08]  /*58230*/  LDL.LU R7, [R1+0x4e0] ;  /* 0x0004e00001077983 */ /* 0x000eb00000300800 */
[----:B------:R-:W-:Y:S01]  /*58240*/  @!P6 IMAD.IADD R68, R68, 0x1, -R12 ;  /* 0x000000014444e824 */ /* 0x000fe200078e0a0c */
[----:B------:R-:W-:-:S05]  /*58250*/  IADD3 R29, P6, PT, R19, R16, RZ ;  /* 0x00000010131d7210 */ /* 0x000fca0007fde0ff */
[----:B0-----:R-:W-:Y:S01]  /*58260*/  IMAD.X R22, R20, 0x1, R13, P6 ;  /* 0x0000000114167824 */ /* 0x001fe200030e060d */
[----:B------:R-:W-:-:S03]  /*58270*/  PRMT R21, RZ, 0x7610, R21 ;  /* 0x00007610ff157816 */ /* 0x000fc60000000015 */
[----:B------:R-:W-:Y:S01]  /*58280*/  @P0 IMAD.MOV.U32 R23, RZ, RZ, R22 ;  /* 0x000000ffff170224 */ /* 0x000fe200078e0016 */
[----:B---3--:R0:W-:Y:S04]  /*58290*/  STL [R1+0x1f8], R2 ;  /* 0x0001f80201007387 */ /* 0x0081e80000100800 */
[----:B0-----:R-:W3:Y:S04]  /*582a0*/  LDL.LU R2, [R1+0x41e8] ;  /* 0x0041e80001027983 */ /* 0x001ee80000300800 */
[----:B------:R-:W3:Y:S04]  /*582b0*/  LDL R30, [R1+0x3e8c] ;  /* 0x003e8c00011e7983 */ /* 0x000ee80000100800 */
[----:B----4-:R0:W-:Y:S04]  /*582c0*/  STL [R1+0x1f4], R9 ;  /* 0x0001f40901007387 */ /* 0x0101e80000100800 */
[----:B0-----:R-:W4:Y:S04]  /*582d0*/  LDL.LU R9, [R1+0x4e8] ;  /* 0x0004e80001097983 */ /* 0x001f280000300800 */
[----:B------:R-:W-:Y:S04]  /*582e0*/  STL [R1+0x2a9c], R29 ;  /* 0x002a9c1d01007387 */ /* 0x000fe80000100800 */
[----:B------:R0:W-:Y:S02]  /*582f0*/  STL [R1+0x2a98], R22 ;  /* 0x002a981601007387 */ /* 0x0001e40000100800 */
[----:B0-----:R-:W-:Y:S01]  /*58300*/  @P0 IMAD.MOV.U32 R22, RZ, RZ, R29 ;  /* 0x000000ffff160224 */ /* 0x001fe200078e001d */
[----:B------:R-:W-:-:S02]  /*58310*/  ISETP.GT.U32.AND P4, PT, R12, R71, PT ;  /* 0x000000470c00720c */ /* 0x000fc40003f84070 */
[----:B------:R-:W-:Y:S01]  /*58320*/  SEL R18, R17, R18, !P3 ;  /* 0x0000001211127207 */ /* 0x000fe20005800000 */
[----:B------:R-:W-:Y:S01]  /*58330*/  IMAD.MOV.U32 R19, RZ, RZ, R32 ;  /* 0x000000ffff137224 */ /* 0x000fe200078e0020 */
[----:B------:R-:W3:Y:S04]  /*58340*/  LDL.LU R29, [R1+0x4f4] ;  /* 0x0004f400011d7983 */ /* 0x000ee80000300800 */
[----:B------:R0:W3:Y:S01]  /*58350*/  @P0 LDG.E.U8 R21, desc[UR22][R22.64] ;  /* 0x0000001616150981 */ /* 0x0000e2000c1e1100 */
[----:B------:R-:W-:Y:S02]  /*58360*/  IMAD R18, R18, UR13, RZ ;  /* 0x0000000d12127c24 */ /* 0x000fe4000f8e02ff */
[----:B------:R-:W-:Y:S01]  /*58370*/  @!P1 IMAD.MOV R19, RZ, RZ, -R19 ;  /* 0x000000ffff139224 */ /* 0x000fe200078e0a13 */
[----:B------:R-:W-:-:S02]  /*58380*/  PRMT R24, RZ, 0x7610, R24 ;  /* 0x00007610ff187816 */ /* 0x000fc40000000018 */
[----:B------:R-:W-:Y:S01]  /*58390*/  PRMT R25, RZ, 0x7610, R25 ;  /* 0x00007610ff197816 */ /* 0x000fe20000000019 */
[----:B------:R-:W1:Y:S01]  /*583a0*/  LDCU UR13, c[0x0][0x3b0] ;  /* 0x00007600ff0d77ac */ /* 0x000e620008000800 */
[----:B------:R-:W-:Y:S01]  /*583b0*/  @!P4 IMAD.IADD R71, R71, 0x1, -R12 ;  /* 0x000000014747c824 */ /* 0x000fe200078e0a0c */
[----:B--2---:R-:W-:Y:S02]  /*583c0*/  ISETP.GE.AND P4, PT, R31, RZ, PT ;  /* 0x000000ff1f00720c */ /* 0x004fe40003f86270 */
[----:B------:R-:W-:Y:S02]  /*583d0*/  IADD3 R31, P1, PT, R18, R14, RZ ;  /* 0x0000000e121f7210 */ /* 0x000fe40007f3e0ff */
[----:B------:R-:W-:-:S03]  /*583e0*/  SHF.R.S32.HI R20, RZ, 0x1f, R18 ;  /* 0x0000001fff147819 */ /* 0x000fc60000011412 */
[----:B------:R-:W-:Y:S02]  /*583f0*/  STL [R1+0x179c], R31 ;  /* 0x00179c1f01007387 */ /* 0x000fe40000100800 */
        /* <DEDUP_REMOVED lines=21> */
[----:B------:R-:W-:Y:S01]  /*58550*/  ISETP.GT.U32.AND P1, PT, R12, R71, PT ;  /* 0x000000470c00720c */ /* 0x000fe20003f24070 */
[----:B------:R-:W3:Y:S01]  /*58560*/  LDL R30, [R1+0x3e94] ;  /* 0x003e9400011e7983 */ /* 0x000ee20000100800 */
[----:B0-----:R-:W-:Y:S01]  /*58570*/  SEL R20, R17, R18, !P3 ;  /* 0x0000001211147207 */ /* 0x001fe20005800000 */
[----:B------:R-:W-:-:S02]  /*58580*/  IMAD.MOV.U32 R18, RZ, RZ, R28 ;  /* 0x000000ffff127224 */ /* 0x000fc400078e001c */
[----:B------:R-:W-:Y:S02]  /*58590*/  IMAD R19, R19, UR6, RZ ;  /* 0x0000000613137c24 */ /* 0x000fe4000f8e02ff */
[----:B------:R-:W-:Y:S02]  /*585a0*/  IMAD R20, R20, UR13, RZ ;  /* 0x0000000d14147c24 */ /* 0x000fe4000f8e02ff */
[----:B------:R-:W-:Y:S02]  /*585b0*/  @!P6 IMAD.MOV R18, RZ, RZ, -R18 ;  /* 0x000000ffff12e224 */ /* 0x000fe400078e0a12 */
[----:B------:R-:W-:Y:S01]  /*585c0*/  @!P4 IMAD.IADD R7, R7, 0x1, -R12 ;  /* 0x000000010707c824 */ /* 0x000fe200078e0a0c */
[----:B------:R-:W-:Y:S02]  /*585d0*/  SHF.R.S32.HI R21, RZ, 0x1f, R19 ;  /* 0x0000001fff157819 */ /* 0x000fe40000011413 */
[----:B------:R-:W-:Y:S02]  /*585e0*/  PRMT R2, RZ, 0x7610, R2 ;  /* 0x00007610ff027816 */ /* 0x000fe40000000002 */
[----:B------:R-:W-:Y:S01]  /*585f0*/  IADD3 R31, P6, PT, R20, R14, RZ ;  /* 0x0000000e141f7210 */ /* 0x000fe20007fde0ff */
[----:B------:R-:W-:Y:S01]  /*58600*/  @!P1 IMAD.IADD R71, R71, 0x1, -R12 ;  /* 0x0000000147479824 */ /* 0x000fe200078e0a0c */
[----:B----4-:R-:W-:-:S02]  /*58610*/  ISETP.GT.U32.AND P1, PT, R12, R9, PT ;  /* 0x000000090c00720c */ /* 0x010fc40003f24070 */
[----:B------:R-:W-:Y:S01]  /*58620*/  PRMT R23, RZ, 0x7610, R23 ;  /* 0x00007610ff177816 */ /* 0x000fe20000000017 */
[----:B------:R-:W0:Y:S10]  /*58630*/  LDCU UR13, c[0x0][0x3b0] ;  /* 0x00007600ff0d77ac */ /* 0x000e340008000800 */
[----:B------:R-:W-:Y:S01]  /*58640*/  @!P1 IMAD.IADD R9, R9, 0x1, -R12 ;  /* 0x0000000109099824 */ /* 0x000fe200078e0a0c */
[C---:B------:R-:W-:Y:S01]  /*58650*/  IADD3 R28, P1, PT, R19.reuse, R16, RZ ;  /* 0x00000010131c7210 */ /* 0x040fe20007f3e0ff */
[----:B--2---:R1:W-:Y:S04]  /*58660*/  STL [R1+0x1e8], R24 ;  /* 0x0001e81801007387 */ /* 0x0043e80000100800 */
[----:B------:R-:W-:Y:S01]  /*58670*/  STL [R1+0x178c], R31 ;  /* 0x00178c1f01007387 */ /* 0x000fe20000100800 */
[----:B-1----:R-:W-:-:S05]  /*58680*/  IADD3 R24, P4, PT, R19, R14, RZ ;  /* 0x0000000e13187210 */ /* 0x002fca0007f9e0ff */
[----:B------:R-:W-:Y:S04]  /*58690*/  STL [R1+0x2aa4], R24 ;  /* 0x002aa41801007387 */ /* 0x000fe80000100800 */
[----:B------:R1:W-:Y:S02]  /*586a0*/  STL [R1+0x1ec], R25 ;  /* 0x0001ec1901007387 */ /* 0x0003e40000100800 */
[----:B-1----:R-:W-:-:S05]  /*586b0*/  IMAD.X R25, R21, 0x1, R15, P4 ;  /* 0x0000000115197824 */ /* 0x002fca00020e060f */
[----:B------:R1:W2:Y:S01]  /*586c0*/  @P5 LDG.E.U8 R2, desc[UR22][R24.64] ;  /* 0x0000001618025981 */ /* 0x0002a2000c1e1100 */
[----:B---3--:R-:W-:Y:S01]  /*586d0*/  ISETP.GE.AND P4, PT, R32, RZ, PT ;  /* 0x000000ff2000720c */ /* 0x008fe20003f86270 */
[----:B------:R-:W-:Y:S02]  /*586e0*/  IMAD.X R21, R21, 0x1, R13, P1 ;  /* 0x0000000115157824 */ /* 0x000fe400008e060d */
[----:B------:R-:W3:Y:S04]  /*586f0*/  LDL.LU R32, [R1+0x41e0] ;  /* 0x0041e00001207983 */ /* 0x000ee80000300800 */
[----:B------:R-:W-:Y:S01]  /*58700*/  STL [R1+0x2aac], R28 ;  /* 0x002aac1c01007387 */ /* 0x000fe20000100800 */
[----:B------:R-:W-:-:S03]  /*58710*/  PRMT R72, RZ, 0x7610, R72 ;  /* 0x00007610ff487816 */ /* 0x000fc60000000048 */
[----:B------:R4:W-:Y:S01]  /*58720*/  STL [R1+0x2aa0], R25 ;  /* 0x002aa01901007387 */ /* 0x0009e20000100800 */
[----:B-1----:R-:W-:Y:S02]  /*58730*/  @P0 IMAD.MOV.U32 R24, RZ, RZ, R28 ;  /* 0x000000ffff180224 */ /* 0x002fe400078e001c */
        /* <DEDUP_REMOVED lines=41> */
[----:B------:R-:W-:Y:S01]  /*589d0*/  STL [R1+0x2ab0], R30 ;  /* 0x002ab01e01007387 */ /* 0x000fe20000100800 */
[----:B------:R-:W-:-:S03]  /*589e0*/  IMAD.MOV.U32 R18, RZ, RZ, R0 ;  /* 0x000000ffff127224 */ /* 0x000fc600078e0000 */
[----:B------:R-:W3:Y:S01]  /*589f0*/  LDL R23, [R1+0x3e9c] ;  /* 0x003e9c0001177983 */ /* 0x000ee20000100800 */
[----:B------:R-:W-:Y:S01]  /*58a00*/  @!P6 IMAD.MOV R18, RZ, RZ, -R18 ;  /* 0x000000ffff12e224 */ /* 0x000fe200078e0a12 */
[----:B------:R-:W-:Y:S02]  /*58a10*/  PRMT R28, RZ, 0x7610, R28 ;  /* 0x00007610ff1c7816 */ /* 0x000fe4000000001c */
[----:B------:R-:W-:Y:S01]  /*58a20*/  ISETP.GT.U32.AND P1, PT, R12, R7, PT ;  /* 0x000000070c00720c */ /* 0x000fe20003f24070 */
[----:B--2---:R1:W-:Y:S04]  /*58a30*/  STL [R1+0x1d8], R72 ;  /* 0x0001d84801007387 */ /* 0x0043e80000100800 */
[----:B-1----:R-:W2:Y:S04]  /*58a40*/  LDL R72, [R1+0x3e78] ;  /* 0x003e780001487983 */ /* 0x002ea80000100800 */
[----:B------:R-:W2:Y:S04]  /*58a50*/  LDL.LU R0, [R1+0x4cc] ;  /* 0x0004cc0001007983 */ /* 0x000ea80000300800 */
        /* <DEDUP_REMOVED lines=9> */
[C---:B------:R-:W-:Y:S02]  /*58af0*/  ISETP.GT.U32.AND P4, PT, R12.reuse, R29, PT ;  /* 0x0000001d0c00720c */ /* 0x040fe40003f84070 */
[----:B---3--:R-:W-:Y:S02]  /*58b00*/  ISETP.GT.U32.AND P6, PT, R12, R69, PT ;  /* 0x000000450c00720c */ /* 0x008fe40003fc4070 */
        /* <DEDUP_REMOVED lines=17> */
[----:B------:R-:W-:Y:S01]  /*58c20*/  @!P4 IMAD.IADD R29, R29, 0x1, -R12 ;  /* 0x000000011d1dc824 */ /* 0x000fe200078e0a0c */
[----:B------:R-:W-:Y:S01]  /*58c30*/  ISETP.GE.AND P4, PT, R23, RZ, PT ;  /* 0x000000ff1700720c */ /* 0x000fe20003f86270 */
[----:B------:R-:W-:-:S02]  /*58c40*/  IMAD.MOV.U32 R18, RZ, RZ, R8 ;  /* 0x000000ffff127224 */ /* 0x000fc400078e0008 */
[----:B------:R-:W-:Y:S02]  /*58c50*/  @!P6 IMAD.IADD R69, R69, 0x1, -R12 ;  /* 0x000000014545e824 */ /* 0x000fe400078e0a0c */
[----:B------:R-:W-:Y:S01]  /*58c60*/  IMAD R21, R21, UR6, RZ ;  /* 0x0000000615157c24 */ /* 0x000fe2000f8e02ff */
[----:B------:R-:W3:Y:S01]  /*58c70*/  LDL.LU R30, [R1+0x41c8] ;  /* 0x0041c800011e7983 */ /* 0x000ee20000300800 */
[----:B------:R-:W-:-:S03]  /*58c80*/  IADD3 R20, P6, PT, R20, R16, RZ ;  /* 0x0000001014147210 */ /* 0x000fc60007fde0ff */
[----:B------:R-:W3:Y:S01]  /*58c90*/  LDL.LU R8, [R1+0x4dc] ;  /* 0x0004dc0001087983 */ /* 0x000ee20000300800 */
[----:B------:R-:W-:Y:S02]  /*58ca0*/  @!P1 IMAD.MOV R18, RZ, RZ, -R18 ;  /* 0x000000ffff129224 */ /* 0x000fe400078e0a12 */
[----:B-1----:R-:W-:Y:S01]  /*58cb0*/  IMAD.X R24, R22, 0x1, R13, P6 ;  /* 0x0000000116187824 */ /* 0x002fe200030e060d */
[----:B------:R-:W-:-:S03]  /*58cc0*/  SHF.R.S32.HI R23, RZ, 0x1f, R21 ;  /* 0x0000001fff177819 */ /* 0x000fc60000011415 */
[----:B------:R-:W-:Y:S01]  /*58cd0*/  @P0 IMAD.MOV.U32 R25, RZ, RZ, R24 ;  /* 0x000000ffff190224 */ /* 0x000fe200078e0018 */
[----:B--2---:R1:W-:Y:S04]  /*58ce0*/  STL [R1+0x1cc], R19 ;  /* 0x0001cc1301007387 */ /* 0x0043e80000100800 */
[----:B------:R-:W-:Y:S01]  /*58cf0*/  STL [R1+0x1774], R20 ;  /* 0x0017741401007387 */ /* 0x000fe20000100800 */
[----:B-1----:R-:W-:Y:S01]  /*58d00*/  IMAD.MOV.U32 R19, RZ, RZ, R10 ;  /* 0x000000ffff137224 */ /* 0x002fe200078e000a */
[----:B------:R-:W-:-:S03]  /*58d10*/  IADD3 R10, P1, PT, R21, R14, RZ ;  /* 0x0000000e150a7210 */ /* 0x000fc60007f3e0ff */
[----:B------:R-:W-:Y:S02]  /*58d20*/  @!P4 IMAD.MOV R19, RZ, RZ, -R19 ;  /* 0x000000ffff13c224 */ /* 0x000fe400078e0a13 */
[----:B------:R-:W-:Y:S04]  /*58d30*/  STL [R1+0x2ac4], R10 ;  /* 0x002ac40a01007387 */ /* 0x000fe80000100800 */
[----:B------:R1:W-:Y:S01]  /*58d40*/  STL [R1+0x1770], R24 ;  /* 0x0017701801007387 */ /* 0x0003e20000100800 */
[----:B------:R-:W-:Y:S01]  /*58d50*/  ISETP.GE.AND P4, PT, R72, RZ, PT ;  /* 0x000000ff4800720c */ /* 0x000fe20003f86270 */
[----:B------:R-:W-:Y:S02]  /*58d60*/  IMAD.X R72, R23, 0x1, R15, P1 ;  /* 0x0000000117487824 */ /* 0x000fe400008e060f */
[----:B-1----:R-:W-:Y:S01]  /*58d70*/  @P0 IMAD.MOV.U32 R24, RZ, RZ, R20 ;  /* 0x000000ffff180224 */ /* 0x002fe200078e0014 */
[----:B----4-:R-:W-:-:S06]  /*58d80*/  PRMT R28, RZ, 0x7610, R28 ;  /* 0x00007610ff1c7816 */ /* 0x010fcc000000001c */
[----:B------:R1:W2:Y:S02]  /*58d90*/  @P0 LDG.E.U8 R28, desc[UR22][R24.64] ;  /* 0x00000016181c0981 */ /* 0x0002a4000c1e1100 */
[----:B-1----:R-:W-:Y:S02]  /*58da0*/  @P5 IMAD.MOV.U32 R24, RZ, RZ, R10 ;  /* 0x000000ffff185224 */ /* 0x002fe400078e000a */
[----:B------:R-:W-:-:S05]  /*58db0*/  @P5 IMAD.MOV.U32 R25, RZ, RZ, R72 ;  /* 0x000000ffff195224 */ /* 0x000fca00078e0048 */
[----:B------:R1:W4:Y:S01]  /*58dc0*/  @P5 LDG.E.U8 R2, desc[UR22][R24.64] ;  /* 0x0000001618025981 */ /* 0x000322000c1e1100 */
[C---:B------:R-:W-:Y:S02]  /*58dd0*/  ISETP.GT.U32.AND P6, PT, R12.reuse, R69, PT ;  /* 0x000000450c00720c */ /* 0x040fe40003fc4070 */
[----:B------:R-:W-:Y:S02]  /*58de0*/  ISETP.GT.U32.AND P1, PT, R12, R0, PT ;  /* 0x000000000c00720c */ /* 0x000fe40003f24070 */
[----:B------:R-:W-:Y:S01]  /*58df0*/  SEL R20, R17, R18, !P3 ;  /* 0x0000001211147207 */ /* 0x000fe20005800000 */
[----:B------:R-:W-:-:S04]  /*58e00*/  IMAD.MOV.U32 R18, RZ, RZ, R6 ;  /* 0x000000ffff127224 */ /* 0x000fc800078e0006 */
[----:B------:R-:W-:Y:S02]  /*58e10*/  IMAD R20, R20, UR14, RZ ;  /* 0x0000000e14147c24 */ /* 0x000fe4000f8e02ff */
[----:B------:R-:W-:Y:S01]  /*58e20*/  @!P4 IMAD.MOV R18, RZ, RZ, -R18 ;  /* 0x000000ffff12c224 */ /* 0x000fe200078e0a12 */
[----:B---3--:R-:W-:Y:S02]  /*58e30*/  PRMT R31, RZ, 0x7610, R31 ;  /* 0x00007610ff1f7816 */ /* 0x008fe4000000001f */
[----:B------:R-:W-:Y:S02]  /*58e40*/  PRMT R30, RZ, 0x7610, R30 ;  /* 0x00007610ff1e7816 */ /* 0x000fe4000000001e */
[----:B------:R-:W-:Y:S01]  /*58e50*/  PRMT R22, RZ, 0x7610, R22 ;  /* 0x00007610ff167816 */ /* 0x000fe20000000016 */
[--C-:B------:R-:W-:Y:S01]  /*58e60*/  @!P6 IMAD.IADD R69, R69, 0x1, -R12.reuse ;  /* 0x000000014545e824 */ /* 0x100fe200078e0a0c */
[----:B-1----:R-:W-:Y:S01]  /*58e70*/  IADD3 R24, P4, PT, R20, R16, RZ ;  /* 0x0000001014187210 */ /* 0x002fe20007f9e0ff */
[----:B------:R-:W-:Y:S01]  /*58e80*/  @!P1 IMAD.IADD R0, R0, 0x1, -R12 ;  /* 0x0000000100009824 */ /* 0x000fe200078e0a0c */
[----:B------:R-:W-:-:S02]  /*58e90*/  IADD3 R10, P1, PT, R20, R14, RZ ;  /* 0x0000000e140a7210 */ /* 0x000fc40007f3e0ff */
[----:B------:R-:W-:Y:S01]  /*58ea0*/  SEL R19, R17, R19, !P3 ;  /* 0x0000001311137207 */ /* 0x000fe20005800000 */
[----:B------:R-:W1:Y:S01]  /*58eb0*/  LDCU UR14, c[0x0][0x3b0] ;  /* 0x00007600ff0e77ac */ /* 0x000e620008000800 */
[----:B--2---:R2:W-:Y:S04]  /*58ec0*/  STL [R1+0x1c8], R28 ;  /* 0x0001c81c01007387 */ /* 0x0045e80000100800 */
[----:B--2---:R-:W2:Y:S04]  /*58ed0*/  LDL R28, [R1+0x3e7c] ;  /* 0x003e7c00011c7983 */ /* 0x004ea80000100800 */
[----:B------:R-:W-:Y:S04]  /*58ee0*/  STL [R1+0x2ac0], R72 ;  /* 0x002ac04801007387 */ /* 0x000fe80000100800 */
[----:B------:R-:W3:Y:S04]  /*58ef0*/  LDL.LU R6, [R1+0x4e4] ;  /* 0x0004e40001067983 */ /* 0x000ee80000300800 */
[----:B----4-:R4:W-:Y:S02]  /*58f00*/  STL [R1+0x1c4], R2 ;  /* 0x0001c40201007387 */ /* 0x0109e40000100800 */
[----:B----4-:R-:W-:-:S02]  /*58f10*/  IADD3 R2, P6, PT, R21, R16, RZ ;  /* 0x0000001015027210 */ /* 0x010fc40007fde0ff */
        /* <DEDUP_REMOVED lines=9> */
[----:B----4-:R-:W-:-:S05]  /*58fb0*/  @P0 IMAD.MOV.U32 R20, RZ, RZ, R2 ;  /* 0x000000ffff140224 */ /* 0x010fca00078e0002 */
[----:B------:R4:W3:Y:S02]  /*58fc0*/  @P0 LDG.E.U8 R31, desc[UR22][R20.64] ;  /* 0x00000016141f0981 */ /* 0x0008e4000c1e1100 */
[----:B----4-:R-:W-:Y:S02]  /*58fd0*/  @P5 IMAD.MOV.U32 R20, RZ, RZ, R10 ;  /* 0x000000ffff145224 */ /* 0x010fe400078e000a */
[----:B------:R-:W-:-:S05]  /*58fe0*/  @P5 IMAD.MOV.U32 R21, RZ, RZ, R72 ;  /* 0x000000ffff155224 */ /* 0x000fca00078e0048 */
[----:B------:R4:W3:Y:S02]  /*58ff0*/  @P5 LDG.E.U8 R30, desc[UR22][R20.64] ;  /* 0x00000016141e5981 */ /* 0x0008e4000c1e1100 */
[----:B----4-:R-:W-:Y:S02]  /*59000*/  @P0 IMAD.MOV.U32 R20, RZ, RZ, R24 ;  /* 0x000000ffff140224 */ /* 0x010fe400078e0018 */
[----:B------:R-:W-:-:S05]  /*59010*/  @P0 IMAD.MOV.U32 R21, RZ, RZ, R25 ;  /* 0x000000ffff150224 */ /* 0x000fca00078e0019 */
[----:B------:R4:W3:Y:S01]  /*59020*/  @P0 LDG.E.U8 R22, desc[UR22][R20.64] ;  /* 0x0000001614160981 */ /* 0x0008e2000c1e1100 */
[----:B------:R-:W-:Y:S01]  /*59030*/  ISETP.GT.U32.AND P4, PT, R12, R8, PT ;  /* 0x000000080c00720c */ /* 0x000fe20003f84070 */
[----:B------:R-:W-:Y:S02]  /*59040*/  IMAD R19, R19, UR6, RZ ;  /* 0x0000000613137c24 */ /* 0x000fe4000f8e02ff */
[----:B------:R0:W-:Y:S04]  /*59050*/  STL [R1+0x1760], R25 ;  /* 0x0017601901007387 */ /* 0x0001e80000100800 */
[----:B------:R-:W3:Y:S04]  /*59060*/  LDL.LU R2, [R1+0x41c4] ;  /* 0x0041c40001027983 */ /* 0x000ee80000300800 */
[----:B------:R-:W-:Y:S01]  /*59070*/  STL [R1+0x1768], R72 ;  /* 0x0017684801007387 */ /* 0x000fe20000100800 */
[----:B------:R-:W-:-:S02]  /*59080*/  PRMT R23, RZ, 0x7610, R23 ;  /* 0x00007610ff177816 */ /* 0x000fc40000000017 */
[----:B----4-:R-:W-:Y:S01]  /*59090*/  SHF.R.S32.HI R21, RZ, 0x1f, R19 ;  /* 0x0000001fff157819 */ /* 0x010fe20000011413 */
[----:B------:R-:W-:Y:S01]  /*590a0*/  @!P4 IMAD.IADD R8, R8, 0x1, -R12 ;  /* 0x000000010808c824 */ /* 0x000fe200078e0a0c */
[----:B------:R-:W-:-:S05]  /*590b0*/  IADD3 R24, P4, PT, R19, R14, RZ ;  /* 0x0000000e13187210 */ /* 0x000fca0007f9e0ff */
[----:B0-----:R-:W-:-:S05]  /*590c0*/  IMAD.X R25, R21, 0x1, R15, P4 ;  /* 0x0000000115197824 */ /* 0x001fca00020e060f */
[----:B------:R0:W4:Y:S01]  /*590d0*/  @P5 LDG.E.U8 R23, desc[UR22][R24.64] ;  /* 0x0000001618175981 */ /* 0x000122000c1e1100 */
[----:B--2---:R-:W-:Y:S02]  /*590e0*/  ISETP.GE.AND P1, PT, R28, RZ, PT ;  /* 0x000000ff1c00720c */ /* 0x004fe40003f26270 */
[----:B------:R-:W-:Y:S01]  /*590f0*/  IADD3 R28, P4, PT, R19, R16, RZ ;  /* 0x00000010131c7210 */ /* 0x000fe20007f9e0ff */
[----:B---3--:R2:W-:Y:S04]  /*59100*/  STL [R1+0x1c0], R31 ;  /* 0x0001c01f01007387 */ /* 0x0085e80000100800 */
[----:B--2---:R-:W2:Y:S04]  /*59110*/  LDL.LU R31, [R1+0x41c0] ;  /* 0x0041c000011f7983 */ /* 0x004ea80000300800 */
[----:B------:R-:W3:Y:S04]  /*59120*/  LDL.LU R72, [R1+0x41bc] ;  /* 0x0041bc0001487983 */ /* 0x000ee80000300800 */
[----:B------:R-:W2:Y:S04]  /*59130*/  LDL.LU R10, [R1+0x41b8] ;  /* 0x0041b800010a7983 */ /* 0x000ea80000300800 */
[----:B------:R0:W-:Y:S04]  /*59140*/  STL [R1+0x1bc], R30 ;  /* 0x0001bc1e01007387 */ /* 0x0001e80000100800 */
[----:B0-----:R-:W3:Y:S04]  /*59150*/  LDL.LU R30, [R1+0x4ec] ;  /* 0x0004ec00011e7983 */ /* 0x001ee80000300800 */
[----:B------:R-:W-:Y:S04]  /*59160*/  STL [R1+0x2ad4], R24 ;  /* 0x002ad41801007387 */ /* 0x000fe80000100800 */
[----:B------:R-:W-:Y:S04]  /*59170*/  STL [R1+0x1b8], R22 ;  /* 0x0001b81601007387 */ /* 0x000fe80000100800 */
[----:B------:R0:W-:Y:S04]  /*59180*/  STL [R1+0x2ad0], R25 ;  /* 0x002ad01901007387 */ /* 0x0001e80000100800 */
[----:B------:R-:W-:Y:S04]  /*59190*/  STL [R1+0x2adc], R28 ;  /* 0x002adc1c01007387 */ /* 0x000fe80000100800 */
[----:B0-----:R-:W3:Y:S01]  /*591a0*/  LDL R25, [R1+0x3e80] ;  /* 0x003e800001197983 */ /* 0x001ee20000100800 */
[----:B------:R-:W-:Y:S01]  /*591b0*/  SEL R20, R17, R18, !P3 ;  /* 0x0000001211147207 */ /* 0x000fe20005800000 */
[----:B------:R-:W-:-:S04]  /*591c0*/  IMAD.MOV.U32 R18, RZ, RZ, R70 ;  /* 0x000000ffff127224 */ /* 0x000fc800078e0046 */
[----:B------:R-:W-:Y:S02]  /*591d0*/  IMAD R20, R20, UR13, RZ ;  /* 0x0000000d14147c24 */ /* 0x000fe4000f8e02ff */
[----:B------:R-:W-:Y:S02]  /*591e0*/  @!P1 IMAD.MOV R18, RZ, RZ, -R18 ;  /* 0x000000ffff129224 */ /* 0x000fe400078e0a12 */
[----:B------:R-:W-:Y:S02]  /*591f0*/  IMAD.X R21, R21, 0x1, R13, P4 ;  /* 0x0000000115157824 */ /* 0x000fe400020e060d */
[----:B------:R-:W-:Y:S01]  /*59200*/  @P0 IMAD.MOV.U32 R24, RZ, RZ, R28 ;  /* 0x000000ffff180224 */ /* 0x000fe200078e001c */
[----:B------:R-:W-:Y:S02]  /*59210*/  ISETP.GT.U32.AND P6, PT, R12, R0, PT ;  /* 0x000000000c00720c */ /* 0x000fe40003fc4070 */
[----:B------:R-:W-:Y:S02]  /*59220*/  IADD3 R70, P1, PT, R20, R14, RZ ;  /* 0x0000000e14467210 */ /* 0x000fe40007f3e0ff */
[----:B------:R-:W-:Y:S01]  /*59230*/  SHF.R.S32.HI R22, RZ, 0x1f, R20 ;  /* 0x0000001fff167819 */ /* 0x000fe20000011414 */
[----:B------:R-:W0:Y:S01]  /*59240*/  LDCU UR13, c[0x0][0x3b0] ;  /* 0x00007600ff0d77ac */ /* 0x000e220008000800 */
[----:B----4-:R4:W-:Y:S03]  /*59250*/  STL [R1+0x1b4], R23 ;  /* 0x0001b41701007387 */ /* 0x0109e60000100800 */
[----:B------:R-:W-:Y:S01]  /*59260*/  IMAD.X R19, R22, 0x1, R15, P1 ;  /* 0x0000000116137824 */ /* 0x000fe200008e060f */
[----:B----4-:R-:W4:Y:S04]  /*59270*/  LDL R23, [R1+0x3e84] ;  /* 0x003e840001177983 */ /* 0x010f280000100800 */
[----:B------:R-:W-:Y:S04]  /*59280*/  STL [R1+0x175c], R70 ;  /* 0x00175c4601007387 */ /* 0x000fe80000100800 */
[----:B------:R0:W-:Y:S04]  /*59290*/  STL [R1+0x2ad8], R21 ;  /* 0x002ad81501007387 */ /* 0x0001e80000100800 */
[----:B------:R0:W-:Y:S04]  /*592a0*/  STL [R1+0x1758], R19 ;  /* 0x0017581301007387 */ /* 0x0001e80000100800 */
[----:B------:R-:W4:Y:S01]  /*592b0*/  LDL.LU R28, [R1+0x41b4] ;  /* 0x0041b400011c7983 */ /* 0x000f220000300800 */
[----:B--2---:R-:W-:-:S02]  /*592c0*/  PRMT R10, RZ, 0x7610, R10 ;  /* 0x00007610ff0a7816 */ /* 0x004fc4000000000a */
[----:B---3--:R-:W-:Y:S02]  /*592d0*/  PRMT R72, RZ, 0x7610, R72 ;  /* 0x00007610ff487816 */ /* 0x008fe40000000048 */
[----:B------:R-:W-:Y:S01]  /*592e0*/  ISETP.GE.AND P4, PT, R25, RZ, PT ;  /* 0x000000ff1900720c */ /* 0x000fe20003f86270 */
[----:B------:R-:W-:Y:S01]  /*592f0*/  @P0 IMAD.MOV.U32 R25, RZ, RZ, R21 ;  /* 0x000000ffff190224 */ /* 0x000fe200078e0015 */
[----:B0-----:R-:W-:Y:S01]  /*59300*/  SEL R21, R17, R18, !P3 ;  /* 0x0000001211157207 */ /* 0x001fe20005800000 */
[----:B------:R-:W-:-:S03]  /*59310*/  @P5 IMAD.MOV.U32 R18, RZ, RZ, R70 ;  /* 0x000000ffff125224 */ /* 0x000fc600078e0046 */
[----:B------:R-:W2:Y:S04]  /*59320*/  @P0 LDG.E.U8 R72, desc[UR22][R24.64] ;  /* 0x0000001618480981 */ /* 0x000ea8000c1e1100 */
[----:B------:R0:W3:Y:S01]  /*59330*/  @P5 LDG.E.U8 R10, desc[UR22][R18.64] ;  /* 0x00000016120a5981 */ /* 0x0000e2000c1e1100 */
[----:B------:R-:W-:Y:S01]  /*59340*/  ISETP.GT.U32.AND P1, PT, R12, R8, PT ;  /* 0x000000080c00720c */ /* 0x000fe20003f24070 */
[----:B0-----:R-:W-:Y:S02]  /*59350*/  IMAD.MOV.U32 R18, RZ, RZ, R11 ;  /* 0x000000ffff127224 */ /* 0x001fe400078e000b */
[----:B------:R-:W-:Y:S02]  /*59360*/  IMAD R19, R21, UR6, RZ ;  /* 0x0000000615137c24 */ /* 0x000fe4000f8e02ff */
[----:B------:R-:W-:Y:S01]  /*59370*/  @!P4 IMAD.MOV R18, RZ, RZ, -R18 ;  /* 0x000000ffff12c224 */ /* 0x000fe200078e0a12 */
[----:B------:R-:W-:-:S07]  /*59380*/  IADD3 R11, P4, PT, R20, R16, RZ ;  /* 0x00000010140b7210 */ /* 0x000fce0007f9e0ff */
[----:B------:R-:W-:Y:S01]  /*59390*/  @!P1 IMAD.IADD R8, R8, 0x1, -R12 ;  /* 0x0000000108089824 */ /* 0x000fe200078e0a0c */
[----:B------:R-:W-:Y:S01]  /*593a0*/  SHF.R.S32.HI R20, RZ, 0x1f, R19 ;  /* 0x0000001fff147819 */ /* 0x000fe20000011413 */
[----:B------:R-:W-:Y:S01]  /*593b0*/  IMAD.X R22, R22, 0x1, R13, P4 ;  /* 0x0000000116167824 */ /* 0x000fe200020e060d */
[----:B------:R-:W-:Y:S02]  /*593c0*/  PRMT R31, RZ, 0x7610, R31 ;  /* 0x00007610ff1f7816 */ /* 0x000fe4000000001f */
[----:B----4-:R-:W-:Y:S01]  /*593d0*/  PRMT R28, RZ, 0x7610, R28 ;  /* 0x00007610ff1c7816 */ /* 0x010fe2000000001c */
[----:B---3--:R0:W-:Y:S04]  /*593e0*/  STL [R1+0x1ac], R10 ;  /* 0x0001ac0a01007387 */ /* 0x0081e80000100800 */
[----:B0-----:R-:W3:Y:S04]  /*593f0*/  LDL R10, [R1+0x3e88] ;  /* 0x003e8800010a7983 */ /* 0x001ee80000100800 */
[----:B--2---:R0:W-:Y:S04]  /*59400*/  STL [R1+0x1b0], R72 ;  /* 0x0001b04801007387 */ /* 0x0041e80000100800 */
        /* <DEDUP_REMOVED lines=17> */
[----:B------:R-:W3:Y:S08]  /*59520*/  LDL.LU R11, [R1+0x4fc] ;  /* 0x0004fc00010b7983 */ /* 0x000ef00000300800 */
[----:B------:R-:W-:Y:S01]  /*59530*/  @!P6 IMAD.IADD R6, R6, 0x1, -R12 ;  /* 0x000000010606e824 */ /* 0x000fe200078e0a0c */
[----:B0-----:R-:W-:Y:S01]  /*59540*/  IADD3 R23, P6, PT, R19, R16, RZ ;  /* 0x0000001013177210 */ /* 0x001fe20007fde0ff */
[----:B------:R-:W-:-:S04]  /*59550*/  IMAD.MOV.U32 R19, RZ, RZ, R5 ;  /* 0x000000ffff137224 */ /* 0x000fc800078e0005 */
[----:B------:R-:W-:Y:S01]  /*59560*/  IMAD.X R22, R20, 0x1, R13, P6 ;  /* 0x0000000114167824 */ /* 0x000fe200030e060d */
[----:B------:R-:W-:Y:S01]  /*59570*/  PRMT R21, RZ, 0x7610, R21 ;  /* 0x00007610ff157816 */ /* 0x000fe20000000015 */
[----:B--2---:R0:W-:Y:S04]  /*59580*/  STL [R1+0x1a8], R31 ;  /* 0x0001a81f01007387 */ /* 0x0041e80000100800 */
[----:B0-----:R-:W2:Y:S04]  /*59590*/  LDL.LU R31, [R1+0x41b0] ;  /* 0x0041b000011f7983 */ /* 0x001ea80000300800 */
[----:B------:R-:W2:Y:S04]  /*595a0*/  LDL.LU R70, [R1+0x41ac] ;  /* 0x0041ac0001467983 */ /* 0x000ea80000300800 */
[----:B----4-:R0:W-:Y:S04]  /*595b0*/  STL [R1+0x1a4], R28 ;  /* 0x0001a41c01007387 */ /* 0x0101e80000100800 */
[----:B0-----:R-:W4:Y:S04]  /*595c0*/  LDL R28, [R1+0x3e68] ;  /* 0x003e6800011c7983 */ /* 0x001f280000100800 */
[----:B------:R-:W2:Y:S04]  /*595d0*/  LDL.LU R72, [R1+0x4f8] ;  /* 0x0004f80001487983 */ /* 0x000ea80000300800 */
[----:B------:R-:W2:Y:S04]  /*595e0*/  LDL.LU R5, [R1+0x41a8] ;  /* 0x0041a80001057983 */ /* 0x000ea80000300800 */
[----:B------:R0:W-:Y:S04]  /*595f0*/  STL [R1+0x2aec], R23 ;  /* 0x002aec1701007387 */ /* 0x0001e80000100800 */
[----:B------:R1:W-:Y:S01]  /*59600*/  STL [R1+0x2ae8], R22 ;  /* 0x002ae81601007387 */ /* 0x0003e20000100800 */
[----:B0-----:R-:W-:-:S04]  /*59610*/  @P0 LOP3.LUT R23, R23, R22, RZ, 0x3c, !PT ;  /* 0x0000001617170212 */ /* 0x001fc800078e3cff */
[----:B-1----:R-:W-:-:S04]  /*59620*/  @P0 LOP3.LUT R22, R23, R22, RZ, 0x3c, !PT ;  /* 0x0000001617160212 */ /* 0x002fc800078e3cff */
[----:B------:R-:W-:-:S05]  /*59630*/  @P0 LOP3.LUT R23, R23, R22, RZ, 0x3c, !PT ;  /* 0x0000001617170212 */ /* 0x000fca00078e3cff */
[----:B------:R0:W2:Y:S01]  /*59640*/  @P0 LDG.E.U8 R21, desc[UR22][R22.64] ;  /* 0x0000001616150981 */ /* 0x0000a2000c1e1100 */
[----:B------:R-:W-:Y:S02]  /*59650*/  ISETP.GT.U32.AND P4, PT, R12, R30, PT ;  /* 0x0000001e0c00720c */ /* 0x000fe40003f84070 */
[----:B------:R-:W-:Y:S01]  /*59660*/  SEL R18, R17, R18, !P3 ;  /* 0x0000001211127207 */ /* 0x000fe20005800000 */
[----:B------:R-:W-:-:S04]  /*59670*/  @!P1 IMAD.MOV R19, RZ, RZ, -R19 ;  /* 0x000000ffff139224 */ /* 0x000fc800078e0a13 */
[----:B------:R-:W-:Y:S01]  /*59680*/  IMAD R18, R18, UR13, RZ ;  /* 0x0000000d12127c24 */ /* 0x000fe2000f8e02ff */
[----:B------:R-:W-:Y:S02]  /*59690*/  PRMT R24, RZ, 0x7610, R24 ;  /* 0x00007610ff187816 */ /* 0x000fe40000000018 */
[----:B------:R-:W-:Y:S01]  /*596a0*/  PRMT R25, RZ, 0x7610, R25 ;  /* 0x00007610ff197816 */ /* 0x000fe20000000019 */
[----:B------:R-:W1:Y:S02]  /*596b0*/  LDCU UR13, c[0x0][0x3b0] ;  /* 0x00007600ff0d77ac */ /* 0x000e640008000800 */
[----:B------:R-:W-:Y:S01]  /*596c0*/  @!P4 IMAD.IADD R30, R30, 0x1, -R12 ;  /* 0x000000011e1ec824 */ /* 0x000fe200078e0a0c */
[----:B---3--:R-:W-:Y:S02]  /*596d0*/  ISETP.GE.AND P4, PT, R10, RZ, PT ;  /* 0x000000ff0a00720c */ /* 0x008fe40003f86270 */
[----:B------:R-:W-:Y:S02]  /*596e0*/  IADD3 R10, P1, PT, R18, R14, RZ ;  /* 0x0000000e120a7210 */ /* 0x000fe40007f3e0ff */
[----:B------:R-:W-:-:S03]  /*596f0*/  SHF.R.S32.HI R20, RZ, 0x1f, R18 ;  /* 0x0000001fff147819 */ /* 0x000fc60000011412 */
[----:B------:R3:W-:Y:S01]  /*59700*/  STL [R1+0x174c], R10 ;  /* 0x00174c0a01007387 */ /* 0x0007e20000100800 */
[----:B0-----:R-:W-:Y:S02]  /*59710*/  IMAD.MOV.U32 R23, RZ, RZ, R10 ;  /* 0x000000ffff177224 */ /* 0x001fe400078e000a */
[----:B------:R-:W-:Y:S01]  /*59720*/  IMAD.X R22, R20, 0x1, R15, P1 ;  /* 0x0000000114167824 */ /* 0x000fe200008e060f */
[----:B---3--:R-:W3:Y:S04]  /*59730*/  LDL.LU R10, [R1+0x500] ;  /* 0x00050000010a7983 */ /* 0x008ee80000300800 */
[----:B------:R-:W-:Y:S01]  /*59740*/  @P5 LOP3.LUT R23, R23, R22, RZ, 0x3c, !PT ;  /* 0x0000001617175212 */ /* 0x000fe200078e3cff */
[----:B--2---:R0:W-:Y:S04]  /*59750*/  STL [R1+0x1a0], R21 ;  /* 0x0001a01501007387 */ /* 0x0041e80000100800 */
[----:B------:R-:W-:Y:S01]  /*59760*/  STL [R1+0x1748], R22 ;  /* 0x0017481601007387 */ /* 0x000fe20000100800 */
[----:B0-----:R-:W-:Y:S01]  /*59770*/  IADD3 R21, P6, PT, R18, R16, RZ ;  /* 0x0000001012157210 */ /* 0x001fe20007fde0ff */
[----:B------:R-:W-:-:S02]  /*59780*/  IMAD.MOV.U32 R18, RZ, RZ, R68 ;  /* 0x000000ffff127224 */ /* 0x000fc400078e0044 */
[----:B------:R-:W2:Y:S02]  /*59790*/  LDL R68, [R1+0x3e64] ;  /* 0x003e640001447983 */ /* 0x000ea40000100800 */
[----:B------:R-:W-:Y:S02]  /*597a0*/  IMAD.X R20, R20, 0x1, R13, P6 ;  /* 0x0000000114147824 */ /* 0x000fe400030e060d */
[----:B------:R0:W-:Y:S04]  /*597b0*/  STL [R1+0x1744], R21 ;  /* 0x0017441501007387 */ /* 0x0001e80000100800 */
[----:B------:R1:W-:Y:S01]  /*597c0*/  STL [R1+0x1740], R20 ;  /* 0x0017401401007387 */ /* 0x0003e20000100800 */
[----:B0-----:R-:W-:-:S04]  /*597d0*/  @P0 LOP3.LUT R21, R21, R20, RZ, 0x3c, !PT ;  /* 0x0000001415150212 */ /* 0x001fc800078e3cff */
[----:B-1----:R-:W-:Y:S02]  /*597e0*/  @P0 LOP3.LUT R20, R21, R20, RZ, 0x3c, !PT ;  /* 0x0000001415140212 */ /* 0x002fe400078e3cff */
[----:B------:R-:W-:Y:S02]  /*597f0*/  @P5 LOP3.LUT R22, R23, R22, RZ, 0x3c, !PT ;  /* 0x0000001617165212 */ /* 0x000fe400078e3cff */
[----:B------:R-:W-:Y:S02]  /*59800*/  @P0 LOP3.LUT R21, R21, R20, RZ, 0x3c, !PT ;  /* 0x0000001415150212 */ /* 0x000fe400078e3cff */
[----:B------:R-:W-:-:S03]  /*59810*/  @P5 LOP3.LUT R23, R23, R22, RZ, 0x3c, !PT ;  /* 0x0000001617175212 */ /* 0x000fc600078e3cff */
[----:B------:R0:W2:Y:S04]  /*59820*/  @P0 LDG.E.U8 R24, desc[UR22][R20.64] ;  /* 0x0000001614180981 */ /* 0x0000a8000c1e1100 */
[----:B------:R1:W3:Y:S01]  /*59830*/  @P5 LDG.E.U8 R25, desc[UR22][R22.64] ;  /* 0x0000001616195981 */ /* 0x0002e2000c1e1100 */
[----:B------:R-:W-:Y:S01]  /*59840*/  @!P4 IMAD.MOV R18, RZ, RZ, -R18 ;  /* 0x000000ffff12c224 */ /* 0x000fe200078e0a12 */
[----:B----4-:R-:W-:Y:S02]  /*59850*/  ISETP.GE.AND P6, PT, R28, RZ, PT ;  /* 0x000000ff1c00720c */ /* 0x010fe40003fc6270 */
[----:B------:R-:W-:Y:S02]  /*59860*/  ISETP.GT.U32.AND P4, PT, R12, R11, PT ;  /* 0x0000000b0c00720c */ /* 0x000fe40003f84070 */
[----:B------:R-:W-:-:S02]  /*59870*/  SEL R19, R17, R19, !P3 ;  /* 0x0000001311137207 */ /* 0x000fc40005800000 */
[----:B0-----:R-:W-:Y:S01]  /*59880*/  SEL R20, R17, R18, !P3 ;  /* 0x0000001211147207 */ /* 0x001fe20005800000 */
[----:B------:R-:W-:Y:S02]  /*59890*/  IMAD.MOV.U32 R18, RZ, RZ, R71 ;  /* 0x000000ffff127224 */ /* 0x000fe400078e0047 */
[----:B------:R-:W-:Y:S02]  /*598a0*/  IMAD R19, R19, UR6, RZ ;  /* 0x0000000613137c24 */ /* 0x000fe4000f8e02ff */
[----:B------:R-:W-:Y:S01]  /*598b0*/  IMAD R20, R20, UR13, RZ ;  /* 0x0000000d14147c24 */ /* 0x000fe2000f8e02ff */
[----:B------:R-:W-:Y:S01]  /*598c0*/  ISETP.GT.U32.AND P1, PT, R12, R30, PT ;  /* 0x0000001e0c00720c */ /* 0x000fe20003f24070 */
[----:B------:R-:W-:Y:S02]  /*598d0*/  @!P6 IMAD.MOV R18, RZ, RZ, -R18 ;  /* 0x000000ffff12e224 */ /* 0x000fe400078e0a12 */
[----:B------:R-:W-:Y:S01]  /*598e0*/  @!P4 IMAD.IADD R11, R11, 0x1, -R12 ;  /* 0x000000010b0bc824 */ /* 0x000fe200078e0a0c */
[----:B------:R-:W-:-:S02]  /*598f0*/  SHF.R.S32.HI R21, RZ, 0x1f, R19 ;  /* 0x0000001fff157819 */ /* 0x000fc40000011413 */
[-C--:B------:R-:W-:Y:S02]  /*59900*/  IADD3 R28, P6, PT, R20, R14.reuse, RZ ;  /* 0x0000000e141c7210 */ /* 0x080fe40007fde0ff */
[----:B------:R-:W-:Y:S02]  /*59910*/  PRMT R70, RZ, 0x7610, R70 ;  /* 0x00007610ff467816 */ /* 0x000fe40000000046 */
[----:B------:R-:W-:Y:S01]  /*59920*/  PRMT R5, RZ, 0x7610, R5 ;  /* 0x00007610ff057816 */ /* 0x000fe20000000005 */
[----:B--2---:R0:W-:Y:S04]  /*59930*/  STL [R1+0x198], R24 ;  /* 0x0001981801007387 */ /* 0x0041e80000100800 */
[----:B------:R-:W-:Y:S01]  /*59940*/  STL [R1+0x173c], R28 ;  /* 0x00173c1c01007387 */ /* 0x000fe20000100800 */
[----:B-1----:R-:W-:Y:S01]  /*59950*/  PRMT R23, RZ, 0x7610, R23 ;  /* 0x00007610ff177816 */ /* 0x002fe20000000017 */
[----:B------:R-:W1:Y:S01]  /*59960*/  LDCU UR13, c[0x0][0x3b0] ;  /* 0x00007600ff0d77ac */ /* 0x000e620008000800 */
[----:B0-----:R-:W-:-:S05]  /*59970*/  IADD3 R24, P4, PT, R19, R14, RZ ;  /* 0x0000000e13187210 */ /* 0x001fca0007f9e0ff */
[----:B------:R-:W-:Y:S04]  /*59980*/  STL [R1+0x2af4], R24 ;  /* 0x002af41801007387 */ /* 0x000fe80000100800 */
[----:B---3--:R0:W-:Y:S01]  /*59990*/  STL [R1+0x19c], R25 ;  /* 0x00019c1901007387 */ /* 0x0081e20000100800 */
[----:B------:R-:W-:Y:S01]  /*599a0*/  @!P1 IMAD.IADD R30, R30, 0x1, -R12 ;  /* 0x000000011e1e9824 */ /* 0x000fe200078e0a0c */
[----:B------:R-:W-:Y:S01]  /*599b0*/  ISETP.GT.U32.AND P1, PT, R12, R72, PT ;  /* 0x000000480c00720c */ /* 0x000fe20003f24070 */
[----:B0-----:R-:W-:-:S05]  /*599c0*/  IMAD.X R25, R21, 0x1, R15, P4 ;  /* 0x0000000115197824 */ /* 0x001fca00020e060f */
[----:B------:R0:W2:Y:S07]  /*599d0*/  @P5 LDG.E.U8 R70, desc[UR22][R24.64] ;  /* 0x0000001618465981 */ /* 0x0000ae000c1e1100 */
[----:B------:R-:W-:Y:S01]  /*599e0*/  @!P1 IMAD.IADD R72, R72, 0x1, -R12 ;  /* 0x0000000148489824 */ /* 0x000fe200078e0a0c */
[----:B------:R-:W-:Y:S02]  /*599f0*/  IADD3 R71, P1, PT, R19, R16, RZ ;  /* 0x0000001013477210 */ /* 0x000fe40007f3e0ff */
[----:B------:R-:W-:-:S02]  /*59a00*/  ISETP.GE.AND P4, PT, R68, RZ, PT ;  /* 0x000000ff4400720c */ /* 0x000fc40003f86270 */
[----:B------:R-:W3:Y:S01]  /*59a10*/  LDL.LU R68, [R1+0x41a4] ;  /* 0x0041a40001447983 */ /* 0x000ee20000300800 */
[----:B------:R-:W-:-:S03]  /*59a20*/  IMAD.X R21, R21, 0x1, R13, P1 ;  /* 0x0000000115157824 */ /* 0x000fc600008e060d */
[----:B------:R-:W-:Y:S04]  /*59a30*/  STL [R1+0x2afc], R71 ;  /* 0x002afc4701007387 */ /* 0x000fe80000100800 */
[----:B------:R4:W-:Y:S01]  /*59a40*/  STL [R1+0x2af0], R25 ;  /* 0x002af01901007387 */ /* 0x0009e20000100800 */
[----:B0-----:R-:W-:Y:S02]  /*59a50*/  @P0 IMAD.MOV.U32 R24, RZ, RZ, R71 ;  /* 0x000000ffff180224 */ /* 0x001fe400078e0047 */
[----:B----4-:R-:W-:-:S05]  /*59a60*/  @P0 IMAD.MOV.U32 R25, RZ, RZ, R21 ;  /* 0x000000ffff190224 */ /* 0x010fca00078e0015 */
[----:B------:R-:W4:Y:S01]  /*59a70*/  @P0 LDG.E.U8 R5, desc[UR22][R24.64] ;  /* 0x0000001618050981 */ /* 0x000f22000c1e1100 */
        /* <DEDUP_REMOVED lines=10> */
[----:B----4-:R4:W-:Y:S04]  /*59b20*/  STL [R1+0x190], R5 ;  /* 0x0001900501007387 */ /* 0x0109e80000100800 */
[----:B----4-:R-:W4:Y:S04]  /*59b30*/  LDL.LU R5, [R1+0x4198] ;  /* 0x0041980001057983 */ /* 0x010f280000300800 */
[----:B------:R-:W3:Y:S01]  /*59b40*/  LDL R25, [R1+0x3e6c] ;  /* 0x003e6c0001197983 */ /* 0x000ee20000100800 */
        /* <DEDUP_REMOVED lines=8> */
[----:B------:R-:W-:Y:S01]  /*59bd0*/  SHF.R.S32.HI R21, RZ, 0x1f, R19 ;  /* 0x0000001fff157819 */ /* 0x000fe20000011413 */
        /* <DEDUP_REMOVED lines=8> */
[----:B--2---:R-:W-:Y:S02]  /*59c60*/  @P0 LOP3.LUT R22, R23, R22, RZ, 0x3c, !PT ;  /* 0x0000001617160212 */ /* 0x004fe400078e3cff */
[----:B---3--:R-:W-:Y:S01]  /*59c70*/  ISETP.GE.AND P6, PT, R25, RZ, PT ;  /* 0x000000ff1900720c */ /* 0x008fe20003fc6270 */
[----:B------:R-:W-:Y:S01]  /*59c80*/  IMAD.X R25, R21, 0x1, R15, P4 ;  /* 0x0000000115197824 */ /* 0x000fe200020e060f */
[----:B------:R-:W-:Y:S02]  /*59c90*/  @P0 LOP3.LUT R23, R23, R22, RZ, 0x3c, !PT ;  /* 0x0000001617170212 */ /* 0x000fe400078e3cff */
[----:B----4-:R-:W-:-:S03]  /*59ca0*/  PRMT R5, RZ, 0x7610, R5 ;  /* 0x00007610ff057816 */ /* 0x010fc60000000005 */
[----:B------:R0:W2:Y:S01]  /*59cb0*/  @P0 LDG.E.U8 R71, desc[UR22][R22.64] ;  /* 0x0000001616470981 */ /* 0x0000a2000c1e1100 */
[----:B------:R-:W-:Y:S01]  /*59cc0*/  SEL R20, R17, R18, !P3 ;  /* 0x0000001211147207 */ /* 0x000fe20005800000 */
[----:B------:R-:W-:Y:S02]  /*59cd0*/  IMAD.MOV.U32 R18, RZ, RZ, R9 ;  /* 0x000000ffff127224 */ /* 0x000fe400078e0009 */
[----:B0-----:R-:W-:Y:S02]  /*59ce0*/  @P5 IMAD.MOV.U32 R22, RZ, RZ, R24 ;  /* 0x000000ffff165224 */ /* 0x001fe400078e0018 */
[----:B------:R-:W-:-:S05]  /*59cf0*/  @P5 IMAD.MOV.U32 R23, RZ, RZ, R25 ;  /* 0x000000ffff175224 */ /* 0x000fca00078e0019 */
[----:B------:R0:W3:Y:S01]  /*59d00*/  @P5 LDG.E.U8 R5, desc[UR22][R22.64] ;  /* 0x0000001616055981 */ /* 0x0000e2000c1e1100 */
[----:B------:R-:W-:Y:S01]  /*59d10*/  @!P6 IMAD.MOV R18, RZ, RZ, -R18 ;  /* 0x000000ffff12e224 */ /* 0x000fe200078e0a12 */
[----:B------:R-:W-:Y:S02]  /*59d20*/  IADD3 R24, P6, PT, R19, R16, RZ ;  /* 0x0000001013187210 */ /* 0x000fe40007fde0ff */
[----:B------:R4:W-:Y:S01]  /*59d30*/  STL [R1+0x2b00], R25 ;  /* 0x002b001901007387 */ /* 0x0009e20000100800 */
[----:B------:R-:W-:Y:S02]  /*59d40*/  PRMT R70, RZ, 0x7610, R70 ;  /* 0x00007610ff467816 */ /* 0x000fe40000000046 */
[----:B------:R-:W-:Y:S01]  /*59d50*/  ISETP.GT.U32.AND P1, PT, R12, R11, PT ;  /* 0x0000000b0c00720c */ /* 0x000fe20003f24070 */
[----:B-1----:R-:W-:Y:S01]  /*59d60*/  IMAD R20, R20, UR13, RZ ;  /* 0x0000000d14147c24 */ /* 0x002fe2000f8e02ff */
[----:B------:R-:W-:Y:S02]  /*59d70*/  PRMT R19, RZ, 0x7610, R19 ;  /* 0x00007610ff137816 */ /* 0x000fe40000000013 */
[----:B------:R-:W-:Y:S01]  /*59d80*/  ISETP.GT.U32.AND P4, PT, R12, R10, PT ;  /* 0x0000000a0c00720c */ /* 0x000fe20003f84070 */
[----:B------:R-:W1:Y:S01]  /*59d90*/  LDCU UR13, c[0x0][0x3b0] ;  /* 0x00007600ff0d77ac */ /* 0x000e620008000800 */
[----:B------:R-:W3:Y:S01]  /*59da0*/  LDL R23, [R1+0x3e74] ;  /* 0x003e740001177983 */ /* 0x000ee20000100800 */
[----:B----4-:R-:W-:-:S05]  /*59db0*/  IMAD.X R25, R21, 0x1, R13, P6 ;  /* 0x0000000115197824 */ /* 0x010fca00030e060d */
[----:B------:R4:W4:Y:S01]  /*59dc0*/  @P0 LDG.E.U8 R70, desc[UR22][R24.64] ;  /* 0x0000001618460981 */ /* 0x000922000c1e1100 */
[----:B------:R-:W-:Y:S01]  /*59dd0*/  @!P1 IMAD.IADD R11, R11, 0x1, -R12 ;  /* 0x000000010b0b9824 */ /* 0x000fe200078e0a0c */
[----:B------:R-:W-:Y:S02]  /*59de0*/  ISETP.GT.U32.AND P1, PT, R12, R72, PT ;  /* 0x000000480c00720c */ /* 0x000fe40003f24070 */
[----:B0-----:R-:W-:-:S11]  /*59df0*/  SHF.R.S32.HI R22, RZ, 0x1f, R20 ;  /* 0x0000001fff167819 */ /* 0x001fd60000011414 */
[----:B------:R-:W-:Y:S01]  /*59e00*/  @!P1 IMAD.IADD R72, R72, 0x1, -R12 ;  /* 0x0000000148489824 */ /* 0x000fe200078e0a0c */
[----:B------:R-:W-:-:S05]  /*59e10*/  IADD3 R9, P1, PT, R20, R14, RZ ;  /* 0x0000000e14097210 */ /* 0x000fca0007f3e0ff */
[----:B------:R-:W-:Y:S01]  /*59e20*/  IMAD.X R21, R22, 0x1, R15, P1 ;  /* 0x0000000116157824 */ /* 0x000fe200008e060f */
[----:B------:R-:W-:Y:S01]  /*59e30*/  ISETP.GE.AND P1, PT, R28, RZ, PT ;  /* 0x000000ff1c00720c */ /* 0x000fe20003f26270 */
[----:B--2---:R0:W-:Y:S04]  /*59e40*/  STL [R1+0x188], R71 ;  /* 0x0001884701007387 */ /* 0x0041e80000100800 */
[----:B0-----:R-:W2:Y:S04]  /*59e50*/  LDL R71, [R1+0x3c84] ;  /* 0x003c840001477983 */ /* 0x001ea80000100800 */
[----:B---3--:R0:W-:Y:S04]  /*59e60*/  STL [R1+0x184], R5 ;  /* 0x0001840501007387 */ /* 0x0081e80000100800 */
[----:B0-----:R-:W3:Y:S04]  /*59e70*/  LDL.LU R5, [R1+0x50c] ;  /* 0x00050c0001057983 */ /* 0x001ee80000300800 */
[----:B------:R4:W-:Y:S04]  /*59e80*/  STL [R1+0x2b0c], R24 ;  /* 0x002b0c1801007387 */ /* 0x0009e80000100800 */
[----:B------:R-:W-:Y:S04]  /*59e90*/  STL [R1+0x172c], R9 ;  /* 0x00172c0901007387 */ /* 0x000fe80000100800 */
[----:B------:R0:W-:Y:S04]  /*59ea0*/  STL [R1+0x2b08], R25 ;  /* 0x002b081901007387 */ /* 0x0001e80000100800 */
[----:B------:R-:W2:Y:S01]  /*59eb0*/  LDL.LU R28, [R1+0x4194] ;  /* 0x00419400011c7983 */ /* 0x000ea20000300800 */
[----:B----4-:R-:W-:-:S02]  /*59ec0*/  @P5 IMAD.MOV.U32 R24, RZ, RZ, R9 ;  /* 0x000000ffff185224 */ /* 0x010fc400078e0009 */
[----:B0-----:R-:W-:-:S05]  /*59ed0*/  @P5 IMAD.MOV.U32 R25, RZ, RZ, R21 ;  /* 0x000000ffff195224 */ /* 0x001fca00078e0015 */
[----:B------:R0:W4:Y:S04]  /*59ee0*/  @P5 LDG.E.U8 R19, desc[UR22][R24.64] ;  /* 0x0000001618135981 */ /* 0x000128000c1e1100 */
[----:B------:R-:W-:Y:S04]  /*59ef0*/  STL [R1+0x1728], R21 ;  /* 0x0017281501007387 */ /* 0x000fe80000100800 */
[----:B------:R0:W-:Y:S04]  /*59f00*/  STL [R1+0x180], R70 ;  /* 0x0001804601007387 */ /* 0x0001e80000100800 */
[----:B0-----:R-:W3:Y:S01]  /*59f10*/  LDL.LU R70, [R1+0x4190] ;  /* 0x0041900001467983 */ /* 0x001ee20000300800 */
[----:B------:R-:W-:-:S02]  /*59f20*/  ISETP.GT.U32.AND P6, PT, R12, R7, PT ;  /* 0x000000070c00720c */ /* 0x000fc40003fc4070 */
[----:B------:R-:W-:Y:S01]  /*59f30*/  SEL R21, R17, R18, !P3 ;  /* 0x0000001211157207 */ /* 0x000fe20005800000 */
[----:B------:R-:W-:Y:S01]  /*59f40*/  IMAD.MOV.U32 R18, RZ, RZ, R29 ;  /* 0x000000ffff127224 */ /* 0x000fe200078e001d */
[----:B------:R-:W3:Y:S04]  /*59f50*/  LDL.LU R9, [R1+0x418c] ;  /* 0x00418c0001097983 */ /* 0x000ee80000300800 */
[----:B------:R-:W3:Y:S01]  /*59f60*/  LDL.LU R29, [R1+0x508] ;  /* 0x00050800011d7983 */ /* 0x000ee20000300800 */
[----:B------:R-:W-:Y:S02]  /*59f70*/  IMAD R21, R21, UR6, RZ ;  /* 0x0000000615157c24 */ /* 0x000fe4000f8e02ff */
[----:B------:R-:W-:Y:S02]  /*59f80*/  @!P1 IMAD.MOV R18, RZ, RZ, -R18 ;  /* 0x000000ffff129224 */ /* 0x000fe400078e0a12 */
[--C-:B------:R-:W-:Y:S01]  /*59f90*/  @!P6 IMAD.IADD R7, R7, 0x1, -R12.reuse ;  /* 0x000000010707e824 */ /* 0x100fe200078e0a0c */
[----:B------:R-:W-:Y:S01]  /*59fa0*/  IADD3 R20, P6, PT, R20, R16, RZ ;  /* 0x0000001014147210 */ /* 0x000fe20007fde0ff */
[----:B------:R-:W-:Y:S01]  /*59fb0*/  @!P4 IMAD.IADD R10, R10, 0x1, -R12 ;  /* 0x000000010a0ac824 */ /* 0x000fe200078e0a0c */
[----:B------:R-:W-:-:S03]  /*59fc0*/  ISETP.GE.AND P4, PT, R23, RZ, PT ;  /* 0x000000ff1700720c */ /* 0x000fc60003f86270 */
[----:B------:R-:W-:Y:S01]  /*59fd0*/  IMAD.X R24, R22, 0x1, R13, P6 ;  /* 0x0000000116187824 */ /* 0x000fe200030e060d */
[----:B------:R-:W-:-:S03]  /*59fe0*/  SHF.R.S32.HI R23, RZ, 0x1f, R21 ;  /* 0x0000001fff177819 */ /* 0x000fc60000011415 */
[----:B------:R-:W-:Y:S01]  /*59ff0*/  @P0 IMAD.MOV.U32 R25, RZ, RZ, R24 ;  /* 0x000000ffff190224 */ /* 0x000fe200078e0018 */
[----:B--2---:R-:W-:Y:S01]  /*5a000*/  PRMT R28, RZ, 0x7610, R28 ;  /* 0x00007610ff1c7816 */ /* 0x004fe2000000001c */
[----:B----4-:R0:W-:Y:S04]  /*5a010*/  STL [R1+0x17c], R19 ;  /* 0x00017c1301007387 */ /* 0x0101e80000100800 */
[----:B------:R-:W-:Y:S01]  /*5a020*/  STL [R1+0x1724], R20 ;  /* 0x0017241401007387 */ /* 0x000fe20000100800 */
[----:B0-----:R-:W-:Y:S01]  /*5a030*/  IMAD.MOV.U32 R19, RZ, RZ, R69 ;  /* 0x000000ffff137224 */ /* 0x001fe200078e0045 */
[----:B------:R-:W-:Y:S02]  /*5a040*/  IADD3 R69, P1, PT, R21, R14, RZ ;  /* 0x0000000e15457210 */ /* 0x000fe40007f3e0ff */
[----:B---3--:R-:W-:-:S03]  /*5a050*/  PRMT R70, RZ, 0x7610, R70 ;  /* 0x00007610ff467816 */ /* 0x008fc60000000046 */
[----:B------:R-:W-:Y:S04]  /*5a060*/  STL [R1+0x2b14], R69 ;  /* 0x002b144501007387 */ /* 0x000fe80000100800 */
[----:B------:R0:W-:Y:S01]  /*5a070*/  STL [R1+0x1720], R24 ;  /* 0x0017201801007387 */ /* 0x0001e20000100800 */
[----:B------:R-:W-:Y:S02]  /*5a080*/  IMAD.X R22, R23, 0x1, R15, P1 ;  /* 0x0000000117167824 */ /* 0x000fe400008e060f */
[----:B0-----:R-:W-:-:S05]  /*5a090*/  @P0 IMAD.MOV.U32 R24, RZ, RZ, R20 ;  /* 0x000000ffff180224 */ /* 0x001fca00078e0014 */
[----:B------:R0:W2:Y:S02]  /*5a0a0*/  @P0 LDG.E.U8 R70, desc[UR22][R24.64] ;  /* 0x0000001618460981 */ /* 0x0000a4000c1e1100 */
[----:B0-----:R-:W-:Y:S02]  /*5a0b0*/  @P5 IMAD.MOV.U32 R24, RZ, RZ, R69 ;  /* 0x000000ffff185224 */ /* 0x001fe400078e0045 */
        /* <DEDUP_REMOVED lines=15> */
[----:B0-----:R-:W-:Y:S02]  /*5a1b0*/  PRMT R25, RZ, 0x7610, R25 ;  /* 0x00007610ff197816 */ /* 0x001fe40000000019 */
[----:B------:R-:W-:Y:S01]  /*5a1c0*/  SEL R19, R17, R19, !P3 ;  /* 0x0000001311137207 */ /* 0x000fe20005800000 */
[----:B------:R-:W0:Y:S01]  /*5a1d0*/  LDCU UR14, c[0x0][0x3b0] ;  /* 0x00007600ff0e77ac */ /* 0x000e220008000800 */
        /* <DEDUP_REMOVED lines=36> */
[----:B0-----:R-:W-:Y:S02]  /*5a420*/  SHF.R.S32.HI R21, RZ, 0x1f, R19 ;  /* 0x0000001fff157819 */ /* 0x001fe40000011413 */
[----:B------:R-:W-:Y:S01]  /*5a430*/  SEL R20, R17, R18, !P3 ;  /* 0x0000001211147207 */ /* 0x000fe20005800000 */
[----:B------:R-:W-:Y:S01]  /*5a440*/  IMAD.MOV.U32 R18, RZ, RZ, R8 ;  /* 0x000000ffff127224 */ /* 0x000fe200078e0008 */
[----:B---3--:R0:W-:Y:S04]  /*5a450*/  STL [R1+0x168], R9 ;  /* 0x0001680901007387 */ /* 0x0081e80000100800 */
[----:B0-----:R-:W3:Y:S04]  /*5a460*/  LDL.LU R9, [R1+0x514] ;  /* 0x0005140001097983 */ /* 0x001ee80000300800 */
[----:B------:R-:W-:Y:S04]  /*5a470*/  STL [R1+0x2b24], R24 ;  /* 0x002b241801007387 */ /* 0x000fe80000100800 */
[----:B--2---:R0:W-:Y:S02]  /*5a480*/  STL [R1+0x16c], R25 ;  /* 0x00016c1901007387 */ /* 0x0041e40000100800 */
[----:B0-----:R-:W-:Y:S01]  /*5a490*/  IMAD.X R25, R21, 0x1, R15, P4 ;  /* 0x0000000115197824 */ /* 0x001fe200020e060f */
[----:B------:R-:W-:-:S04]  /*5a4a0*/  IADD3 R8, P4, PT, R19, R16, RZ ;  /* 0x0000001013087210 */ /* 0x000fc80007f9e0ff */
[----:B------:R0:W-:Y:S04]  /*5a4b0*/  STL [R1+0x2b20], R25 ;  /* 0x002b201901007387 */ /* 0x0001e80000100800 */
[----:B------:R2:W3:Y:S04]  /*5a4c0*/  @P5 LDG.E.U8 R23, desc[UR22][R24.64] ;  /* 0x0000001618175981 */ /* 0x0004e8000c1e1100 */
[----:B------:R-:W-:Y:S04]  /*5a4d0*/  STL [R1+0x2b2c], R8 ;  /* 0x002b2c0801007387 */ /* 0x000fe80000100800 */
[----:B0-----:R-:W3:Y:S01]  /*5a4e0*/  LDL R25, [R1+0x3c6c] ;  /* 0x003c6c0001197983 */ /* 0x001ee20000100800 */
[----:B------:R-:W-:Y:S01]  /*5a4f0*/  ISETP.GE.AND P1, PT, R70, RZ, PT ;  /* 0x000000ff4600720c */ /* 0x000fe20003f26270 */
[----:B-1----:R-:W-:-:S02]  /*5a500*/  IMAD R20, R20, UR13, RZ ;  /* 0x0000000d14147c24 */ /* 0x002fc4000f8e02ff */
[----:B------:R-:W-:Y:S01]  /*5a510*/  IMAD.X R21, R21, 0x1, R13, P4 ;  /* 0x0000000115157824 */ /* 0x000fe200020e060d */
[----:B------:R-:W-:Y:S02]  /*5a520*/  PRMT R69, RZ, 0x7610, R69 ;  /* 0x00007610ff457816 */ /* 0x000fe40000000045 */
[----:B------:R-:W-:Y:S01]  /*5a530*/  PRMT R71, RZ, 0x7610, R71 ;  /* 0x00007610ff477816 */ /* 0x000fe20000000047 */
[----:B--2---:R-:W-:Y:S01]  /*5a540*/  @P0 IMAD.MOV.U32 R24, RZ, RZ, R8 ;  /* 0x000000ffff180224 */ /* 0x004fe200078e0008 */
[----:B------:R-:W-:Y:S02]  /*5a550*/  SHF.R.S32.HI R22, RZ, 0x1f, R20 ;  /* 0x0000001fff167819 */ /* 0x000fe40000011414 */
[----:B----4-:R-:W-:Y:S02]  /*5a560*/  PRMT R28, RZ, 0x7610, R28 ;  /* 0x00007610ff1c7816 */ /* 0x010fe4000000001c */
[----:B------:R-:W-:Y:S01]  /*5a570*/  ISETP.GT.U32.AND P6, PT, R12, R5, PT ;  /* 0x000000050c00720c */ /* 0x000fe20003fc4070 */
[----:B------:R-:W0:Y:S01]  /*5a580*/  LDCU UR13, c[0x0][0x3b0] ;  /* 0x00007600ff0d77ac */ /* 0x000e220008000800 */
[----:B------:R-:W-:Y:S01]  /*5a590*/  @!P1 IMAD.MOV R18, RZ, RZ, -R18 ;  /* 0x000000ffff129224 */ /* 0x000fe200078e0a12 */
[----:B------:R-:W-:-:S05]  /*5a5a0*/  IADD3 R70, P1, PT, R20, R14, RZ ;  /* 0x0000000e14467210 */ /* 0x000fca0007f3e0ff */
[----:B------:R-:W-:Y:S01]  /*5a5b0*/  IMAD.X R19, R22, 0x1, R15, P1 ;  /* 0x0000000116137824 */ /* 0x000fe200008e060f */
[----:B---3--:R1:W-:Y:S04]  /*5a5c0*/  STL [R1+0x164], R23 ;  /* 0x0001641701007387 */ /* 0x0083e80000100800 */
[----:B-1----:R-:W2:Y:S04]  /*5a5d0*/  LDL R23, [R1+0x3c70] ;  /* 0x003c700001177983 */ /* 0x002ea80000100800 */
[----:B------:R-:W-:Y:S01]  /*5a5e0*/  STL [R1+0x170c], R70 ;  /* 0x00170c4601007387 */ /* 0x000fe20000100800 */
[----:B------:R-:W-:-:S03]  /*5a5f0*/  ISETP.GE.AND P4, PT, R25, RZ, PT ;  /* 0x000000ff1900720c */ /* 0x000fc60003f86270 */
[----:B------:R1:W-:Y:S01]  /*5a600*/  STL [R1+0x2b28], R21 ;  /* 0x002b281501007387 */ /* 0x0003e20000100800 */
[----:B------:R-:W-:-:S05]  /*5a610*/  @P0 IMAD.MOV.U32 R25, RZ, RZ, R21 ;  /* 0x000000ffff190224 */ /* 0x000fca00078e0015 */
[----:B------:R-:W3:Y:S01]  /*5a620*/  @P0 LDG.E.U8 R71, desc[UR22][R24.64] ;  /* 0x0000001618470981 */ /* 0x000ee2000c1e1100 */
[----:B-1----:R-:W-:Y:S01]  /*5a630*/  SEL R21, R17, R18, !P3 ;  /* 0x0000001211157207 */ /* 0x002fe20005800000 */
[----:B------:R-:W-:-:S05]  /*5a640*/  @P5 IMAD.MOV.U32 R18, RZ, RZ, R70 ;  /* 0x000000ffff125224 */ /* 0x000fca00078e0046 */
[----:B------:R1:W4:Y:S04]  /*5a650*/  @P5 LDG.E.U8 R69, desc[UR22][R18.64] ;  /* 0x0000001612455981 */ /* 0x000328000c1e1100 */
[----:B------:R0:W-:Y:S04]  /*5a660*/  STL [R1+0x1708], R19 ;  /* 0x0017081301007387 */ /* 0x0001e80000100800 */
[----:B------:R-:W2:Y:S01]  /*5a670*/  LDL.LU R8, [R1+0x4178] ;  /* 0x0041780001087983 */ /* 0x000ea20000300800 */
[----:B------:R-:W-:-:S03]  /*5a680*/  ISETP.GT.U32.AND P1, PT, R12, R29, PT ;  /* 0x0000001d0c00720c */ /* 0x000fc60003f24070 */
[----:B------:R-:W2:Y:S01]  /*5a690*/  LDL R70, [R1+0x3c74] ;  /* 0x003c740001467983 */ /* 0x000ea20000100800 */
[----:B-1----:R-:W-:Y:S02]  /*5a6a0*/  IMAD.MOV.U32 R18, RZ, RZ, R6 ;  /* 0x000000ffff127224 */ /* 0x002fe400078e0006 */
[----:B0-----:R-:W-:Y:S02]  /*5a6b0*/  IMAD R19, R21, UR6, RZ ;  /* 0x0000000615137c24 */ /* 0x001fe4000f8e02ff */
[----:B------:R-:W-:Y:S01]  /*5a6c0*/  @!P4 IMAD.MOV R18, RZ, RZ, -R18 ;  /* 0x000000ffff12c224 */ /* 0x000fe200078e0a12 */
[----:B------:R-:W-:-:S04]  /*5a6d0*/  IADD3 R6, P4, PT, R20, R16, RZ ;  /* 0x0000001014067210 */ /* 0x000fc80007f9e0ff */
[----:B------:R-:W-:Y:S01]  /*5a6e0*/  @!P1 IMAD.IADD R29, R29, 0x1, -R12 ;  /* 0x000000011d1d9824 */ /* 0x000fe200078e0a0c */
[----:B------:R-:W-:Y:S01]  /*5a6f0*/  SHF.R.S32.HI R20, RZ, 0x1f, R19 ;  /* 0x0000001fff147819 */ /* 0x000fe20000011413 */
[----:B------:R-:W-:Y:S01]  /*5a700*/  IMAD.X R22, R22, 0x1, R13, P4 ;  /* 0x0000000116167824 */ /* 0x000fe200020e060d */
[----:B----4-:R0:W-:Y:S04]  /*5a710*/  STL [R1+0x15c], R69 ;  /* 0x00015c4501007387 */ /* 0x0101e80000100800 */
[----:B------:R-:W-:Y:S01]  /*5a720*/  STL [R1+0x1704], R6 ;  /* 0x0017040601007387 */ /* 0x000fe20000100800 */
[----:B0-----:R-:W-:-:S05]  /*5a730*/  IADD3 R69, P1, PT, R19, R14, RZ ;  /* 0x0000000e13457210 */ /* 0x001fca0007f3e0ff */
[----:B------:R-:W-:Y:S04]  /*5a740*/  STL [R1+0x2b34], R69 ;  /* 0x002b344501007387 */ /* 0x000fe80000100800 */
[----:B---3--:R0:W-:Y:S04]  /*5a750*/  STL [R1+0x160], R71 ;  /* 0x0001604701007387 */ /* 0x0081e80000100800 */
[----:B------:R1:W-:Y:S01]  /*5a760*/  STL [R1+0x1700], R22 ;  /* 0x0017001601007387 */ /* 0x0003e20000100800 */
[----:B--2---:R-:W-:Y:S01]  /*5a770*/  PRMT R8, RZ, 0x7610, R8 ;  /* 0x00007610ff087816 */ /* 0x004fe20000000008 */
[----:B0-----:R-:W-:Y:S01]  /*5a780*/  IMAD.X R71, R20, 0x1, R15, P1 ;  /* 0x0000000114477824 */ /* 0x001fe200008e060f */
[----:B------:R-:W-:Y:S01]  /*5a790*/  ISETP.GE.AND P1, PT, R23, RZ, PT ;  /* 0x000000ff1700720c */ /* 0x000fe20003f26270 */
[----:B------:R-:W-:-:S02]  /*5a7a0*/  @P0 IMAD.MOV.U32 R23, RZ, RZ, R22 ;  /* 0x000000ffff170224 */ /* 0x000fc400078e0016 */
[----:B-1----:R-:W-:-:S05]  /*5a7b0*/  @P0 IMAD.MOV.U32 R22, RZ, RZ, R6 ;  /* 0x000000ffff160224 */ /* 0x002fca00078e0006 */
[----:B------:R0:W2:Y:S02]  /*5a7c0*/  @P0 LDG.E.U8 R28, desc[UR22][R22.64] ;  /* 0x00000016161c0981 */ /* 0x0000a4000c1e1100 */
[----:B0-----:R-:W-:Y:S02]  /*5a7d0*/  @P5 IMAD.MOV.U32 R22, RZ, RZ, R69 ;  /* 0x000000ffff165224 */ /* 0x001fe400078e0045 */
[----:B------:R-:W-:-:S05]  /*5a7e0*/  @P5 IMAD.MOV.U32 R23, RZ, RZ, R71 ;  /* 0x000000ffff175224 */ /* 0x000fca00078e0047 */
[----:B------:R0:W3:Y:S01]  /*5a7f0*/  @P5 LDG.E.U8 R8, desc[UR22][R22.64] ;  /* 0x0000001616085981 */ /* 0x0000e2000c1e1100 */
[----:B------:R-:W-:Y:S01]  /*5a800*/  @!P6 IMAD.IADD R5, R5, 0x1, -R12 ;  /* 0x000000010505e824 */ /* 0x000fe200078e0a0c */
[----:B------:R-:W-:-:S13]  /*5a810*/  ISETP.GT.U32.AND P6, PT, R12, R0, PT ;  /* 0x000000000c00720c */ /* 0x000fda0003fc4070 */
[----:B------:R-:W-:-:S05]  /*5a820*/  @!P6 IMAD.IADD R0, R0, 0x1, -R12 ;  /* 0x000000010000e824 */ /* 0x000fca00078e0a0c */
[----:B------:R-:W-:Y:S01]  /*5a830*/  ISETP.GT.U32.AND P6, PT, R12, R0, PT ;  /* 0x000000000c00720c */ /* 0x000fe20003fc4070 */
[----:B------:R-:W-:Y:S04]  /*5a840*/  STL [R1+0x2b30], R71 ;  /* 0x002b304701007387 */ /* 0x000fe80000100800 */
[----:B------:R-:W4:Y:S08]  /*5a850*/  LDL.LU R6, [R1+0x518] ;  /* 0x0005180001067983 */ /* 0x000f300000300800 */
        /* <DEDUP_REMOVED lines=8> */
[----:B---3--:R0:W-:Y:S04]  /*5a8e0*/  STL [R1+0x154], R8 ;  /* 0x0001540801007387 */ /* 0x0081e80000100800 */
[----:B0-----:R-:W3:Y:S04]  /*5a8f0*/  LDL.LU R8, [R1+0x51c] ;  /* 0x00051c0001087983 */ /* 0x001ee80000300800 */
        /* <DEDUP_REMOVED lines=15> */
[----:B------:R-:W-:-:S02]  /*5a9f0*/  ISETP.GE.AND P4, PT, R70, RZ, PT ;  /* 0x000000ff4600720c */ /* 0x000fc40003f86270 */
[----:B------:R-:W3:Y:S04]  /*5aa00*/  LDL.LU R70, [R1+0x524] ;  /* 0x0005240001467983 */ /* 0x000ee80000300800 */
[----:B------:R-:W-:Y:S01]  /*5aa10*/  STL [R1+0x16fc], R30 ;  /* 0x0016fc1e01007387 */ /* 0x000fe20000100800 */
[----:B------:R-:W-:Y:S02]  /*5aa20*/  IMAD.X R69, R20, 0x1, R15, P1 ;  /* 0x0000000114457824 */ /* 0x000fe400008e060f */
[----:B0-----:R-:W-:Y:S02]  /*5aa30*/  @P5 IMAD.MOV.U32 R22, RZ, RZ, R30 ;  /* 0x000000ffff165224 */ /* 0x001fe400078e001e */
[----:B------:R-:W-:-:S05]  /*5aa40*/  @P5 IMAD.MOV.U32 R23, RZ, RZ, R69 ;  /* 0x000000ffff175224 */ /* 0x000fca00078e0045 */
[----:B------:R-:W3:Y:S04]  /*5aa50*/  @P5 LDG.E.U8 R25, desc[UR22][R22.64] ;  /* 0x0000001616195981 */ /* 0x000ee8000c1e1100 */
[----:B--2---:R0:W-:Y:S04]  /*5aa60*/  STL [R1+0x150], R21 ;  /* 0x0001501501007387 */ /* 0x0041e80000100800 */
[----:B------:R-:W-:Y:S01]  /*5aa70*/  STL [R1+0x16f8], R69 ;  /* 0x0016f84501007387 */ /* 0x000fe20000100800 */
[----:B0-----:R-:W-:Y:S01]  /*5aa80*/  IADD3 R21, P6, PT, R18, R16, RZ ;  /* 0x0000001012157210 */ /* 0x001fe20007fde0ff */
[----:B------:R-:W-:-:S02]  /*5aa90*/  IMAD.MOV.U32 R18, RZ, RZ, R11 ;  /* 0x000000ffff127224 */ /* 0x000fc400078e000b */
[----:B------:R-:W2:Y:S04]  /*5aaa0*/  LDL.LU R11, [R1+0x4170] ;  /* 0x00417000010b7983 */ /* 0x000ea80000300800 */
[----:B------:R-:W2:Y:S01]  /*5aab0*/  LDL R30, [R1+0x3c7c] ;  /* 0x003c7c00011e7983 */ /* 0x000ea20000100800 */
[----:B------:R-:W-:-:S03]  /*5aac0*/  IMAD.X R20, R20, 0x1, R13, P6 ;  /* 0x0000000114147824 */ /* 0x000fc600030e060d */
[----:B------:R0:W-:Y:S04]  /*5aad0*/  STL [R1+0x16f4], R21 ;  /* 0x0016f41501007387 */ /* 0x0001e80000100800 */
[----:B------:R1:W-:Y:S01]  /*5aae0*/  STL [R1+0x16f0], R20 ;  /* 0x0016f01401007387 */ /* 0x0003e20000100800 */
[----:B------:R-:W-:Y:S01]  /*5aaf0*/  @!P4 IMAD.MOV R18, RZ, RZ, -R18 ;  /* 0x000000ffff12c224 */ /* 0x000fe200078e0a12 */
[-C--:B0-----:R-:W-:Y:S02]  /*5ab00*/  @P0 LOP3.LUT R21, R21, R20.reuse, RZ, 0x3c, !PT ;  /* 0x0000001415150212 */ /* 0x081fe400078e3cff */
[----:B------:R-:W-:Y:S02]  /*5ab10*/  ISETP.GE.AND P6, PT, R71, RZ, PT ;  /* 0x000000ff4700720c */ /* 0x000fe40003fc6270 */
[----:B------:R-:W-:Y:S01]  /*5ab20*/  SEL R19, R17, R19, !P3 ;  /* 0x0000001311137207 */ /* 0x000fe20005800000 */
[----:B------:R-:W2:Y:S01]  /*5ab30*/  LDL R69, [R1+0x3c50] ;  /* 0x003c500001457983 */ /* 0x000ea20000100800 */
[----:B-1----:R-:W-:-:S04]  /*5ab40*/  @P0 LOP3.LUT R20, R21, R20, RZ, 0x3c, !PT ;  /* 0x0000001415140212 */ /* 0x002fc800078e3cff */
[----:B------:R-:W-:-:S05]  /*5ab50*/  @P0 LOP3.LUT R21, R21, R20, RZ, 0x3c, !PT ;  /* 0x0000001415150212 */ /* 0x000fca00078e3cff */
[----:B------:R0:W2:Y:S01]  /*5ab60*/  @P0 LDG.E.U8 R24, desc[UR22][R20.64] ;  /* 0x0000001614180981 */ /* 0x0000a2000c1e1100 */
[----:B----4-:R-:W-:Y:S01]  /*5ab70*/  ISETP.GT.U32.AND P4, PT, R12, R6, PT ;  /* 0x000000060c00720c */ /* 0x010fe20003f84070 */
[----:B------:R-:W-:Y:S01]  /*5ab80*/  IMAD R19, R19, UR6, RZ ;  /* 0x0000000613137c24 */ /* 0x000fe2000f8e02ff */
[----:B0-----:R-:W-:Y:S01]  /*5ab90*/  SEL R20, R17, R18, !P3 ;  /* 0x0000001211147207 */ /* 0x001fe20005800000 */
[----:B------:R-:W-:-:S04]  /*5aba0*/  IMAD.MOV.U32 R18, RZ, RZ, R72 ;  /* 0x000000ffff127224 */ /* 0x000fc800078e0048 */
[----:B------:R-:W-:Y:S02]  /*5abb0*/  IMAD R20, R20, UR13, RZ ;  /* 0x0000000d14147c24 */ /* 0x000fe4000f8e02ff */
[----:B------:R-:W-:-:S04]  /*5abc0*/  @!P6 IMAD.MOV R18, RZ, RZ, -R18 ;  /* 0x000000ffff12e224 */ /* 0x000fc800078e0a12 */
        /* <DEDUP_REMOVED lines=15> */
[----:B------:R-:W-:Y:S02]  /*5acc0*/  ISETP.GT.U32.AND P1, PT, R12, R8, PT ;  /* 0x000000080c00720c */ /* 0x000fe40003f24070 */
        /* <DEDUP_REMOVED lines=96> */
[----:B0-----:R-:W-:Y:S01]  /*5b2d0*/  IMAD.X R24, R22, 0x1, R13, P6 ;  /* 0x0000000116187824 */ /* 0x001fe200030e060d */
[----:B------:R-:W-:-:S03]  /*5b2e0*/  SHF.R.S32.HI R23, RZ, 0x1f, R21 ;  /* 0x0000001fff177819 */ /* 0x000fc60000011415 */
[----:B------:R-:W-:Y:S01]  /*5b2f0*/  @P0 IMAD.MOV.U32 R25, RZ, RZ, R24 ;  /* 0x000000ffff190224 */ /* 0x000fe200078e0018 */
[----:B--2---:R0:W-:Y:S04]  /*5b300*/  STL [R1+0x12c], R19 ;  /* 0x00012c1301007387 */ /* 0x0041e80000100800 */
[----:B------:R-:W-:Y:S01]  /*5b310*/  STL [R1+0x16d4], R20 ;  /* 0x0016d41401007387 */ /* 0x000fe20000100800 */
[----:B----4-:R-:W-:Y:S01]  /*5b320*/  PRMT R72, RZ, 0x7610, R72 ;  /* 0x00007610ff487816 */ /* 0x010fe20000000048 */
[----:B0-----:R-:W-:Y:S01]  /*5b330*/  IMAD.MOV.U32 R19, RZ, RZ, R29 ;  /* 0x000000ffff137224 */ /* 0x001fe200078e001d */
[----:B------:R-:W-:-:S03]  /*5b340*/  IADD3 R29, P1, PT, R21, R14, RZ ;  /* 0x0000000e151d7210 */ /* 0x000fc60007f3e0ff */
[----:B------:R-:W-:Y:S02]  /*5b350*/  @!P4 IMAD.MOV R19, RZ, RZ, -R19 ;  /* 0x000000ffff13c224 */ /* 0x000fe400078e0a13 */
[----:B------:R-:W-:Y:S04]  /*5b360*/  STL [R1+0x2b64], R29 ;  /* 0x002b641d01007387 */ /* 0x000fe80000100800 */
[----:B------:R0:W-:Y:S01]  /*5b370*/  STL [R1+0x16d0], R24 ;  /* 0x0016d01801007387 */ /* 0x0001e20000100800 */
        /* <DEDUP_REMOVED lines=12> */
[----:B------:R-:W-:-:S04]  /*5b440*/  IMAD R20, R20, UR14, RZ ;  /* 0x0000000e14147c24 */ /* 0x000fc8000f8e02ff */
[----:B------:R-:W-:Y:S01]  /*5b450*/  @!P6 IMAD.IADD R10, R10, 0x1, -R12 ;  /* 0x000000010a0ae824 */ /* 0x000fe200078e0a0c */
[-C--:B------:R-:W-:Y:S01]  /*5b460*/  IADD3 R29, P6, PT, R21, R16.reuse, RZ ;  /* 0x00000010151d7210 */ /* 0x080fe20007fde0ff */
[----:B------:R-:W-:Y:S01]  /*5b470*/  @!P4 IMAD.MOV R18, RZ, RZ, -R18 ;  /* 0x000000ffff12c224 */ /* 0x000fe200078e0a12 */
[C---:B0-----:R-:W-:Y:S01]  /*5b480*/  IADD3 R24, P4, PT, R20.reuse, R16, RZ ;  /* 0x0000001014187210 */ /* 0x041fe20007f9e0ff */
[----:B------:R-:W-:Y:S01]  /*5b490*/  @!P1 IMAD.IADD R7, R7, 0x1, -R12 ;  /* 0x0000000107079824 */ /* 0x000fe200078e0a0c */
[----:B------:R-:W-:Y:S02]  /*5b4a0*/  SHF.R.S32.HI R21, RZ, 0x1f, R20 ;  /* 0x0000001fff157819 */ /* 0x000fe40000011414 */
[----:B------:R-:W-:Y:S02]  /*5b4b0*/  PRMT R69, RZ, 0x7610, R69 ;  /* 0x00007610ff457816 */ /* 0x000fe40000000045 */
[----:B------:R-:W-:Y:S02]  /*5b4c0*/  PRMT R22, RZ, 0x7610, R22 ;  /* 0x00007610ff167816 */ /* 0x000fe40000000016 */
[----:B------:R-:W-:Y:S01]  /*5b4d0*/  SEL R19, R17, R19, !P3 ;  /* 0x0000001311137207 */ /* 0x000fe20005800000 */
[----:B------:R-:W0:Y:S01]  /*5b4e0*/  LDCU UR14, c[0x0][0x3b0] ;  /* 0x00007600ff0e77ac */ /* 0x000e220008000800 */
[--C-:B------:R-:W-:Y:S01]  /*5b4f0*/  IMAD.X R25, R21, 0x1, R13.reuse, P4 ;  /* 0x0000000115197824 */ /* 0x100fe200020e060d */
[----:B--2---:R1:W-:Y:S04]  /*5b500*/  STL [R1+0x128], R72 ;  /* 0x0001284801007387 */ /* 0x0043e80000100800 */
[----:B-1----:R-:W2:Y:S04]  /*5b510*/  LDL R72, [R1+0x3c60] ;  /* 0x003c600001487983 */ /* 0x002ea80000100800 */
[----:B------:R-:W-:Y:S04]  /*5b520*/  STL [R1+0x2b60], R71 ;  /* 0x002b604701007387 */ /* 0x000fe80000100800 */
[----:B------:R-:W4:Y:S04]  /*5b530*/  LDL.LU R0, [R1+0x534] ;  /* 0x0005340001007983 */ /* 0x000f280000300800 */
[----:B------:R-:W-:Y:S04]  /*5b540*/  STL [R1+0x2b6c], R29 ;  /* 0x002b6c1d01007387 */ /* 0x000fe80000100800 */
[----:B---3--:R1:W-:Y:S04]  /*5b550*/  STL [R1+0x124], R11 ;  /* 0x0001240b01007387 */ /* 0x0083e80000100800 */
[----:B------:R-:W-:Y:S01]  /*5b560*/  STL [R1+0x16c4], R24 ;  /* 0x0016c41801007387 */ /* 0x000fe20000100800 */
[----:B-1----:R-:W-:Y:S01]  /*5b570*/  IADD3 R11, P1, PT, R20, R14, RZ ;  /* 0x0000000e140b7210 */ /* 0x002fe20007f3e0ff */
[----:B------:R-:W-:-:S04]  /*5b580*/  IMAD.X R20, R23, 0x1, R13, P6 ;  /* 0x0000000117147824 */ /* 0x000fc800030e060d */
[----:B------:R-:W-:Y:S01]  /*5b590*/  STL [R1+0x16cc], R11 ;  /* 0x0016cc0b01007387 */ /* 0x000fe20000100800 */
[----:B------:R-:W-:-:S03]  /*5b5a0*/  IMAD.X R71, R21, 0x1, R15, P1 ;  /* 0x0000000115477824 */ /* 0x000fc600008e060f */
[----:B------:R1:W-:Y:S01]  /*5b5b0*/  STL [R1+0x2b68], R20 ;  /* 0x002b681401007387 */ /* 0x0003e20000100800 */
[----:B------:R-:W-:Y:S02]  /*5b5c0*/  @P0 IMAD.MOV.U32 R21, RZ, RZ, R20 ;  /* 0x000000ffff150224 */ /* 0x000fe400078e0014 */
[----:B-1----:R-:W-:-:S05]  /*5b5d0*/  @P0 IMAD.MOV.U32 R20, RZ, RZ, R29 ;  /* 0x000000ffff140224 */ /* 0x002fca00078e001d */
[----:B------:R1:W3:Y:S02]  /*5b5e0*/  @P0 LDG.E.U8 R28, desc[UR22][R20.64] ;  /* 0x00000016141c0981 */ /* 0x0002e4000c1e1100 */
[----:B-1----:R-:W-:Y:S02]  /*5b5f0*/  @P5 IMAD.MOV.U32 R20, RZ, RZ, R11 ;  /* 0x000000ffff145224 */ /* 0x002fe400078e000b */
[----:B------:R-:W-:-:S05]  /*5b600*/  @P5 IMAD.MOV.U32 R21, RZ, RZ, R71 ;  /* 0x000000ffff155224 */ /* 0x000fca00078e0047 */
[----:B------:R1:W4:Y:S02]  /*5b610*/  @P5 LDG.E.U8 R69, desc[UR22][R20.64] ;  /* 0x0000001614455981 */ /* 0x000324000c1e1100 */
[----:B-1----:R-:W-:Y:S02]  /*5b620*/  @P0 IMAD.MOV.U32 R20, RZ, RZ, R24 ;  /* 0x000000ffff140224 */ /* 0x002fe400078e0018 */
[----:B------:R-:W-:-:S05]  /*5b630*/  @P0 IMAD.MOV.U32 R21, RZ, RZ, R25 ;  /* 0x000000ffff150224 */ /* 0x000fca00078e0019 */
[----:B------:R1:W4:Y:S01]  /*5b640*/  @P0 LDG.E.U8 R22, desc[UR22][R20.64] ;  /* 0x0000001614160981 */ /* 0x000322000c1e1100 */
[----:B------:R-:W-:Y:S01]  /*5b650*/  ISETP.GT.U32.AND P4, PT, R12, R5, PT ;  /* 0x000000050c00720c */ /* 0x000fe20003f84070 */
[----:B------:R-:W-:Y:S02]  /*5b660*/  IMAD R19, R19, UR6, RZ ;  /* 0x0000000613137c24 */ /* 0x000fe4000f8e02ff */
[----:B------:R0:W-:Y:S04]  /*5b670*/  STL [R1+0x16c0], R25 ;  /* 0x0016c01901007387 */ /* 0x0001e80000100800 */
[----:B------:R-:W4:Y:S04]  /*5b680*/  LDL.LU R29, [R1+0x4150] ;  /* 0x00415000011d7983 */ /* 0x000f280000300800 */
[----:B------:R-:W-:Y:S01]  /*5b690*/  STL [R1+0x16c8], R71 ;  /* 0x0016c84701007387 */ /* 0x000fe20000100800 */
[----:B-1----:R-:W-:Y:S01]  /*5b6a0*/  SHF.R.S32.HI R21, RZ, 0x1f, R19 ;  /* 0x0000001fff157819 */ /* 0x002fe20000011413 */
[----:B------:R-:W-:Y:S01]  /*5b6b0*/  @!P4 IMAD.IADD R5, R5, 0x1, -R12 ;  /* 0x000000010505c824 */ /* 0x000fe200078e0a0c */
[----:B------:R-:W-:-:S02]  /*5b6c0*/  IADD3 R24, P4, PT, R19, R14, RZ ;  /* 0x0000000e13187210 */ /* 0x000fc40007f9e0ff */
[----:B------:R-:W-:Y:S02]  /*5b6d0*/  PRMT R23, RZ, 0x7610, R23 ;  /* 0x00007610ff177816 */ /* 0x000fe40000000017 */
[----:B------:R-:W-:Y:S02]  /*5b6e0*/  SEL R20, R17, R18, !P3 ;  /* 0x0000001211147207 */ /* 0x000fe40005800000 */
[----:B--2---:R-:W-:Y:S01]  /*5b6f0*/  ISETP.GE.AND P1, PT, R72, RZ, PT ;  /* 0x000000ff4800720c */ /* 0x004fe20003f26270 */
[----:B------:R-:W-:Y:S02]  /*5b700*/  IMAD.MOV.U32 R18, RZ, RZ, R9 ;  /* 0x000000ffff127224 */ /* 0x000fe400078e0009 */
[----:B0-----:R-:W-:Y:S01]  /*5b710*/  IMAD.X R25, R21, 0x1, R15, P4 ;  /* 0x0000000115197824 */ /* 0x001fe200020e060f */
[----:B------:R-:W-:-:S04]  /*5b720*/  IADD3 R9, P4, PT, R19, R16, RZ ;  /* 0x0000001013097210 */ /* 0x000fc80007f9e0ff */
[----:B------:R0:W2:Y:S04]  /*5b730*/  @P5 LDG.E.U8 R23, desc[UR22][R24.64] ;  /* 0x0000001618175981 */ /* 0x0000a8000c1e1100 */
[----:B---3--:R1:W-:Y:S04]  /*5b740*/  STL [R1+0x120], R28 ;  /* 0x0001201c01007387 */ /* 0x0083e80000100800 */
[----:B-1----:R-:W3:Y:S04]  /*5b750*/  LDL.LU R28, [R1+0x414c] ;  /* 0x00414c00011c7983 */ /* 0x002ee80000300800 */
[----:B------:R-:W3:Y:S04]  /*5b760*/  LDL.LU R71, [R1+0x4148] ;  /* 0x0041480001477983 */ /* 0x000ee80000300800 */
[----:B------:R-:W3:Y:S04]  /*5b770*/  LDL.LU R11, [R1+0x4144] ;  /* 0x00414400010b7983 */ /* 0x000ee80000300800 */
[----:B------:R-:W3:Y:S04]  /*5b780*/  LDL.LU R72, [R1+0x530] ;  /* 0x0005300001487983 */ /* 0x000ee80000300800 */
[----:B------:R-:W-:Y:S04]  /*5b790*/  STL [R1+0x2b74], R24 ;  /* 0x002b741801007387 */ /* 0x000fe80000100800 */
[----:B----4-:R-:W-:Y:S04]  /*5b7a0*/  STL [R1+0x118], R22 ;  /* 0x0001181601007387 */ /* 0x010fe80000100800 */
[----:B------:R1:W-:Y:S04]  /*5b7b0*/  STL [R1+0x2b70], R25 ;  /* 0x002b701901007387 */ /* 0x0003e80000100800 */
[----:B------:R4:W-:Y:S04]  /*5b7c0*/  STL [R1+0x11c], R69 ;  /* 0x00011c4501007387 */ /* 0x0009e80000100800 */
[----:B------:R-:W-:Y:S04]  /*5b7d0*/  STL [R1+0x2b7c], R9 ;  /* 0x002b7c0901007387 */ /* 0x000fe80000100800 */
[----:B-1----:R-:W3:Y:S01]  /*5b7e0*/  LDL R25, [R1+0x3c38] ;  /* 0x003c380001197983 */ /* 0x002ee20000100800 */
[----:B------:R-:W-:-:S02]  /*5b7f0*/  IMAD R20, R20, UR13, RZ ;  /* 0x0000000d14147c24 */ /* 0x000fc4000f8e02ff */
[----:B------:R-:W-:Y:S02]  /*5b800*/  @!P1 IMAD.MOV R18, RZ, RZ, -R18 ;  /* 0x000000ffff129224 */ /* 0x000fe400078e0a12 */
[----:B------:R-:W-:Y:S02]  /*5b810*/  IMAD.X R21, R21, 0x1, R13, P4 ;  /* 0x0000000115157824 */ /* 0x000fe400020e060d */
[----:B0-----:R-:W-:Y:S01]  /*5b820*/  @P0 IMAD.MOV.U32 R24, RZ, RZ, R9 ;  /* 0x000000ffff180224 */ /* 0x001fe200078e0009 */
[----:B------:R-:W-:Y:S02]  /*5b830*/  ISETP.GT.U32.AND P6, PT, R12, R7, PT ;  /* 0x000000070c00720c */ /* 0x000fe40003fc4070 */
[----:B----4-:R-:W-:Y:S02]  /*5b840*/  IADD3 R69, P1, PT, R20, R14, RZ ;  /* 0x0000000e14457210 */ /* 0x010fe40007f3e0ff */
[----:B------:R-:W-:Y:S01]  /*5b850*/  SHF.R.S32.HI R22, RZ, 0x1f, R20 ;  /* 0x0000001fff167819 */ /* 0x000fe20000011414 */
[----:B------:R-:W0:Y:S01]  /*5b860*/  LDCU UR13, c[0x0][0x3b0] ;  /* 0x00007600ff0d77ac */ /* 0x000e220008000800 */
[----:B--2---:R1:W-:Y:S03]  /*5b870*/  STL [R1+0x114], R23 ;  /* 0x0001141701007387 */ /* 0x0043e60000100800 */
[----:B------:R-:W-:Y:S01]  /*5b880*/  IMAD.X R19, R22, 0x1, R15, P1 ;  /* 0x0000000116137824 */ /* 0x000fe200008e060f */
[----:B-1----:R-:W2:Y:S04]  /*5b890*/  LDL R23, [R1+0x3c40] ;  /* 0x003c400001177983 */ /* 0x002ea80000100800 */
[----:B------:R-:W-:Y:S04]  /*5b8a0*/  STL [R1+0x16bc], R69 ;  /* 0x0016bc4501007387 */ /* 0x000fe80000100800 */
[----:B------:R1:W-:Y:S04]  /*5b8b0*/  STL [R1+0x2b78], R21 ;  /* 0x002b781501007387 */ /* 0x0003e80000100800 */
[----:B------:R4:W-:Y:S04]  /*5b8c0*/  STL [R1+0x16b8], R19 ;  /* 0x0016b81301007387 */ /* 0x0009e80000100800 */
[----:B------:R-:W2:Y:S01]  /*5b8d0*/  LDL.LU R9, [R1+0x4140] ;  /* 0x0041400001097983 */ /* 0x000ea20000300800 */
[----:B---3--:R-:W-:-:S02]  /*5b8e0*/  PRMT R11, RZ, 0x7610, R11 ;  /* 0x00007610ff0b7816 */ /* 0x008fc4000000000b */
[----:B------:R-:W-:Y:S02]  /*5b8f0*/  PRMT R71, RZ, 0x7610, R71 ;  /* 0x00007610ff477816 */ /* 0x000fe40000000047 */
[----:B------:R-:W-:Y:S01]  /*5b900*/  ISETP.GE.AND P4, PT, R25, RZ, PT ;  /* 0x000000ff1900720c */ /* 0x000fe20003f86270 */
[----:B------:R-:W-:Y:S01]  /*5b910*/  @P0 IMAD.MOV.U32 R25, RZ, RZ, R21 ;  /* 0x000000ffff190224 */ /* 0x000fe200078e0015 */
[----:B-1----:R-:W-:Y:S01]  /*5b920*/  SEL R21, R17, R18, !P3 ;  /* 0x0000001211157207 */ /* 0x002fe20005800000 */
[----:B------:R-:W-:-:S03]  /*5b930*/  @P5 IMAD.MOV.U32 R18, RZ, RZ, R69 ;  /* 0x000000ffff125224 */ /* 0x000fc600078e0045 */
[----:B------:R-:W3:Y:S04]  /*5b940*/  @P0 LDG.E.U8 R71, desc[UR22][R24.64] ;  /* 0x0000001618470981 */ /* 0x000ee8000c1e1100 */
[----:B------:R1:W3:Y:S01]  /*5b950*/  @P5 LDG.E.U8 R11, desc[UR22][R18.64] ;  /* 0x00000016120b5981 */ /* 0x0002e2000c1e1100 */
[----:B------:R-:W-:Y:S01]  /*5b960*/  ISETP.GT.U32.AND P1, PT, R12, R5, PT ;  /* 0x000000050c00720c */ /* 0x000fe20003f24070 */
[----:B-1----:R-:W-:Y:S02]  /*5b970*/  IMAD.MOV.U32 R18, RZ, RZ, R6 ;  /* 0x000000ffff127224 */ /* 0x002fe400078e0006 */
[----:B----4-:R-:W-:Y:S02]  /*5b980*/  IMAD R19, R21, UR6, RZ ;  /* 0x0000000615137c24 */ /* 0x010fe4000f8e02ff */
[----:B------:R-:W-:Y:S01]  /*5b990*/  @!P4 IMAD.MOV R18, RZ, RZ, -R18 ;  /* 0x000000ffff12c224 */ /* 0x000fe200078e0a12 */
[----:B------:R-:W-:-:S07]  /*5b9a0*/  IADD3 R6, P4, PT, R20, R16, RZ ;  /* 0x0000001014067210 */ /* 0x000fce0007f9e0ff */
[----:B------:R-:W-:Y:S01]  /*5b9b0*/  @!P1 IMAD.IADD R5, R5, 0x1, -R12 ;  /* 0x0000000105059824 */ /* 0x000fe200078e0a0c */
[----:B------:R-:W-:Y:S01]  /*5b9c0*/  SHF.R.S32.HI R20, RZ, 0x1f, R19 ;  /* 0x0000001fff147819 */ /* 0x000fe20000011413 */
[----:B------:R-:W-:Y:S01]  /*5b9d0*/  IMAD.X R22, R22, 0x1, R13, P4 ;  /* 0x0000000116167824 */ /* 0x000fe200020e060d */
[----:B------:R-:W-:Y:S02]  /*5b9e0*/  PRMT R28, RZ, 0x7610, R28 ;  /* 0x00007610ff1c7816 */ /* 0x000fe4000000001c */
[----:B--2---:R-:W-:Y:S01]  /*5b9f0*/  PRMT R9, RZ, 0x7610, R9 ;  /* 0x00007610ff097816 */ /* 0x004fe20000000009 */
[----:B---3--:R1:W-:Y:S04]  /*5ba00*/  STL [R1+0x10c], R11 ;  /* 0x00010c0b01007387 */ /* 0x0083e80000100800 */
[----:B-1----:R-:W2:Y:S04]  /*5ba10*/  LDL R11, [R1+0x3c48] ;  /* 0x003c4800010b7983 */ /* 0x002ea80000100800 */
[----:B------:R1:W-:Y:S04]  /*5ba20*/  STL [R1+0x110], R71 ;  /* 0x0001104701007387 */ /* 0x0003e80000100800 */
[----:B------:R-:W-:Y:S01]  /*5ba30*/  STL [R1+0x16b4], R6 ;  /* 0x0016b40601007387 */ /* 0x000fe20000100800 */
[----:B-1----:R-:W-:-:S05]  /*5ba40*/  IADD3 R71, P1, PT, R19, R14, RZ ;  /* 0x0000000e13477210 */ /* 0x002fca0007f3e0ff */
[----:B------:R-:W-:Y:S01]  /*5ba50*/  IMAD.X R69, R20, 0x1, R15, P1 ;  /* 0x0000000114457824 */ /* 0x000fe200008e060f */
[----:B------:R-:W-:Y:S01]  /*5ba60*/  STL [R1+0x2b84], R71 ;  /* 0x002b844701007387 */ /* 0x000fe20000100800 */
[----:B------:R-:W-:-:S03]  /*5ba70*/  ISETP.GE.AND P1, PT, R23, RZ, PT ;  /* 0x000000ff1700720c */ /* 0x000fc60003f26270 */
[----:B------:R1:W-:Y:S01]  /*5ba80*/  STL [R1+0x16b0], R22 ;  /* 0x0016b01601007387 */ /* 0x0003e20000100800 */
[----:B------:R-:W-:Y:S02]  /*5ba90*/  @P0 IMAD.MOV.U32 R23, RZ, RZ, R22 ;  /* 0x000000ffff170224 */ /* 0x000fe400078e0016 */
[----:B-1----:R-:W-:-:S05]  /*5baa0*/  @P0 IMAD.MOV.U32 R22, RZ, RZ, R6 ;  /* 0x000000ffff160224 */ /* 0x002fca00078e0006 */
[----:B------:R1:W3:Y:S02]  /*5bab0*/  @P0 LDG.E.U8 R28, desc[UR22][R22.64] ;  /* 0x00000016161c0981 */ /* 0x0002e4000c1e1100 */
[----:B-1----:R-:W-:Y:S02]  /*5bac0*/  @P5 IMAD.MOV.U32 R22, RZ, RZ, R71 ;  /* 0x000000ffff165224 */ /* 0x002fe400078e0047 */
        /* <DEDUP_REMOVED lines=9> */
[----:B-1----:R-:W-:Y:S01]  /*5bb60*/  IADD3 R23, P6, PT, R19, R16, RZ ;  /* 0x0000001013177210 */ /* 0x002fe20007fde0ff */
[----:B------:R-:W-:-:S04]  /*5bb70*/  IMAD.MOV.U32 R19, RZ, RZ, R8 ;  /* 0x000000ffff137224 */ /* 0x000fc800078e0008 */
[----:B------:R-:W-:Y:S01]  /*5bb80*/  IMAD.X R22, R20, 0x1, R13, P6 ;  /* 0x0000000114167824 */ /* 0x000fe200030e060d */
[----:B------:R-:W-:Y:S01]  /*5bb90*/  PRMT R21, RZ, 0x7610, R21 ;  /* 0x00007610ff157816 */ /* 0x000fe20000000015 */
[----:B---3--:R1:W-:Y:S04]  /*5bba0*/  STL [R1+0x108], R28 ;  /* 0x0001081c01007387 */ /* 0x0083e80000100800 */
[----:B-1----:R-:W3:Y:S04]  /*5bbb0*/  LDL.LU R28, [R1+0x413c] ;  /* 0x00413c00011c7983 */ /* 0x002ee80000300800 */
[----:B------:R-:W3:Y:S04]  /*5bbc0*/  LDL.LU R69, [R1+0x4138] ;  /* 0x0041380001457983 */ /* 0x000ee80000300800 */
[----:B------:R-:W3:Y:S04]  /*5bbd0*/  LDL R71, [R1+0x3c44] ;  /* 0x003c440001477983 */ /* 0x000ee80000100800 */
[----:B----4-:R1:W-:Y:S04]  /*5bbe0*/  STL [R1+0x104], R9 ;  /* 0x0001040901007387 */ /* 0x0103e80000100800 */
[----:B-1----:R-:W4:Y:S04]  /*5bbf0*/  LDL.LU R9, [R1+0x548] ;  /* 0x0005480001097983 */ /* 0x002f280000300800 */
[----:B------:R-:W3:Y:S04]  /*5bc00*/  LDL.LU R8, [R1+0x4134] ;  /* 0x0041340001087983 */ /* 0x000ee80000300800 */
[----:B------:R1:W-:Y:S04]  /*5bc10*/  STL [R1+0x2b8c], R23 ;  /* 0x002b8c1701007387 */ /* 0x0003e80000100800 */
[----:B------:R0:W-:Y:S01]  /*5bc20*/  STL [R1+0x2b88], R22 ;  /* 0x002b881601007387 */ /* 0x0001e20000100800 */
[----:B-1----:R-:W-:-:S04]  /*5bc30*/  @P0 LOP3.LUT R23, R23, R22, RZ, 0x3c, !PT ;  /* 0x0000001617170212 */ /* 0x002fc800078e3cff */
[----:B0-----:R-:W-:-:S04]  /*5bc40*/  @P0 LOP3.LUT R22, R23, R22, RZ, 0x3c, !PT ;  /* 0x0000001617160212 */ /* 0x001fc800078e3cff */
[----:B------:R-:W-:-:S05]  /*5bc50*/  @P0 LOP3.LUT R23, R23, R22, RZ, 0x3c, !PT ;  /* 0x0000001617170212 */ /* 0x000fca00078e3cff */
[----:B------:R0:W3:Y:S01]  /*5bc60*/  @P0 LDG.E.U8 R21, desc[UR22][R22.64] ;  /* 0x0000001616150981 */ /* 0x0000e2000c1e1100 */
        /* <DEDUP_REMOVED lines=8> */
[----:B--2---:R-:W-:Y:S02]  /*5bcf0*/  ISETP.GE.AND P4, PT, R11, RZ, PT ;  /* 0x000000ff0b00720c */ /* 0x004fe40003f86270 */
[----:B------:R-:W-:Y:S02]  /*5bd00*/  IADD3 R11, P1, PT, R18, R14, RZ ;  /* 0x0000000e120b7210 */ /* 0x000fe40007f3e0ff */
[----:B------:R-:W-:-:S03]  /*5bd10*/  SHF.R.S32.HI R20, RZ, 0x1f, R18 ;  /* 0x0000001fff147819 */ /* 0x000fc60000011412 */
[----:B------:R2:W-:Y:S01]  /*5bd20*/  STL [R1+0x16ac], R11 ;  /* 0x0016ac0b01007387 */ /* 0x0005e20000100800 */
[----:B0-----:R-:W-:Y:S02]  /*5bd30*/  IMAD.MOV.U32 R23, RZ, RZ, R11 ;  /* 0x000000ffff177224 */ /* 0x001fe400078e000b */
[----:B------:R-:W-:Y:S01]  /*5bd40*/  IMAD.X R22, R20, 0x1, R15, P1 ;  /* 0x0000000114167824 */ /* 0x000fe200008e060f */
[----:B--2---:R-:W2:Y:S04]  /*5bd50*/  LDL.LU R11, [R1+0x54c] ;  /* 0x00054c00010b7983 */ /* 0x004ea80000300800 */
[----:B------:R-:W-:Y:S01]  /*5bd60*/  @P5 LOP3.LUT R23, R23, R22, RZ, 0x3c, !PT ;  /* 0x0000001617175212 */ /* 0x000fe200078e3cff */
[----:B---3--:R0:W-:Y:S04]  /*5bd70*/  STL [R1+0x100], R21 ;  /* 0x0001001501007387 */ /* 0x0081e80000100800 */
[----:B------:R-:W-:Y:S01]  /*5bd80*/  STL [R1+0x16a8], R22 ;  /* 0x0016a81601007387 */ /* 0x000fe20000100800 */
[----:B0-----:R-:W-:Y:S01]  /*5bd90*/  IADD3 R21, P6, PT, R18, R16, RZ ;  /* 0x0000001012157210 */ /* 0x001fe20007fde0ff */
[----:B------:R-:W-:-:S02]  /*5bda0*/  IMAD.MOV.U32 R18, RZ, RZ, R70 ;  /* 0x000000ffff127224 */ /* 0x000fc400078e0046 */
[----:B------:R-:W3:Y:S02]  /*5bdb0*/  LDL R70, [R1+0x3c4c] ;  /* 0x003c4c0001467983 */ /* 0x000ee40000100800 */
        /* <DEDUP_REMOVED lines=11> */
[----:B------:R-:W-:Y:S02]  /*5be70*/  ISETP.GE.AND P6, PT, R71, RZ, PT ;  /* 0x000000ff4700720c */ /* 0x000fe40003fc6270 */
[----:B------:R-:W-:Y:S02]  /*5be80*/  ISETP.GT.U32.AND P4, PT, R12, R6, PT ;  /* 0x000000060c00720c */ /* 0x000fe40003f84070 */
[----:B------:R-:W-:-:S02]  /*5be90*/  SEL R19, R17, R19, !P3 ;  /* 0x0000001311137207 */ /* 0x000fc40005800000 */
[----:B0-----:R-:W-:Y:S01]  /*5bea0*/  SEL R20, R17, R18, !P3 ;  /* 0x0000001211147207 */ /* 0x001fe20005800000 */
[----:B------:R-:W-:Y:S02]  /*5beb0*/  IMAD.MOV.U32 R18, RZ, RZ, R10 ;  /* 0x000000ffff127224 */ /* 0x000fe400078e000a */
[----:B------:R-:W-:Y:S01]  /*5bec0*/  IMAD R19, R19, UR6, RZ ;  /* 0x0000000613137c24 */ /* 0x000fe2000f8e02ff */
[----:B------:R-:W-:Y:S01]  /*5bed0*/  ISETP.GT.U32.AND P1, PT, R12, R72, PT ;  /* 0x000000480c00720c */ /* 0x000fe20003f24070 */
[----:B------:R-:W-:Y:S02]  /*5bee0*/  IMAD R20, R20, UR13, RZ ;  /* 0x0000000d14147c24 */ /* 0x000fe4000f8e02ff */
[----:B------:R-:W-:Y:S02]  /*5bef0*/  @!P6 IMAD.MOV R18, RZ, RZ, -R18 ;  /* 0x000000ffff12e224 */ /* 0x000fe400078e0a12 */
[----:B------:R-:W-:Y:S01]  /*5bf00*/  @!P4 IMAD.IADD R6, R6, 0x1, -R12 ;  /* 0x000000010606c824 */ /* 0x000fe200078e0a0c */
[----:B------:R-:W-:-:S02]  /*5bf10*/  SHF.R.S32.HI R21, RZ, 0x1f, R19 ;  /* 0x0000001fff157819 */ /* 0x000fc40000011413 */
[----:B------:R-:W-:Y:S02]  /*5bf20*/  PRMT R69, RZ, 0x7610, R69 ;  /* 0x00007610ff457816 */ /* 0x000fe40000000045 */
[----:B------:R-:W-:-:S03]  /*5bf30*/  IADD3 R71, P6, PT, R20, R14, RZ ;  /* 0x0000000e14477210 */ /* 0x000fc60007fde0ff */
[----:B------:R-:W-:Y:S01]  /*5bf40*/  @!P1 IMAD.IADD R72, R72, 0x1, -R12 ;  /* 0x0000000148489824 */ /* 0x000fe200078e0a0c */
[----:B----4-:R-:W-:Y:S02]  /*5bf50*/  ISETP.GT.U32.AND P1, PT, R12, R9, PT ;  /* 0x000000090c00720c */ /* 0x010fe40003f24070 */
[----:B------:R-:W-:Y:S01]  /*5bf60*/  PRMT R8, RZ, 0x7610, R8 ;  /* 0x00007610ff087816 */ /* 0x000fe20000000008 */
[----:B--2---:R0:W-:Y:S04]  /*5bf70*/  STL [R1+0xf8], R24 ;  /* 0x0000f81801007387 */ /* 0x0041e80000100800 */
[----:B------:R-:W-:Y:S01]  /*5bf80*/  STL [R1+0x169c], R71 ;  /* 0x00169c4701007387 */ /* 0x000fe20000100800 */
[----:B-1----:R-:W-:Y:S01]  /*5bf90*/  PRMT R23, RZ, 0x7610, R23 ;  /* 0x00007610ff177816 */ /* 0x002fe20000000017 */
[----:B------:R-:W1:Y:S01]  /*5bfa0*/  LDCU UR13, c[0x0][0x3b0] ;  /* 0x00007600ff0d77ac */ /* 0x000e620008000800 */
[----:B0-----:R-:W-:-:S05]  /*5bfb0*/  IADD3 R24, P4, PT, R19, R14, RZ ;  /* 0x0000000e13187210 */ /* 0x001fca0007f9e0ff */
[----:B------:R-:W-:Y:S04]  /*5bfc0*/  STL [R1+0x2b94], R24 ;  /* 0x002b941801007387 */ /* 0x000fe80000100800 */
[----:B---3--:R0:W-:Y:S02]  /*5bfd0*/  STL [R1+0xfc], R25 ;  /* 0x0000fc1901007387 */ /* 0x0081e40000100800 */
[----:B0-----:R-:W-:-:S05]  /*5bfe0*/  IMAD.X R25, R21, 0x1, R15, P4 ;  /* 0x0000000115197824 */ /* 0x001fca00020e060f */
[----:B------:R0:W2:Y:S01]  /*5bff0*/  @P5 LDG.E.U8 R69, desc[UR22][R24.64] ;  /* 0x0000001618455981 */ /* 0x0000a2000c1e1100 */
[----:B------:R-:W-:Y:S01]  /*5c000*/  @!P1 IMAD.IADD R9, R9, 0x1, -R12 ;  /* 0x0000000109099824 */ /* 0x000fe200078e0a0c */
[----:B------:R-:W-:Y:S02]  /*5c010*/  IADD3 R10, P1, PT, R19, R16, RZ ;  /* 0x00000010130a7210 */ /* 0x000fe40007f3e0ff */
[----:B------:R-:W-:Y:S02]  /*5c020*/  ISETP.GE.AND P4, PT, R70, RZ, PT ;  /* 0x000000ff4600720c */ /* 0x000fe40003f86270 */
        /* <DEDUP_REMOVED lines=18> */
[----:B----4-:R-:W4:Y:S01]  /*5c150*/  LDL.LU R8, [R1+0x4124] ;  /* 0x0041240001087983 */ /* 0x010f220000300800 */
[----:B------:R-:W-:-:S03]  /*5c160*/  ISETP.GT.U32.AND P6, PT, R12, R11, PT ;  /* 0x0000000b0c00720c */ /* 0x000fc60003fc4070 */
[----:B------:R-:W3:Y:S01]  /*5c170*/  LDL R25, [R1+0x3c14] ;  /* 0x003c140001197983 */ /* 0x000ee20000100800 */
[----:B0-----:R-:W-:-:S03]  /*5c180*/  IMAD.MOV.U32 R18, RZ, RZ, R7 ;  /* 0x000000ffff127224 */ /* 0x001fc600078e0007 */
[----:B------:R-:W3:Y:S04]  /*5c190*/  LDL R71, [R1+0x3c1c] ;  /* 0x003c1c0001477983 */ /* 0x000ee80000100800 */
[----:B------:R-:W3:Y:S01]  /*5c1a0*/  LDL.LU R7, [R1+0x550] ;  /* 0x0005500001077983 */ /* 0x000ee20000300800 */
[----:B------:R-:W-:Y:S02]  /*5c1b0*/  IMAD R19, R21, UR6, RZ ;  /* 0x0000000615137c24 */ /* 0x000fe4000f8e02ff */
[----:B------:R-:W-:Y:S02]  /*5c1c0*/  @!P4 IMAD.MOV R18, RZ, RZ, -R18 ;  /* 0x000000ffff12c224 */ /* 0x000fe400078e0a12 */
[----:B------:R-:W-:Y:S01]  /*5c1d0*/  @!P6 IMAD.IADD R11, R11, 0x1, -R12 ;  /* 0x000000010b0be824 */ /* 0x000fe200078e0a0c */
[----:B------:R-:W-:Y:S01]  /*5c1e0*/  IADD3 R24, P4, PT, R19, R14, RZ ;  /* 0x0000000e13187210 */ /* 0x000fe20007f9e0ff */
[----:B--2---:R0:W-:Y:S02]  /*5c1f0*/  STL [R1+0xec], R23 ;  /* 0x0000ec1701007387 */ /* 0x0041e40000100800 */
[----:B0-----:R-:W-:-:S05]  /*5c200*/  IADD3 R23, P6, PT, R20, R16, RZ ;  /* 0x0000001014177210 */ /* 0x001fca0007fde0ff */
[----:B------:R-:W-:Y:S01]  /*5c210*/  IMAD.X R22, R22, 0x1, R13, P6 ;  /* 0x0000000116167824 */ /* 0x000fe200030e060d */
[----:B------:R0:W-:Y:S04]  /*5c220*/  STL [R1+0x1694], R23 ;  /* 0x0016941701007387 */ /* 0x0001e80000100800 */
[----:B------:R-:W-:Y:S04]  /*5c230*/  STL [R1+0x2ba4], R24 ;  /* 0x002ba41801007387 */ /* 0x000fe80000100800 */
[----:B------:R2:W-:Y:S01]  /*5c240*/  STL [R1+0x1690], R22 ;  /* 0x0016901601007387 */ /* 0x0005e20000100800 */
[----:B0-----:R-:W-:-:S02]  /*5c250*/  @P0 LOP3.LUT R23, R23, R22, RZ, 0x3c, !PT ;  /* 0x0000001617170212 */ /* 0x001fc400078e3cff */
[----:B----4-:R-:W-:Y:S02]  /*5c260*/  PRMT R8, RZ, 0x7610, R8 ;  /* 0x00007610ff087816 */ /* 0x010fe40000000008 */
[----:B--2---:R-:W-:-:S04]  /*5c270*/  @P0 LOP3.LUT R22, R23, R22, RZ, 0x3c, !PT ;  /* 0x0000001617160212 */ /* 0x004fc800078e3cff */
[----:B------:R-:W-:-:S05]  /*5c280*/  @P0 LOP3.LUT R23, R23, R22, RZ, 0x3c, !PT ;  /* 0x0000001617170212 */ /* 0x000fca00078e3cff */
[----:B------:R0:W2:Y:S01]  /*5c290*/  @P0 LDG.E.U8 R8, desc[UR22][R22.64] ;  /* 0x0000001616080981 */ /* 0x0000a2000c1e1100 */
[----:B------:R-:W-:Y:S02]  /*5c2a0*/  SHF.R.S32.HI R21, RZ, 0x1f, R19 ;  /* 0x0000001fff157819 */ /* 0x000fe40000011413 */
[----:B---3--:R-:W-:-:S03]  /*5c2b0*/  ISETP.GE.AND P6, PT, R25, RZ, PT ;  /* 0x000000ff1900720c */ /* 0x008fc60003fc6270 */
[----:B------:R-:W-:-:S05]  /*5c2c0*/  IMAD.X R25, R21, 0x1, R15, P4 ;  /* 0x0000000115197824 */ /* 0x000fca00020e060f */
[----:B------:R-:W-:Y:S01]  /*5c2d0*/  STL [R1+0x2ba0], R25 ;  /* 0x002ba01901007387 */ /* 0x000fe20000100800 */
[----:B------:R-:W-:Y:S01]  /*5c2e0*/  PRMT R10, RZ, 0x7610, R10 ;  /* 0x00007610ff0a7816 */ /* 0x000fe2000000000a */
[----:B0-----:R-:W-:Y:S02]  /*5c2f0*/  @P5 IMAD.MOV.U32 R22, RZ, RZ, R24 ;  /* 0x000000ffff165224 */ /* 0x001fe400078e0018 */
[----:B------:R-:W-:Y:S01]  /*5c300*/  @P5 IMAD.MOV.U32 R23, RZ, RZ, R25 ;  /* 0x000000ffff175224 */ /* 0x000fe200078e0019 */
[----:B------:R-:W-:-:S04]  /*5c310*/  SEL R20, R17, R18, !P3 ;  /* 0x0000001211147207 */ /* 0x000fc80005800000 */
[----:B------:R-:W3:Y:S04]  /*5c320*/  @P5 LDG.E.U8 R10, desc[UR22][R22.64] ;  /* 0x00000016160a5981 */ /* 0x000ee8000c1e1100 */
[----:B--2---:R0:W-:Y:S04]  /*5c330*/  STL [R1+0xe8], R8 ;  /* 0x0000e80801007387 */ /* 0x0041e80000100800 */
[----:B0-----:R-:W2:Y:S01]  /*5c340*/  LDL.LU R8, [R1+0x4120] ;  /* 0x0041200001087983 */ /* 0x001ea20000300800 */
[----:B------:R-:W-:Y:S01]  /*5c350*/  IMAD.MOV.U32 R18, RZ, RZ, R5 ;  /* 0x000000ffff127224 */ /* 0x000fe200078e0005 */
[----:B------:R-:W-:Y:S01]  /*5c360*/  ISETP.GT.U32.AND P1, PT, R12, R6, PT ;  /* 0x000000060c00720c */ /* 0x000fe20003f24070 */
[----:B-1----:R-:W-:Y:S01]  /*5c370*/  IMAD R20, R20, UR13, RZ ;  /* 0x0000000d14147c24 */ /* 0x002fe2000f8e02ff */
[----:B------:R-:W4:Y:S01]  /*5c380*/  LDL R23, [R1+0x3c24] ;  /* 0x003c240001177983 */ /* 0x000f220000100800 */
[----:B------:R-:W-:Y:S01]  /*5c390*/  @!P6 IMAD.MOV R18, RZ, RZ, -R18 ;  /* 0x000000ffff12e224 */ /* 0x000fe200078e0a12 */
[----:B------:R-:W-:-:S02]  /*5c3a0*/  IADD3 R24, P6, PT, R19, R16, RZ ;  /* 0x0000001013187210 */ /* 0x000fc40007fde0ff */
[----:B------:R-:W3:Y:S01]  /*5c3b0*/  LDL.LU R5, [R1+0x558] ;  /* 0x0005580001057983 */ /* 0x000ee20000300800 */
[----:B------:R-:W-:Y:S02]  /*5c3c0*/  ISETP.GT.U32.AND P4, PT, R12, R11, PT ;  /* 0x0000000b0c00720c */ /* 0x000fe40003f84070 */
[----:B------:R-:W-:Y:S01]  /*5c3d0*/  PRMT R35, RZ, 0x7610, R35 ;  /* 0x00007610ff237816 */ /* 0x000fe20000000023 */
[----:B------:R-:W0:Y:S01]  /*5c3e0*/  LDCU UR13, c[0x0][0x3b0] ;  /* 0x00007600ff0d77ac */ /* 0x000e220008000800 */
[----:B------:R-:W-:Y:S02]  /*5c3f0*/  IMAD.X R25, R21, 0x1, R13, P6 ;  /* 0x0000000115197824 */ /* 0x000fe400030e060d */
[----:B------:R-:W-:Y:S01]  /*5c400*/  @!P1 IMAD.IADD R6, R6, 0x1, -R12 ;  /* 0x0000000106069824 */ /* 0x000fe200078e0a0c */
[----:B------:R-:W-:Y:S02]  /*5c410*/  ISETP.GT.U32.AND P1, PT, R12, R9, PT ;  /* 0x000000090c00720c */ /* 0x000fe40003f24070 */
[----:B--2---:R-:W-:-:S06]  /*5c420*/  PRMT R8, RZ, 0x7610, R8 ;  /* 0x00007610ff087816 */ /* 0x004fcc0000000008 */
[----:B------:R1:W2:Y:S05]  /*5c430*/  @P0 LDG.E.U8 R8, desc[UR22][R24.64] ;  /* 0x0000001618080981 */ /* 0x0002aa000c1e1100 */
[----:B------:R-:W-:Y:S01]  /*5c440*/  @!P1 IMAD.IADD R9, R9, 0x1, -R12 ;  /* 0x0000000109099824 */ /* 0x000fe200078e0a0c */
[----:B---3--:R3:W-:Y:S01]  /*5c450*/  STL [R1+0xe4], R10 ;  /* 0x0000e40a01007387 */ /* 0x0087e20000100800 */
[----:B------:R-:W-:-:S03]  /*5c460*/  SHF.R.S32.HI R22, RZ, 0x1f, R20 ;  /* 0x0000001fff167819 */ /* 0x000fc60000011414 */
[----:B------:R1:W-:Y:S01]  /*5c470*/  STL [R1+0x2bac], R24 ;  /* 0x002bac1801007387 */ /* 0x0003e20000100800 */
[----:B---3--:R-:W-:Y:S02]  /*5c480*/  IADD3 R10, P1, PT, R20, R14, RZ ;  /* 0x0000000e140a7210 */ /* 0x008fe40007f3e0ff */
[----:B------:R-:W-:-:S03]  /*5c490*/  PRMT R19, RZ, 0x7610, R19 ;  /* 0x00007610ff137816 */ /* 0x000fc60000000013 */
[----:B------:R-:W-:Y:S01]  /*5c4a0*/  IMAD.X R21, R22, 0x1, R15, P1 ;  /* 0x0000000116157824 */ /* 0x000fe200008e060f */
[----:B------:R-:W-:Y:S04]  /*5c4b0*/  STL [R1+0x168c], R10 ;  /* 0x00168c0a01007387 */ /* 0x000fe80000100800 */
[----:B------:R3:W-:Y:S01]  /*5c4c0*/  STL [R1+0x2ba8], R25 ;  /* 0x002ba81901007387 */ /* 0x0007e20000100800 */
[----:B-1----:R-:W-:Y:S01]  /*5c4d0*/  @P5 IMAD.MOV.U32 R24, RZ, RZ, R10 ;  /* 0x000000ffff185224 */ /* 0x002fe200078e000a */
[----:B------:R-:W-:Y:S02]  /*5c4e0*/  ISETP.GE.AND P1, PT, R71, RZ, PT ;  /* 0x000000ff4700720c */ /* 0x000fe40003f26270 */
[----:B------:R-:W4:Y:S01]  /*5c4f0*/  LDL.LU R71, [R1+0x411c] ;  /* 0x00411c0001477983 */ /* 0x000f220000300800 */
[----:B---3--:R-:W-:-:S03]  /*5c500*/  @P5 IMAD.MOV.U32 R25, RZ, RZ, R21 ;  /* 0x000000ffff195224 */ /* 0x008fc600078e0015 */
[----:B------:R-:W-:Y:S04]  /*5c510*/  STL [R1+0x1688], R21 ;  /* 0x0016881501007387 */ /* 0x000fe80000100800 */
[----:B------:R-:W3:Y:S04]  /*5c520*/  @P5 LDG.E.U8 R19, desc[UR22][R24.64] ;  /* 0x0000001618135981 */ /* 0x000ee8000c1e1100 */
[----:B--2---:R1:W-:Y:S04]  /*5c530*/  STL [R1+0xe0], R8 ;  /* 0x0000e00801007387 */ /* 0x0043e80000100800 */
[----:B-1----:R-:W2:Y:S04]  /*5c540*/  LDL.LU R8, [R1+0x4118] ;  /* 0x0041180001087983 */ /* 0x002ea80000300800 */
[----:B------:R-:W2:Y:S04]  /*5c550*/  LDL.LU R10, [R1+0x4114] ;  /* 0x00411400010a7983 */ /* 0x000ea80000300800 */
[----:B------:R-:W2:Y:S01]  /*5c560*/  LDL R25, [R1+0x3c20] ;  /* 0x003c200001197983 */ /* 0x000ea20000100800 */
[----:B------:R-:W-:Y:S01]  /*5c570*/  ISETP.GT.U32.AND P6, PT, R12, R7, PT ;  /* 0x000000070c00720c */ /* 0x000fe20003fc4070 */
[----:B------:R-:W-:Y:S01]  /*5c580*/  @!P4 IMAD.IADD R11, R11, 0x1, -R12 ;  /* 0x000000010b0bc824 */ /* 0x000fe200078e0a0c */
[----:B------:R-:W-:-:S02]  /*5c590*/  SEL R21, R17, R18, !P3 ;  /* 0x0000001211157207 */ /* 0x000fc40005800000 */
[----:B----4-:R-:W-:Y:S01]  /*5c5a0*/  ISETP.GE.AND P4, PT, R23, RZ, PT ;  /* 0x000000ff1700720c */ /* 0x010fe20003f86270 */
[----:B------:R-:W-:Y:S02]  /*5c5b0*/  IMAD.MOV.U32 R18, RZ, RZ, R0 ;  /* 0x000000ffff127224 */ /* 0x000fe400078e0000 */
[----:B------:R-:W4:Y:S01]  /*5c5c0*/  LDL.LU R0, [R1+0x554] ;  /* 0x0005540001007983 */ /* 0x000f220000300800 */
[----:B------:R-:W-:Y:S02]  /*5c5d0*/  IMAD R21, R21, UR6, RZ ;  /* 0x0000000615157c24 */ /* 0x000fe4000f8e02ff */
[----:B------:R-:W-:-:S03]  /*5c5e0*/  @!P1 IMAD.MOV R18, RZ, RZ, -R18 ;  /* 0x000000ffff129224 */ /* 0x000fc600078e0a12 */
[----:B------:R-:W-:Y:S01]  /*5c5f0*/  @!P6 IMAD.IADD R7, R7, 0x1, -R12 ;  /* 0x000000010707e824 */ /* 0x000fe200078e0a0c */
[----:B------:R-:W-:Y:S02]  /*5c600*/  IADD3 R20, P6, PT, R20, R16, RZ ;  /* 0x0000001014147210 */ /* 0x000fe40007fde0ff */
[----:B------:R-:W-:Y:S01]  /*5c610*/  SHF.R.S32.HI R23, RZ, 0x1f, R21 ;  /* 0x0000001fff177819 */ /* 0x000fe20000011415 */
[----:B---3--:R1:W-:Y:S02]  /*5c620*/  STL [R1+0xdc], R19 ;  /* 0x0000dc1301007387 */ /* 0x0083e40000100800 */
[----:B------:R-:W-:Y:S02]  /*5c630*/  IMAD.X R24, R22, 0x1, R13, P6 ;  /* 0x0000000116187824 */ /* 0x000fe400030e060d */
[----:B------:R-:W-:Y:S01]  /*5c640*/  STL [R1+0x1684], R20 ;  /* 0x0016841401007387 */ /* 0x000fe20000100800 */
[----:B-1----:R-:W-:Y:S01]  /*5c650*/  IMAD.MOV.U32 R19, RZ, RZ, R72 ;  /* 0x000000ffff137224 */ /* 0x002fe200078e0048 */
[----:B------:R-:W-:-:S03]  /*5c660*/  IADD3 R72, P1, PT, R21, R14, RZ ;  /* 0x0000000e15487210 */ /* 0x000fc60007f3e0ff */
[----:B------:R-:W-:Y:S02]  /*5c670*/  @!P4 IMAD.MOV R19, RZ, RZ, -R19 ;  /* 0x000000ffff13c224 */ /* 0x000fe400078e0a13 */
[----:B------:R-:W-:Y:S04]  /*5c680*/  STL [R1+0x2bb4], R72 ;  /* 0x002bb44801007387 */ /* 0x000fe80000100800 */
[----:B------:R1:W-:Y:S01]  /*5c690*/  STL [R1+0x1680], R24 ;  /* 0x0016801801007387 */ /* 0x0003e20000100800 */
[----:B------:R-:W-:Y:S01]  /*5c6a0*/  IMAD.X R22, R23, 0x1, R15, P1 ;  /* 0x0000000117167824 */ /* 0x000fe200008e060f */
[----:B------:R-:W-:Y:S02]  /*5c6b0*/  PRMT R71, RZ, 0x7610, R71 ;  /* 0x00007610ff477816 */ /* 0x000fe40000000047 */
[----:B--2---:R-:W-:-:S02]  /*5c6c0*/  PRMT R8, RZ, 0x7610, R8 ;  /* 0x00007610ff087816 */ /* 0x004fc40000000008 */
[----:B------:R-:W-:Y:S01]  /*5c6d0*/  ISETP.GE.AND P4, PT, R25, RZ, PT ;  /* 0x000000ff1900720c */ /* 0x000fe20003f86270 */
[----:B------:R-:W-:Y:S02]  /*5c6e0*/  @P0 IMAD.MOV.U32 R25, RZ, RZ, R24 ;  /* 0x000000ffff190224 */ /* 0x000fe400078e0018 */
[----:B-1----:R-:W-:-:S05]  /*5c6f0*/  @P0 IMAD.MOV.U32 R24, RZ, RZ, R20 ;  /* 0x000000ffff180224 */ /* 0x002fca00078e0014 */
[----:B------:R1:W2:Y:S02]  /*5c700*/  @P0 LDG.E.U8 R8, desc[UR22][R24.64] ;  /* 0x0000001618080981 */ /* 0x0002a4000c1e1100 */
[----:B-1----:R-:W-:Y:S02]  /*5c710*/  @P5 IMAD.MOV.U32 R24, RZ, RZ, R72 ;  /* 0x000000ffff185224 */ /* 0x002fe400078e0048 */
[----:B------:R-:W-:-:S05]  /*5c720*/  @P5 IMAD.MOV.U32 R25, RZ, RZ, R22 ;  /* 0x000000ffff195224 */ /* 0x000fca00078e0016 */
[----:B------:R-:W3:Y:S01]  /*5c730*/  @P5 LDG.E.U8 R71, desc[UR22][R24.64] ;  /* 0x0000001618475981 */ /* 0x000ee2000c1e1100 */
[C---:B------:R-:W-:Y:S02]  /*5c740*/  ISETP.GT.U32.AND P6, PT, R12.reuse, R7, PT ;  /* 0x000000070c00720c */ /* 0x040fe40003fc4070 */
[----:B------:R-:W-:Y:S02]  /*5c750*/  ISETP.GT.U32.AND P1, PT, R12, R5, PT ;  /* 0x000000050c00720c */ /* 0x000fe40003f24070 */
[----:B------:R-:W-:Y:S01]  /*5c760*/  SEL R20, R17, R18, !P3 ;  /* 0x0000001211147207 */ /* 0x000fe20005800000 */
[----:B------:R-:W-:-:S04]  /*5c770*/  IMAD.MOV.U32 R18, RZ, RZ, R6 ;  /* 0x000000ffff127224 */ /* 0x000fc800078e0006 */
[----:B------:R-:W-:Y:S02]  /*5c780*/  IMAD R20, R20, UR14, RZ ;  /* 0x0000000e14147c24 */ /* 0x000fe4000f8e02ff */
[----:B------:R-:W-:Y:S01]  /*5c790*/  @!P4 IMAD.MOV R18, RZ, RZ, -R18 ;  /* 0x000000ffff12c224 */ /* 0x000fe200078e0a12 */
[----:B------:R-:W-:Y:S02]  /*5c7a0*/  PRMT R10, RZ, 0x7610, R10 ;  /* 0x00007610ff0a7816 */ /* 0x000fe4000000000a */
[----:B------:R-:W-:Y:S02]  /*5c7b0*/  SEL R19, R17, R19, !P3 ;  /* 0x0000001311137207 */ /* 0x000fe40005800000 */
[----:B------:R-:W-:Y:S02]  /*5c7c0*/  PRMT R33, RZ, 0x7610, R33 ;  /* 0x00007610ff217816 */ /* 0x000fe40000000021 */
[----:B------:R-:W-:Y:S01]  /*5c7d0*/  PRMT R2, RZ, 0x7610, R2 ;  /* 0x00007610ff027816 */ /* 0x000fe20000000002 */
[----:B------:R-:W-:-:S02]  /*5c7e0*/  @!P6 IMAD.IADD R7, R7, 0x1, -R12 ;  /* 0x000000010707e824 */ /* 0x000fc400078e0a0c */
[----:B------:R-:W-:Y:S01]  /*5c7f0*/  @!P1 IMAD.IADD R5, R5, 0x1, -R12 ;  /* 0x0000000105059824 */ /* 0x000fe200078e0a0c */
[C---:B------:R-:W-:Y:S01]  /*5c800*/  IADD3 R72, P1, PT, R20.reuse, R14, RZ ;  /* 0x0000000e14487210 */ /* 0x040fe20007f3e0ff */
[----:B--2---:R1:W-:Y:S01]  /*5c810*/  STL [R1+0xd8], R8 ;  /* 0x0000d80801007387 */ /* 0x0043e20000100800 */
[----:B------:R-:W-:Y:S01]  /*5c820*/  PRMT R32, RZ, 0x7610, R32 ;  /* 0x00007610ff207816 */ /* 0x000fe20000000020 */
[----:B------:R-:W2:Y:S02]  /*5c830*/  LDCU UR14, c[0x0][0x3b0] ;  /* 0x00007600ff0e77ac */ /* 0x000ea40008000800 */
[----:B-1----:R-:W2:Y:S04]  /*5c840*/  LDL.LU R8, [R1+0x4110] ;  /* 0x0041100001087983 */ /* 0x002ea80000300800 */
[----:B------:R1:W-:Y:S04]  /*5c850*/  STL [R1+0x2bb0], R22 ;  /* 0x002bb01601007387 */ /* 0x0003e80000100800 */
[----:B------:R-:W2:Y:S04]  /*5c860*/  LDL R25, [R1+0x3c2c] ;  /* 0x003c2c0001197983 */ /* 0x000ea80000100800 */
[----:B------:R-:W2:Y:S04]  /*5c870*/  LDL.LU R6, [R1+0x55c] ;  /* 0x00055c0001067983 */ /* 0x000ea80000300800 */
[----:B---3--:R3:W-:Y:S01]  /*5c880*/  STL [R1+0xd4], R71 ;  /* 0x0000d44701007387 */ /* 0x0087e20000100800 */
[----:B-1----:R-:W-:-:S02]  /*5c890*/  IADD3 R22, P4, PT, R20, R16, RZ ;  /* 0x0000001014167210 */ /* 0x002fc40007f9e0ff */
        /* <DEDUP_REMOVED lines=11> */
[----:B------:R-:W3:Y:S04]  /*5c950*/  @P0 LDG.E.U8 R10, desc[UR22][R20.64] ;  /* 0x00000016140a0981 */ /* 0x000ee8000c1e1100 */
[----:B------:R-:W-:Y:S04]  /*5c960*/  STL [R1+0x1670], R24 ;  /* 0x0016701801007387 */ /* 0x000fe80000100800 */
[----:B------:R-:W2:Y:S04]  /*5c970*/  LDL.LU R71, [R1+0x410c] ;  /* 0x00410c0001477983 */ /* 0x000ea80000300800 */
[----:B------:R-:W-:Y:S04]  /*5c980*/  STL [R1+0x1678], R23 ;  /* 0x0016781701007387 */ /* 0x000fe80000100800 */
[----:B---3--:R1:W-:Y:S04]  /*5c990*/  STL [R1+0xd0], R10 ;  /* 0x0000d00a01007387 */ /* 0x0083e80000100800 */
[----:B-1----:R-:W3:Y:S01]  /*5c9a0*/  LDL.LU R10, [R1+0x4108] ;  /* 0x00410800010a7983 */ /* 0x002ee20000300800 */
[----:B--2---:R-:W-:Y:S01]  /*5c9b0*/  PRMT R8, RZ, 0x7610, R8 ;  /* 0x00007610ff087816 */ /* 0x004fe20000000008 */
[----:B------:R-:W-:-:S02]  /*5c9c0*/  @P5 IMAD.MOV.U32 R20, RZ, RZ, R72 ;  /* 0x000000ffff145224 */ /* 0x000fc400078e0048 */
[----:B------:R-:W-:Y:S01]  /*5c9d0*/  @P5 IMAD.MOV.U32 R21, RZ, RZ, R23 ;  /* 0x000000ffff155224 */ /* 0x000fe200078e0017 */
[----:B----4-:R-:W-:Y:S01]  /*5c9e0*/  ISETP.GT.U32.AND P4, PT, R12, R0, PT ;  /* 0x000000000c00720c */ /* 0x010fe20003f84070 */
[----:B------:R-:W-:Y:S01]  /*5c9f0*/  IMAD R19, R19, UR6, RZ ;  /* 0x0000000613137c24 */ /* 0x000fe2000f8e02ff */
[----:B------:R-:W2:Y:S04]  /*5ca00*/  LDL.LU R72, [R1+0x4104] ;  /* 0x0041040001487983 */ /* 0x000ea80000300800 */
[----:B------:R1:W4:Y:S02]  /*5ca10*/  @P5 LDG.E.U8 R8, desc[UR22][R20.64] ;  /* 0x0000001614085981 */ /* 0x000324000c1e1100 */
[----:B-1----:R-:W-:Y:S02]  /*5ca20*/  @P0 IMAD.MOV.U32 R20, RZ, RZ, R22 ;  /* 0x000000ffff140224 */ /* 0x002fe400078e0016 */
[----:B------:R-:W-:Y:S01]  /*5ca30*/  @P0 IMAD.MOV.U32 R21, RZ, RZ, R24 ;  /* 0x000000ffff150224 */ /* 0x000fe200078e0018 */
[----:B---3--:R-:W-:-:S06]  /*5ca40*/  PRMT R10, RZ, 0x7610, R10 ;  /* 0x00007610ff0a7816 */ /* 0x008fcc000000000a */
[----:B------:R1:W3:Y:S01]  /*5ca50*/  @P0 LDG.E.U8 R10, desc[UR22][R20.64] ;  /* 0x00000016140a0981 */ /* 0x0002e2000c1e1100 */
[----:B------:R-:W-:Y:S01]  /*5ca60*/  @!P4 IMAD.IADD R0, R0, 0x1, -R12 ;  /* 0x000000010000c824 */ /* 0x000fe200078e0a0c */
[----:B------:R-:W-:Y:S02]  /*5ca70*/  IADD3 R24, P4, PT, R19, R14, RZ ;  /* 0x0000000e13187210 */ /* 0x000fe40007f9e0ff */
[----:B----4-:R4:W-:Y:S01]  /*5ca80*/  STL [R1+0xcc], R8 ;  /* 0x0000cc0801007387 */ /* 0x0109e20000100800 */
[----:B------:R-:W-:Y:S02]  /*5ca90*/  ISETP.GE.AND P1, PT, R25, RZ, PT ;  /* 0x000000ff1900720c */ /* 0x000fe40003f26270 */
[----:B-1----:R-:W-:Y:S02]  /*5caa0*/  SHF.R.S32.HI R21, RZ, 0x1f, R19 ;  /* 0x0000001fff157819 */ /* 0x002fe40000011413 */
[----:B------:R-:W-:Y:S01]  /*5cab0*/  SEL R20, R17, R18, !P3 ;  /* 0x0000001211147207 */ /* 0x000fe20005800000 */
[----:B------:R-:W-:Y:S01]  /*5cac0*/  IMAD.MOV.U32 R18, RZ, RZ, R9 ;  /* 0x000000ffff127224 */ /* 0x000fe200078e0009 */
[----:B----4-:R-:W4:Y:S04]  /*5cad0*/  LDL.LU R8, [R1+0x4100] ;  /* 0x0041000001087983 */ /* 0x010f280000300800 */
[----:B------:R-:W2:Y:S04]  /*5cae0*/  LDL.LU R9, [R1+0x560] ;  /* 0x0005600001097983 */ /* 0x000ea80000300800 */
[----:B------:R-:W-:Y:S01]  /*5caf0*/  STL [R1+0x2bc4], R24 ;  /* 0x002bc41801007387 */ /* 0x000fe20000100800 */
[----:B------:R-:W-:-:S05]  /*5cb00*/  IMAD.X R25, R21, 0x1, R15, P4 ;  /* 0x0000000115197824 */ /* 0x000fca00020e060f */
[----:B------:R-:W2:Y:S04]  /*5cb10*/  @P5 LDG.E.U8 R35, desc[UR22][R24.64] ;  /* 0x0000001618235981 */ /* 0x000ea8000c1e1100 */
[----:B---3--:R1:W-:Y:S04]  /*5cb20*/  STL [R1+0xc8], R10 ;  /* 0x0000c80a01007387 */ /* 0x0083e80000100800 */
[----:B------:R3:W-:Y:S01]  /*5cb30*/  STL [R1+0x2bc0], R25 ;  /* 0x002bc01901007387 */ /* 0x0007e20000100800 */
[----:B-1----:R-:W-:-:S05]  /*5cb40*/  IADD3 R10, P4, PT, R19, R16, RZ ;  /* 0x00000010130a7210 */ /* 0x002fca0007f9e0ff */
[----:B------:R-:W-:Y:S04]  /*5cb50*/  STL [R1+0x2bcc], R10 ;  /* 0x002bcc0a01007387 */ /* 0x000fe80000100800 */
[----:B---3--:R-:W3:Y:S01]  /*5cb60*/  LDL R25, [R1+0x3bfc] ;  /* 0x003bfc0001197983 */ /* 0x008ee20000100800 */
[----:B0-----:R-:W-:Y:S02]  /*5cb70*/  IMAD R20, R20, UR13, RZ ;  /* 0x0000000d14147c24 */ /* 0x001fe4000f8e02ff */
[----:B------:R-:W-:Y:S02]  /*5cb80*/  @!P1 IMAD.MOV R18, RZ, RZ, -R18 ;  /* 0x000000ffff129224 */ /* 0x000fe400078e0a12 */
[----:B------:R-:W-:Y:S01]  /*5cb90*/  IMAD.X R21, R21, 0x1, R13, P4 ;  /* 0x0000000115157824 */ /* 0x000fe200020e060d */
[----:B----4-:R-:W-:Y:S01]  /*5cba0*/  PRMT R8, RZ, 0x7610, R8 ;  /* 0x00007610ff087816 */ /* 0x010fe20000000008 */
[----:B--2---:R0:W-:Y:S01]  /*5cbb0*/  STL [R1+0xc4], R35 ;  /* 0x0000c42301007387 */ /* 0x0041e20000100800 */
[----:B------:R-:W-:-:S02]  /*5cbc0*/  IADD3 R23, P1, PT, R20, R14, RZ ;  /* 0x0000000e14177210 */ /* 0x000fc40007f3e0ff */
[----:B------:R-:W-:Y:S01]  /*5cbd0*/  SHF.R.S32.HI R22, RZ, 0x1f, R20 ;  /* 0x0000001fff167819 */ /* 0x000fe20000011414 */
[----:B------:R-:W-:Y:S01]  /*5cbe0*/  @P0 IMAD.MOV.U32 R24, RZ, RZ, R10 ;  /* 0x000000ffff180224 */ /* 0x000fe200078e000a */
[----:B------:R-:W-:Y:S01]  /*5cbf0*/  ISETP.GT.U32.AND P6, PT, R12, R5, PT ;  /* 0x000000050c00720c */ /* 0x000fe20003fc4070 */
[----:B------:R-:W1:Y:S01]  /*5cc00*/  LDCU UR13, c[0x0][0x3b0] ;  /* 0x00007600ff0d77ac */ /* 0x000e620008000800 */
[----:B0-----:R-:W2:Y:S04]  /*5cc10*/  LDL R35, [R1+0x3c00] ;  /* 0x003c000001237983 */ /* 0x001ea80000100800 */
[----:B------:R-:W-:Y:S04]  /*5cc20*/  STL [R1+0x166c], R23 ;  /* 0x00166c1701007387 */ /* 0x000fe80000100800 */
[----:B------:R0:W-:Y:S01]  /*5cc30*/  STL [R1+0x2bc8], R21 ;  /* 0x002bc81501007387 */ /* 0x0001e20000100800 */
[----:B------:R-:W-:-:S05]  /*5cc40*/  IMAD.X R19, R22, 0x1, R15, P1 ;  /* 0x0000000116137824 */ /* 0x000fca00008e060f */
[----:B------:R4:W-:Y:S04]  /*5cc50*/  STL [R1+0x1668], R19 ;  /* 0x0016681301007387 */ /* 0x0009e80000100800 */
[----:B------:R-:W2:Y:S01]  /*5cc60*/  LDL.LU R10, [R1+0x40fc] ;  /* 0x0040fc00010a7983 */ /* 0x000ea20000300800 */
[----:B---3--:R-:W-:Y:S01]  /*5cc70*/  ISETP.GE.AND P4, PT, R25, RZ, PT ;  /* 0x000000ff1900720c */ /* 0x008fe20003f86270 */
[----:B------:R-:W-:Y:S01]  /*5cc80*/  @P0 IMAD.MOV.U32 R25, RZ, RZ, R21 ;  /* 0x000000ffff190224 */ /* 0x000fe200078e0015 */
[----:B0-----:R-:W-:Y:S01]  /*5cc90*/  SEL R21, R17, R18, !P3 ;  /* 0x0000001211157207 */ /* 0x001fe20005800000 */
[----:B------:R-:W-:-:S03]  /*5cca0*/  @P5 IMAD.MOV.U32 R18, RZ, RZ, R23 ;  /* 0x000000ffff125224 */ /* 0x000fc600078e0017 */
[----:B------:R-:W3:Y:S04]  /*5ccb0*/  @P0 LDG.E.U8 R33, desc[UR22][R24.64] ;  /* 0x0000001618210981 */ /* 0x000ee8000c1e1100 */
[----:B------:R0:W3:Y:S01]  /*5ccc0*/  @P5 LDG.E.U8 R8, desc[UR22][R18.64] ;  /* 0x0000001612085981 */ /* 0x0000e2000c1e1100 */
[----:B------:R-:W-:Y:S01]  /*5ccd0*/  ISETP.GT.U32.AND P1, PT, R12, R0, PT ;  /* 0x000000000c00720c */ /* 0x000fe20003f24070 */
[----:B0-----:R-:W-:Y:S02]  /*5cce0*/  IMAD.MOV.U32 R18, RZ, RZ, R11 ;  /* 0x000000ffff127224 */ /* 0x001fe400078e000b */
[----:B----4-:R-:W-:Y:S02]  /*5ccf0*/  IMAD R19, R21, UR6, RZ ;  /* 0x0000000615137c24 */ /* 0x010fe4000f8e02ff */
[----:B------:R-:W-:Y:S01]  /*5cd00*/  @!P4 IMAD.MOV R18, RZ, RZ, -R18 ;  /* 0x000000ffff12c224 */ /* 0x000fe200078e0a12 */
[----:B------:R-:W-:-:S07]  /*5cd10*/  IADD3 R23, P4, PT, R20, R16, RZ ;  /* 0x0000001014177210 */ /* 0x000fce0007f9e0ff */
[----:B------:R-:W-:Y:S02]  /*5cd20*/  @!P1 IMAD.IADD R0, R0, 0x1, -R12 ;  /* 0x0000000100009824 */ /* 0x000fe400078e0a0c */
[----:B------:R-:W-:Y:S01]  /*5cd30*/  IMAD.X R22, R22, 0x1, R13, P4 ;  /* 0x0000000116167824 */ /* 0x000fe200020e060d */
[----:B------:R-:W-:Y:S02]  /*5cd40*/  SHF.R.S32.HI R20, RZ, 0x1f, R19 ;  /* 0x0000001fff147819 */ /* 0x000fe40000011413 */
[----:B--2---:R-:W-:Y:S01]  /*5cd50*/  PRMT R10, RZ, 0x7610, R10 ;  /* 0x00007610ff0a7816 */ /* 0x004fe2000000000a */
[----:B---3--:R0:W-:Y:S04]  /*5cd60*/  STL [R1+0xbc], R8 ;  /* 0x0000bc0801007387 */ /* 0x0081e80000100800 */
[----:B0-----:R-:W2:Y:S04]  /*5cd70*/  LDL R8, [R1+0x3c08] ;  /* 0x003c080001087983 */ /* 0x001ea80000100800 */
[----:B------:R0:W-:Y:S04]  /*5cd80*/  STL [R1+0xc0], R33 ;  /* 0x0000c02101007387 */ /* 0x0001e80000100800 */
[----:B------:R3:W-:Y:S01]  /*5cd90*/  STL [R1+0x1664], R23 ;  /* 0x0016641701007387 */ /* 0x0007e20000100800 */
[----:B0-----:R-:W-:-:S02]  /*5cda0*/  IADD3 R33, P1, PT, R19, R14, RZ ;  /* 0x0000000e13217210 */ /* 0x001fc40007f3e0ff */
[----:B---3--:R-:W-:-:S03]  /*5cdb0*/  @P0 LOP3.LUT R23, R23, R22, RZ, 0x3c, !PT ;  /* 0x0000001617170212 */ /* 0x008fc600078e3cff */
[----:B------:R-:W-:Y:S04]  /*5cdc0*/  STL [R1+0x2bd4], R33 ;  /* 0x002bd42101007387 */ /* 0x000fe80000100800 */
[----:B------:R0:W-:Y:S01]  /*5cdd0*/  STL [R1+0x1660], R22 ;  /* 0x0016601601007387 */ /* 0x0001e20000100800 */
[----:B------:R-:W-:Y:S01]  /*5cde0*/  IMAD.X R11, R20, 0x1, R15, P1 ;  /* 0x00000001140b7824 */ /* 0x000fe200008e060f */
[----:B0-----:R-:W-:-:S04]  /*5cdf0*/  @P0 LOP3.LUT R22, R23, R22, RZ, 0x3c, !PT ;  /* 0x0000001617160212 */ /* 0x001fc800078e3cff */
[----:B------:R-:W-:-:S05]  /*5ce00*/  @P0 LOP3.LUT R23, R23, R22, RZ, 0x3c, !PT ;  /* 0x0000001617170212 */ /* 0x000fca00078e3cff */
[----:B------:R0:W3:Y:S02]  /*5ce10*/  @P0 LDG.E.U8 R10, desc[UR22][R22.64] ;  /* 0x00000016160a0981 */ /* 0x0000e4000c1e1100 */
        /* <DEDUP_REMOVED lines=9> */
[----:B------:R-:W2:Y:S06]  /*5ceb0*/  LDL.LU R35, [R1+0x568] ;  /* 0x0005680001237983 */ /* 0x000eac0000300800 */
[----:B------:R-:W-:Y:S01]  /*5cec0*/  @!P6 IMAD.IADD R6, R6, 0x1, -R12 ;  /* 0x000000010606e824 */ /* 0x000fe200078e0a0c */
[----:B0-----:R-:W-:Y:S01]  /*5ced0*/  IADD3 R23, P6, PT, R19, R16, RZ ;  /* 0x0000001013177210 */ /* 0x001fe20007fde0ff */
[----:B------:R-:W-:-:S04]  /*5cee0*/  IMAD.MOV.U32 R19, RZ, RZ, R7 ;  /* 0x000000ffff137224 */ /* 0x000fc800078e0007 */
[----:B------:R-:W-:Y:S01]  /*5cef0*/  IMAD.X R22, R20, 0x1, R13, P6 ;  /* 0x0000000114167824 */ /* 0x000fe200030e060d */
[----:B------:R-:W-:Y:S01]  /*5cf00*/  PRMT R21, RZ, 0x7610, R21 ;  /* 0x00007610ff157816 */ /* 0x000fe20000000015 */
[----:B---3--:R0:W-:Y:S04]  /*5cf10*/  STL [R1+0xb8], R10 ;  /* 0x0000b80a01007387 */ /* 0x0081e80000100800 */
[----:B0-----:R-:W3:Y:S04]  /*5cf20*/  LDL.LU R10, [R1+0x40f8] ;  /* 0x0040f800010a7983 */ /* 0x001ee80000300800 */
[----:B------:R-:W3:Y:S04]  /*5cf30*/  LDL.LU R11, [R1+0x40f4] ;  /* 0x0040f400010b7983 */ /* 0x000ee80000300800 */
[----:B------:R-:W3:Y:S04]  /*5cf40*/  LDL R33, [R1+0x3c04] ;  /* 0x003c040001217983 */ /* 0x000ee80000100800 */
[----:B----4-:R0:W-:Y:S04]  /*5cf50*/  STL [R1+0xb4], R2 ;  /* 0x0000b40201007387 */ /* 0x0101e80000100800 */
[----:B0-----:R-:W4:Y:S04]  /*5cf60*/  LDL.LU R2, [R1+0x564] ;  /* 0x0005640001027983 */ /* 0x001f280000300800 */
[----:B------:R-:W3:Y:S04]  /*5cf70*/  LDL.LU R7, [R1+0x40f0] ;  /* 0x0040f00001077983 */ /* 0x000ee80000300800 */
[----:B------:R0:W-:Y:S04]  /*5cf80*/  STL [R1+0x2bdc], R23 ;  /* 0x002bdc1701007387 */ /* 0x0001e80000100800 */
[----:B------:R1:W-:Y:S01]  /*5cf90*/  STL [R1+0x2bd8], R22 ;  /* 0x002bd81601007387 */ /* 0x0003e20000100800 */
[----:B0-----:R-:W-:-:S04]  /*5cfa0*/  @P0 LOP3.LUT R23, R23, R22, RZ, 0x3c, !PT ;  /* 0x0000001617170212 */ /* 0x001fc800078e3cff */
[----:B-1----:R-:W-:-:S04]  /*5cfb0*/  @P0 LOP3.LUT R22, R23, R22, RZ, 0x3c, !PT ;  /* 0x0000001617160212 */ /* 0x002fc800078e3cff */
        /* <DEDUP_REMOVED lines=56> */
[----:B----4-:R-:W-:Y:S01]  /*5d340*/  ISETP.GT.U32.AND P1, PT, R12, R2, PT ;  /* 0x000000020c00720c */ /* 0x010fe20003f24070 */
        /* <DEDUP_REMOVED lines=40> */
[----:B0-----:R-:W-:-:S04]  /*5d5d0*/  @P0 LOP3.LUT R23, R23, R22, RZ, 0x3c, !PT ;  /* 0x0000001617170212 */ /* 0x001fc800078e3cff */
[----:B--2---:R-:W-:Y:S02]  /*5d5e0*/  @P0 LOP3.LUT R22, R23, R22, RZ, 0x3c, !PT ;  /* 0x0000001617160212 */ /* 0x004fe400078e3cff */
[----:B---3--:R-:W-:Y:S01]  /*5d5f0*/  ISETP.GE.AND P6, PT, R25, RZ, PT ;  /* 0x000000ff1900720c */ /* 0x008fe20003fc6270 */
[----:B------:R-:W-:Y:S01]  /*5d600*/  IMAD.X R25, R21, 0x1, R15, P4 ;  /* 0x0000000115197824 */ /* 0x000fe200020e060f */
[----:B------:R-:W-:Y:S02]  /*5d610*/  @P0 LOP3.LUT R23, R23, R22, RZ, 0x3c, !PT ;  /* 0x0000001617170212 */ /* 0x000fe400078e3cff */
[----:B----4-:R-:W-:-:S03]  /*5d620*/  PRMT R7, RZ, 0x7610, R7 ;  /* 0x00007610ff077816 */ /* 0x010fc60000000007 */
[----:B------:R0:W2:Y:S02]  /*5d630*/  @P0 LDG.E.U8 R32, desc[UR22][R22.64] ;  /* 0x0000001616200981 */ /* 0x0000a4000c1e1100 */
[----:B0-----:R-:W-:Y:S02]  /*5d640*/  @P5 IMAD.MOV.U32 R22, RZ, RZ, R24 ;  /* 0x000000ffff165224 */ /* 0x001fe400078e0018 */
[----:B------:R-:W-:-:S05]  /*5d650*/  @P5 IMAD.MOV.U32 R23, RZ, RZ, R25 ;  /* 0x000000ffff175224 */ /* 0x000fca00078e0019 */
[----:B------:R0:W3:Y:S01]  /*5d660*/  @P5 LDG.E.U8 R7, desc[UR22][R22.64] ;  /* 0x0000001616075981 */ /* 0x0000e2000c1e1100 */
[C---:B------:R-:W-:Y:S02]  /*5d670*/  ISETP.GT.U32.AND P1, PT, R12.reuse, R35, PT ;  /* 0x000000230c00720c */ /* 0x040fe40003f24070 */
[----:B------:R-:W-:Y:S01]  /*5d680*/  SEL R20, R17, R18, !P3 ;  /* 0x0000001211147207 */ /* 0x000fe20005800000 */
[----:B------:R-:W-:Y:S01]  /*5d690*/  IMAD.MOV.U32 R18, RZ, RZ, R9 ;  /* 0x000000ffff127224 */ /* 0x000fe200078e0009 */
[----:B------:R4:W-:Y:S04]  /*5d6a0*/  STL [R1+0x2bf0], R25 ;  /* 0x002bf01901007387 */ /* 0x0009e80000100800 */
[----:B------:R-:W3:Y:S05]  /*5d6b0*/  LDL R9, [R1+0x3bf4] ;  /* 0x003bf40001097983 */ /* 0x000eea0000100800 */
[----:B------:R-:W-:Y:S01]  /*5d6c0*/  @!P1 IMAD.IADD R35, R35, 0x1, -R12 ;  /* 0x0000000123239824 */ /* 0x000fe200078e0a0c */
[----:B------:R-:W-:Y:S01]  /*5d6d0*/  ISETP.GT.U32.AND P1, PT, R12, R2, PT ;  /* 0x000000020c00720c */ /* 0x000fe20003f24070 */
[----:B-1----:R-:W-:Y:S01]  /*5d6e0*/  IMAD R20, R20, UR13, RZ ;  /* 0x0000000d14147c24 */ /* 0x002fe2000f8e02ff */
[----:B------:R-:W3:Y:S01]  /*5d6f0*/  LDL R23, [R1+0x3bf0] ;  /* 0x003bf00001177983 */ /* 0x000ee20000100800 */
[----:B------:R-:W-:Y:S01]  /*5d700*/  @!P6 IMAD.MOV R18, RZ, RZ, -R18 ;  /* 0x000000ffff12e224 */ /* 0x000fe200078e0a12 */
[----:B------:R-:W-:-:S02]  /*5d710*/  IADD3 R24, P6, PT, R19, R16, RZ ;  /* 0x0000001013187210 */ /* 0x000fc40007fde0ff */
[----:B------:R-:W-:Y:S02]  /*5d720*/  PRMT R0, RZ, 0x7610, R0 ;  /* 0x00007610ff007816 */ /* 0x000fe40000000000 */
[----:B0-----:R-:W-:Y:S02]  /*5d730*/  SHF.R.S32.HI R22, RZ, 0x1f, R20 ;  /* 0x0000001fff167819 */ /* 0x001fe40000011414 */
[----:B------:R-:W-:Y:S02]  /*5d740*/  ISETP.GT.U32.AND P4, PT, R12, R8, PT ;  /* 0x000000080c00720c */ /* 0x000fe40003f84070 */
[----:B------:R-:W-:Y:S01]  /*5d750*/  PRMT R37, RZ, 0x7610, R37 ;  /* 0x00007610ff257816 */ /* 0x000fe20000000025 */
[----:B----4-:R-:W-:Y:S02]  /*5d760*/  IMAD.X R25, R21, 0x1, R13, P6 ;  /* 0x0000000115197824 */ /* 0x010fe400030e060d */
[----:B------:R-:W-:Y:S01]  /*5d770*/  @!P1 IMAD.IADD R2, R2, 0x1, -R12 ;  /* 0x0000000102029824 */ /* 0x000fe200078e0a0c */
[----:B------:R-:W-:-:S02]  /*5d780*/  PRMT R19, RZ, 0x7610, R19 ;  /* 0x00007610ff137816 */ /* 0x000fc40000000013 */
[----:B------:R0:W4:Y:S01]  /*5d790*/  @P0 LDG.E.U8 R0, desc[UR22][R24.64] ;  /* 0x0000001618000981 */ /* 0x000122000c1e1100 */
[----:B------:R-:W-:Y:S01]  /*5d7a0*/  PRMT R10, RZ, 0x7610, R10 ;  /* 0x00007610ff0a7816 */ /* 0x000fe2000000000a */
[----:B------:R-:W1:Y:S02]  /*5d7b0*/  LDCU UR13, c[0x0][0x3b0] ;  /* 0x00007600ff0d77ac */ /* 0x000e640008000800 */
[----:B--2---:R2:W-:Y:S04]  /*5d7c0*/  STL [R1+0x98], R32 ;  /* 0x0000982001007387 */ /* 0x0045e80000100800 */
[----:B--2---:R-:W2:Y:S04]  /*5d7d0*/  LDL.LU R32, [R1+0x544] ;  /* 0x0005440001207983 */ /* 0x004ea80000300800 */
[----:B---3--:R3:W-:Y:S04]  /*5d7e0*/  STL [R1+0x94], R7 ;  /* 0x0000940701007387 */ /* 0x0087e80000100800 */
[----:B------:R0:W-:Y:S01]  /*5d7f0*/  STL [R1+0x2bfc], R24 ;  /* 0x002bfc1801007387 */ /* 0x0001e20000100800 */
[----:B---3--:R-:W-:-:S05]  /*5d800*/  IADD3 R7, P1, PT, R20, R14, RZ ;  /* 0x0000000e14077210 */ /* 0x008fca0007f3e0ff */
[----:B------:R-:W-:Y:S01]  /*5d810*/  IMAD.X R21, R22, 0x1, R15, P1 ;  /* 0x0000000116157824 */ /* 0x000fe200008e060f */
[----:B------:R-:W-:Y:S04]  /*5d820*/  STL [R1+0x163c], R7 ;  /* 0x00163c0701007387 */ /* 0x000fe80000100800 */
[----:B------:R3:W-:Y:S01]  /*5d830*/  STL [R1+0x2bf8], R25 ;  /* 0x002bf81901007387 */ /* 0x0007e20000100800 */
[----:B0-----:R-:W-:Y:S02]  /*5d840*/  @P5 IMAD.MOV.U32 R24, RZ, RZ, R7 ;  /* 0x000000ffff185224 */ /* 0x001fe400078e0007 */
[----:B---3--:R-:W-:-:S05]  /*5d850*/  @P5 IMAD.MOV.U32 R25, RZ, RZ, R21 ;  /* 0x000000ffff195224 */ /* 0x008fca00078e0015 */
[----:B------:R0:W3:Y:S01]  /*5d860*/  @P5 LDG.E.U8 R19, desc[UR22][R24.64] ;  /* 0x0000001618135981 */ /* 0x0000e2000c1e1100 */
[----:B------:R-:W-:-:S03]  /*5d870*/  ISETP.GE.AND P1, PT, R6, RZ, PT ;  /* 0x000000ff0600720c */ /* 0x000fc60003f26270 */
[----:B------:R-:W2:Y:S01]  /*5d880*/  LDL.LU R6, [R1+0x40dc] ;  /* 0x0040dc0001067983 */ /* 0x000ea20000300800 */
[----:B------:R-:W-:-:S03]  /*5d890*/  ISETP.GT.U32.AND P6, PT, R12, R33, PT ;  /* 0x000000210c00720c */ /* 0x000fc60003fc4070 */
[----:B------:R0:W-:Y:S04]  /*5d8a0*/  STL [R1+0x1638], R21 ;  /* 0x0016381501007387 */ /* 0x0001e80000100800 */
[----:B----4-:R4:W-:Y:S01]  /*5d8b0*/  STL [R1+0x90], R0 ;  /* 0x0000900001007387 */ /* 0x0109e20000100800 */
[----:B0-----:R-:W-:-:S03]  /*5d8c0*/  SEL R21, R17, R18, !P3 ;  /* 0x0000001211157207 */ /* 0x001fc60005800000 */
[----:B----4-:R-:W4:Y:S01]  /*5d8d0*/  LDL.LU R0, [R1+0x40d8] ;  /* 0x0040d80001007983 */ /* 0x010f220000300800 */
[----:B------:R-:W-:Y:S02]  /*5d8e0*/  IMAD.MOV.U32 R18, RZ, RZ, R35 ;  /* 0x000000ffff127224 */ /* 0x000fe400078e0023 */
[----:B------:R-:W-:Y:S01]  /*5d8f0*/  @!P6 IMAD.IADD R33, R33, 0x1, -R12 ;  /* 0x000000012121e824 */ /* 0x000fe200078e0a0c */
[----:B------:R-:W-:Y:S01]  /*5d900*/  IADD3 R20, P6, PT, R20, R16, RZ ;  /* 0x0000001014147210 */ /* 0x000fe20007fde0ff */
[----:B------:R-:W-:Y:S01]  /*5d910*/  IMAD R21, R21, UR6, RZ ;  /* 0x0000000615157c24 */ /* 0x000fe2000f8e02ff */
[----:B------:R-:W4:Y:S01]  /*5d920*/  LDL.LU R7, [R1+0x40d4] ;  /* 0x0040d40001077983 */ /* 0x000f220000300800 */
[----:B------:R-:W-:Y:S02]  /*5d930*/  @!P1 IMAD.MOV R18, RZ, RZ, -R18 ;  /* 0x000000ffff129224 */ /* 0x000fe400078e0a12 */
[----:B------:R-:W-:-:S04]  /*5d940*/  IMAD.X R24, R22, 0x1, R13, P6 ;  /* 0x0000000116187824 */ /* 0x000fc800030e060d */
[----:B------:R-:W-:Y:S01]  /*5d950*/  @P0 IMAD.MOV.U32 R25, RZ, RZ, R24 ;  /* 0x000000ffff190224 */ /* 0x000fe200078e0018 */
[----:B---3--:R0:W-:Y:S04]  /*5d960*/  STL [R1+0x8c], R19 ;  /* 0x00008c1301007387 */ /* 0x0081e80000100800 */
[----:B------:R-:W-:Y:S01]  /*5d970*/  STL [R1+0x1634], R20 ;  /* 0x0016341401007387 */ /* 0x000fe20000100800 */
[----:B--2---:R-:W-:Y:S01]  /*5d980*/  PRMT R6, RZ, 0x7610, R6 ;  /* 0x00007610ff067816 */ /* 0x004fe20000000006 */
[----:B0-----:R-:W-:Y:S01]  /*5d990*/  IMAD.MOV.U32 R19, RZ, RZ, R2 ;  /* 0x000000ffff137224 */ /* 0x001fe200078e0002 */
[----:B------:R-:W-:-:S05]  /*5d9a0*/  IADD3 R2, P1, PT, R21, R14, RZ ;  /* 0x0000000e15027210 */ /* 0x000fca0007f3e0ff */
[----:B------:R-:W-:Y:S04]  /*5d9b0*/  STL [R1+0x2c04], R2 ;  /* 0x002c040201007387 */ /* 0x000fe80000100800 */
[----:B------:R0:W-:Y:S01]  /*5d9c0*/  STL [R1+0x1630], R24 ;  /* 0x0016301801007387 */ /* 0x0001e20000100800 */
[----:B------:R-:W-:Y:S02]  /*5d9d0*/  @!P4 IMAD.IADD R8, R8, 0x1, -R12 ;  /* 0x000000010808c824 */ /* 0x000fe400078e0a0c */
[----:B0-----:R-:W-:Y:S01]  /*5d9e0*/  @P0 IMAD.MOV.U32 R24, RZ, RZ, R20 ;  /* 0x000000ffff180224 */ /* 0x001fe200078e0014 */
[----:B----4-:R-:W-:Y:S01]  /*5d9f0*/  PRMT R0, RZ, 0x7610, R0 ;  /* 0x00007610ff007816 */ /* 0x010fe20000000000 */
[----:B------:R-:W2:Y:S04]  /*5da00*/  LDL R35, [R1+0x3bf8] ;  /* 0x003bf80001237983 */ /* 0x000ea80000100800 */
[----:B------:R0:W3:Y:S01]  /*5da10*/  @P0 LDG.E.U8 R6, desc[UR22][R24.64] ;  /* 0x0000001618060981 */ /* 0x0000e2000c1e1100 */
[----:B------:R-:W-:-:S02]  /*5da20*/  ISETP.GE.AND P4, PT, R23, RZ, PT ;  /* 0x000000ff1700720c */ /* 0x000fc40003f86270 */
[----:B------:R-:W-:-:S11]  /*5da30*/  SHF.R.S32.HI R23, RZ, 0x1f, R21 ;  /* 0x0000001fff177819 */ /* 0x000fd60000011415 */
[----:B------:R-:W-:Y:S01]  /*5da40*/  @!P4 IMAD.MOV R19, RZ, RZ, -R19 ;  /* 0x000000ffff13c224 */ /* 0x000fe200078e0a13 */
[----:B------:R-:W-:Y:S01]  /*5da50*/  ISETP.GE.AND P4, PT, R9, RZ, PT ;  /* 0x000000ff0900720c */ /* 0x000fe20003f86270 */
[----:B------:R-:W-:Y:S02]  /*5da60*/  IMAD.X R9, R23, 0x1, R15, P1 ;  /* 0x0000000117097824 */ /* 0x000fe400008e060f */
[----:B0-----:R-:W-:Y:S02]  /*5da70*/  @P5 IMAD.MOV.U32 R24, RZ, RZ, R2 ;  /* 0x000000ffff185224 */ /* 0x001fe400078e0002 */
[----:B------:R-:W-:-:S05]  /*5da80*/  @P5 IMAD.MOV.U32 R25, RZ, RZ, R9 ;  /* 0x000000ffff195224 */ /* 0x000fca00078e0009 */
[----:B------:R-:W4:Y:S01]  /*5da90*/  @P5 LDG.E.U8 R0, desc[UR22][R24.64] ;  /* 0x0000001618005981 */ /* 0x000f22000c1e1100 */
[----:B------:R-:W-:-:S03]  /*5daa0*/  ISETP.GT.U32.AND P6, PT, R12, R33, PT ;  /* 0x000000210c00720c */ /* 0x000fc60003fc4070 */
[----:B---3--:R0:W-:Y:S04]  /*5dab0*/  STL [R1+0x88], R6 ;  /* 0x0000880601007387 */ /* 0x0081e80000100800 */
[----:B0-----:R-:W3:Y:S04]  /*5dac0*/  LDL.LU R6, [R1+0x40d0] ;  /* 0x0040d00001067983 */ /* 0x001ee80000300800 */
[----:B------:R0:W-:Y:S04]  /*5dad0*/  STL [R1+0x2c00], R9 ;  /* 0x002c000901007387 */ /* 0x0001e80000100800 */
[----:B0-----:R-:W2:Y:S01]  /*5dae0*/  LDL.LU R9, [R1+0x40cc] ;  /* 0x0040cc0001097983 */ /* 0x001ea20000300800 */
[----:B------:R-:W-:-:S02]  /*5daf0*/  ISETP.GT.U32.AND P1, PT, R12, R32, PT ;  /* 0x000000200c00720c */ /* 0x000fc40003f24070 */
[----:B------:R-:W-:Y:S01]  /*5db00*/  SEL R20, R17, R18, !P3 ;  /* 0x0000001211147207 */ /* 0x000fe20005800000 */
[----:B------:R-:W-:Y:S02]  /*5db10*/  IMAD.MOV.U32 R18, RZ, RZ, R8 ;  /* 0x000000ffff127224 */ /* 0x000fe400078e0008 */
[----:B------:R-:W-:Y:S01]  /*5db20*/  @!P6 IMAD.IADD R33, R33, 0x1, -R12 ;  /* 0x000000012121e824 */ /* 0x000fe200078e0a0c */
[----:B----4-:R0:W-:Y:S01]  /*5db30*/  STL [R1+0x84], R0 ;  /* 0x0000840001007387 */ /* 0x0101e20000100800 */
[----:B------:R-:W-:Y:S02]  /*5db40*/  IMAD R20, R20, UR14, RZ ;  /* 0x0000000e14147c24 */ /* 0x000fe4000f8e02ff */
[----:B------:R-:W-:-:S03]  /*5db50*/  @!P4 IMAD.MOV R18, RZ, RZ, -R18 ;  /* 0x000000ffff12c224 */ /* 0x000fc600078e0a12 */
[-C--:B------:R-:W-:Y:S02]  /*5db60*/  IADD3 R24, P4, PT, R20, R16.reuse, RZ ;  /* 0x0000001014187210 */ /* 0x080fe40007f9e0ff */
[----:B0-----:R-:W-:Y:S01]  /*5db70*/  IADD3 R0, P6, PT, R21, R16, RZ ;  /* 0x0000001015007210 */ /* 0x001fe20007fde0ff */
[----:B------:R-:W-:Y:S01]  /*5db80*/  @!P1 IMAD.IADD R32, R32, 0x1, -R12 ;  /* 0x0000000120209824 */ /* 0x000fe200078e0a0c */
[----:B------:R-:W-:Y:S02]  /*5db90*/  SHF.R.S32.HI R21, RZ, 0x1f, R20 ;  /* 0x0000001fff157819 */ /* 0x000fe40000011414 */
[----:B------:R-:W-:Y:S01]  /*5dba0*/  IADD3 R2, P1, PT, R20, R14, RZ ;  /* 0x0000000e14027210 */ /* 0x000fe20007f3e0ff */
[--C-:B------:R-:W-:Y:S01]  /*5dbb0*/  IMAD.X R20, R23, 0x1, R13.reuse, P6 ;  /* 0x0000000117147824 */ /* 0x100fe200030e060d */
[----:B------:R-:W-:Y:S04]  /*5dbc0*/  STL [R1+0x2c0c], R0 ;  /* 0x002c0c0001007387 */ /* 0x000fe80000100800 */
[----:B------:R-:W-:Y:S01]  /*5dbd0*/  STL [R1+0x1624], R24 ;  /* 0x0016241801007387 */ /* 0x000fe20000100800 */
[----:B------:R-:W-:-:S03]  /*5dbe0*/  IMAD.X R25, R21, 0x1, R13, P4 ;  /* 0x0000000115197824 */ /* 0x000fc600020e060d */
[----:B------:R-:W-:Y:S01]  /*5dbf0*/  STL [R1+0x162c], R2 ;  /* 0x00162c0201007387 */ /* 0x000fe20000100800 */
[----:B------:R-:W-:Y:S01]  /*5dc00*/  IMAD.X R8, R21, 0x1, R15, P1 ;  /* 0x0000000115087824 */ /* 0x000fe200008e060f */
[----:B------:R-:W-:Y:S02]  /*5dc10*/  PRMT R7, RZ, 0x7610, R7 ;  /* 0x00007610ff077816 */ /* 0x000fe40000000007 */
[----:B------:R0:W-:Y:S01]  /*5dc20*/  STL [R1+0x2c08], R20 ;  /* 0x002c081401007387 */ /* 0x0001e20000100800 */
[----:B------:R-:W-:Y:S01]  /*5dc30*/  @P0 IMAD.MOV.U32 R21, RZ, RZ, R20 ;  /* 0x000000ffff150224 */ /* 0x000fe200078e0014 */
[----:B------:R-:W-:Y:S01]  /*5dc40*/  SEL R19, R17, R19, !P3 ;  /* 0x0000001311137207 */ /* 0x000fe20005800000 */
[----:B0-----:R-:W-:-:S05]  /*5dc50*/  @P0 IMAD.MOV.U32 R20, RZ, RZ, R0 ;  /* 0x000000ffff140224 */ /* 0x001fca00078e0000 */
[----:B------:R0:W4:Y:S01]  /*5dc60*/  @P0 LDG.E.U8 R7, desc[UR22][R20.64] ;  /* 0x0000001614070981 */ /* 0x000122000c1e1100 */
[----:B------:R-:W-:Y:S01]  /*5dc70*/  PRMT R22, RZ, 0x7610, R22 ;  /* 0x00007610ff167816 */ /* 0x000fe20000000016 */
[----:B------:R-:W-:Y:S02]  /*5dc80*/  IMAD R19, R19, UR6, RZ ;  /* 0x0000000613137c24 */ /* 0x000fe4000f8e02ff */
[----:B0-----:R-:W-:Y:S02]  /*5dc90*/  @P5 IMAD.MOV.U32 R20, RZ, RZ, R2 ;  /* 0x000000ffff145224 */ /* 0x001fe400078e0002 */
[----:B------:R-:W-:-:S05]  /*5dca0*/  @P5 IMAD.MOV.U32 R21, RZ, RZ, R8 ;  /* 0x000000ffff155224 */ /* 0x000fca00078e0008 */
[----:B------:R0:W3:Y:S02]  /*5dcb0*/  @P5 LDG.E.U8 R37, desc[UR22][R20.64] ;  /* 0x0000001614255981 */ /* 0x0000e4000c1e1100 */
[----:B0-----:R-:W-:Y:S02]  /*5dcc0*/  @P0 IMAD.MOV.U32 R20, RZ, RZ, R24 ;  /* 0x000000ffff140224 */ /* 0x001fe400078e0018 */
[----:B------:R-:W-:-:S05]  /*5dcd0*/  @P0 IMAD.MOV.U32 R21, RZ, RZ, R25 ;  /* 0x000000ffff150224 */ /* 0x000fca00078e0019 */
[----:B------:R0:W3:Y:S04]  /*5dce0*/  @P0 LDG.E.U8 R22, desc[UR22][R20.64] ;  /* 0x0000001614160981 */ /* 0x0000e8000c1e1100 */
[----:B------:R1:W-:Y:S04]  /*5dcf0*/  STL [R1+0x1620], R25 ;  /* 0x0016201901007387 */ /* 0x0003e80000100800 */
[----:B------:R-:W3:Y:S01]  /*5dd00*/  LDL.LU R0, [R1+0x40c8] ;  /* 0x0040c80001007983 */ /* 0x000ee20000300800 */
[----:B0-----:R-:W-:Y:S02]  /*5dd10*/  SHF.R.S32.HI R21, RZ, 0x1f, R19 ;  /* 0x0000001fff157819 */ /* 0x001fe40000011413 */
[----:B--2---:R-:W-:-:S13]  /*5dd20*/  ISETP.GT.U32.AND P4, PT, R12, R9, PT ;  /* 0x000000090c00720c */ /* 0x004fda0003f84070 */
[----:B------:R-:W-:Y:S01]  /*5dd30*/  @!P4 IMAD.IADD R9, R9, 0x1, -R12 ;  /* 0x000000010909c824 */ /* 0x000fe200078e0a0c */
[----:B------:R-:W-:-:S05]  /*5dd40*/  IADD3 R24, P4, PT, R19, R14, RZ ;  /* 0x0000000e13187210 */ /* 0x000fca0007f9e0ff */
[----:B-1----:R-:W-:-:S05]  /*5dd50*/  IMAD.X R25, R21, 0x1, R15, P4 ;  /* 0x0000000115197824 */ /* 0x002fca00020e060f */
[----:B------:R-:W2:Y:S04]  /*5dd60*/  @P5 LDG.E.U8 R10, desc[UR22][R24.64] ;  /* 0x00000016180a5981 */ /* 0x000ea8000c1e1100 */
[----:B------:R-:W-:Y:S01]  /*5dd70*/  STL [R1+0x1628], R8 ;  /* 0x0016280801007387 */ /* 0x000fe20000100800 */
[----:B------:R-:W-:-:S03]  /*5dd80*/  ISETP.GE.AND P1, PT, R35, RZ, PT ;  /* 0x000000ff2300720c */ /* 0x000fc60003f26270 */
[----:B----4-:R0:W-:Y:S04]  /*5dd90*/  STL [R1+0x80], R7 ;  /* 0x0000800701007387 */ /* 0x0101e80000100800 */
[----:B0-----:R-:W4:Y:S04]  /*5dda0*/  LDL.LU R7, [R1+0x40c4] ;  /* 0x0040c40001077983 */ /* 0x001f280000300800 */
[----:B------:R-:W4:Y:S04]  /*5ddb0*/  LDL.LU R8, [R1+0x40c0] ;  /* 0x0040c00001087983 */ /* 0x000f280000300800 */
[----:B------:R-:W-:Y:S04]  /*5ddc0*/  STL [R1+0x2c14], R24 ;  /* 0x002c141801007387 */ /* 0x000fe80000100800 */
[----:B---3--:R0:W-:Y:S02]  /*5ddd0*/  STL [R1+0x7c], R37 ;  /* 0x00007c2501007387 */ /* 0x0081e40000100800 */
[----:B0-----:R-:W-:-:S02]  /*5dde0*/  IADD3 R37, P4, PT, R19, R16, RZ ;  /* 0x0000001013257210 */ /* 0x001fc40007f9e0ff */
[----:B------:R-:W-:Y:S04]  /*5ddf0*/  STL [R1+0x78], R22 ;  /* 0x0000781601007387 */ /* 0x000fe80000100800 */
[----:B------:R0:W-:Y:S04]  /*5de00*/  STL [R1+0x2c10], R25 ;  /* 0x002c101901007387 */ /* 0x0001e80000100800 */
[----:B------:R-:W-:Y:S04]  /*5de10*/  STL [R1+0x2c1c], R37 ;  /* 0x002c1c2501007387 */ /* 0x000fe80000100800 */
[----:B------:R-:W3:Y:S04]  /*5de20*/  LDL R35, [R1+0x3b38] ;  /* 0x003b380001237983 */ /* 0x000ee80000100800 */
[----:B--2---:R-:W-:Y:S04]  /*5de30*/  STL [R1+0x74], R10 ;  /* 0x0000740a01007387 */ /* 0x004fe80000100800 */
[----:B0-----:R-:W2:Y:S01]  /*5de40*/  LDL R25, [R1+0x3b94] ;  /* 0x003b940001197983 */ /* 0x001ea20000100800 */
[----:B------:R-:W-:Y:S01]  /*5de50*/  SEL R20, R17, R18, !P3 ;  /* 0x0000001211147207 */ /* 0x000fe20005800000 */
[----:B------:R-:W-:-:S04]  /*5de60*/  IMAD.MOV.U32 R18, RZ, RZ, R33 ;  /* 0x000000ffff127224 */ /* 0x000fc800078e0021 */
[----:B------:R-:W-:Y:S02]  /*5de70*/  IMAD R20, R20, UR13, RZ ;  /* 0x0000000d14147c24 */ /* 0x000fe4000f8e02ff */
[----:B------:R-:W-:Y:S02]  /*5de80*/  @!P1 IMAD.MOV R18, RZ, RZ, -R18 ;  /* 0x000000ffff129224 */ /* 0x000fe400078e0a12 */
[----:B------:R-:W-:Y:S01]  /*5de90*/  IMAD.X R21, R21, 0x1, R13, P4 ;  /* 0x0000000115157824 */ /* 0x000fe200020e060d */
[----:B------:R-:W-:Y:S02]  /*5dea0*/  PRMT R23, RZ, 0x7610, R23 ;  /* 0x00007610ff177816 */ /* 0x000fe40000000017 */
[----:B------:R-:W-:Y:S02]  /*5deb0*/  ISETP.GT.U32.AND P6, PT, R12, R32, PT ;  /* 0x000000200c00720c */ /* 0x000fe40003fc4070 */
[----:B------:R-:W-:Y:S02]  /*5dec0*/  IADD3 R33, P1, PT, R20, R14, RZ ;  /* 0x0000000e14217210 */ /* 0x000fe40007f3e0ff */
[----:B------:R-:W-:-:S02]  /*5ded0*/  SHF.R.S32.HI R22, RZ, 0x1f, R20 ;  /* 0x0000001fff167819 */ /* 0x000fc40000011414 */
[----:B------:R-:W-:Y:S01]  /*5dee0*/  PRMT R36, RZ, 0x7610, R36 ;  /* 0x00007610ff247816 */ /* 0x000fe20000000024 */
[----:B------:R-:W-:Y:S01]  /*5def0*/  @P0 IMAD.MOV.U32 R24, RZ, RZ, R37 ;  /* 0x000000ffff180224 */ /* 0x000fe200078e0025 */
[----:B------:R-:W-:Y:S01]  /*5df00*/  PRMT R34, RZ, 0x7610, R34 ;  /* 0x00007610ff227816 */ /* 0x000fe20000000022 */
[----:B------:R-:W-:Y:S04]  /*5df10*/  STL [R1+0x161c], R33 ;  /* 0x00161c2101007387 */ /* 0x000fe80000100800 */
[----:B------:R0:W-:Y:S01]  /*5df20*/  STL [R1+0x2c18], R21 ;  /* 0x002c181501007387 */ /* 0x0001e20000100800 */
[----:B------:R-:W-:Y:S01]  /*5df30*/  IMAD.X R19, R22, 0x1, R15, P1 ;  /* 0x0000000116137824 */ /* 0x000fe200008e060f */
[----:B------:R-:W-:Y:S01]  /*5df40*/  PRMT R31, RZ, 0x7610, R31 ;  /* 0x00007610ff1f7816 */ /* 0x000fe2000000001f */
[----:B------:R-:W1:Y:S01]  /*5df50*/  LDCU UR13, c[0x0][0x3b0] ;  /* 0x00007600ff0d77ac */ /* 0x000e620008000800 */
[----:B--2---:R-:W-:Y:S01]  /*5df60*/  ISETP.GE.AND P4, PT, R25, RZ, PT ;  /* 0x000000ff1900720c */ /* 0x004fe20003f86270 */
[----:B------:R-:W-:Y:S01]  /*5df70*/  @P0 IMAD.MOV.U32 R25, RZ, RZ, R21 ;  /* 0x000000ffff190224 */ /* 0x000fe200078e0015 */
[----:B0-----:R-:W-:Y:S01]  /*5df80*/  SEL R21, R17, R18, !P3 ;  /* 0x0000001211157207 */ /* 0x001fe20005800000 */
[----:B------:R-:W-:-:S02]  /*5df90*/  @P5 IMAD.MOV.U32 R18, RZ, RZ, R33 ;  /* 0x000000ffff125224 */ /* 0x000fc400078e0021 */
[----:B------:R-:W-:Y:S01]  /*5dfa0*/  @!P6 IMAD.IADD R32, R32, 0x1, -R12 ;  /* 0x000000012020e824 */ /* 0x000fe200078e0a0c */
[C---:B------:R-:W-:Y:S01]  /*5dfb0*/  ISETP.GT.U32.AND P1, PT, R12.reuse, R9, PT ;  /* 0x000000090c00720c */ /* 0x040fe20003f24070 */
[----:B------:R0:W-:Y:S04]  /*5dfc0*/  STL [R1+0x1618], R19 ;  /* 0x0016181301007387 */ /* 0x0001e80000100800 */
[----:B------:R2:W3:Y:S01]  /*5dfd0*/  @P5 LDG.E.U8 R23, desc[UR22][R18.64] ;  /* 0x0000001612175981 */ /* 0x0004e2000c1e1100 */
[----:B----4-:R-:W-:-:S03]  /*5dfe0*/  ISETP.GT.U32.AND P6, PT, R12, R7, PT ;  /* 0x000000070c00720c */ /* 0x010fc60003fc4070 */
[----:B------:R4:W3:Y:S01]  /*5dff0*/  @P0 LDG.E.U8 R36, desc[UR22][R24.64] ;  /* 0x0000001618240981 */ /* 0x0008e2000c1e1100 */
[----:B--2---:R-:W-:Y:S02]  /*5e000*/  IMAD.MOV.U32 R18, RZ, RZ, R32 ;  /* 0x000000ffff127224 */ /* 0x004fe400078e0020 */
[----:B0-----:R-:W-:Y:S02]  /*5e010*/  IMAD R19, R21, UR6, RZ ;  /* 0x0000000615137c24 */ /* 0x001fe4000f8e02ff */
[----:B------:R-:W-:Y:S02]  /*5e020*/  @!P4 IMAD.MOV R18, RZ, RZ, -R18 ;  /* 0x000000ffff12c224 */ /* 0x000fe400078e0a12 */
[--C-:B------:R-:W-:Y:S01]  /*5e030*/  @!P1 IMAD.IADD R9, R9, 0x1, -R12.reuse ;  /* 0x0000000109099824 */ /* 0x100fe200078e0a0c */
[----:B------:R-:W-:Y:S02]  /*5e040*/  IADD3 R32, P1, PT, R19, R14, RZ ;  /* 0x0000000e13207210 */ /* 0x000fe40007f3e0ff */
[----:B------:R-:W-:-:S05]  /*5e050*/  @!P6 IMAD.IADD R7, R7, 0x1, -R12 ;  /* 0x000000010707e824 */ /* 0x000fca00078e0a0c */
[----:B------:R-:W-:Y:S02]  /*5e060*/  ISETP.GT.U32.AND P6, PT, R12, R7, PT ;  /* 0x000000070c00720c */ /* 0x000fe40003fc4070 */
[----:B----4-:R-:W-:-:S11]  /*5e070*/  PRMT R25, RZ, 0x7610, R25 ;  /* 0x00007610ff197816 */ /* 0x010fd60000000019 */
[----:B------:R-:W-:Y:S01]  /*5e080*/  @!P6 IMAD.IADD R7, R7, 0x1, -R12 ;  /* 0x000000010707e824 */ /* 0x000fe200078e0a0c */
[----:B---3--:R0:W-:Y:S02]  /*5e090*/  STL [R1+0x6c], R23 ;  /* 0x00006c1701007387 */ /* 0x0081e40000100800 */
        /* <DEDUP_REMOVED lines=9> */
[----:B------:R-:W-:-:S05]  /*5e130*/  @P0 LOP3.LUT R23, R23, R22, RZ, 0x3c, !PT ;  /* 0x0000001617170212 */ /* 0x000fca00078e3cff */
[----:B------:R0:W2:Y:S02]  /*5e140*/  @P0 LDG.E.U8 R34, desc[UR22][R22.64] ;  /* 0x0000001616220981 */ /* 0x0000a4000c1e1100 */
[----:B0-----:R-:W-:Y:S02]  /*5e150*/  @P5 IMAD.MOV.U32 R22, RZ, RZ, R32 ;  /* 0x000000ffff165224 */ /* 0x001fe400078e0020 */
[----:B------:R-:W-:-:S05]  /*5e160*/  @P5 IMAD.MOV.U32 R23, RZ, RZ, R33 ;  /* 0x000000ffff175224 */ /* 0x000fca00078e0021 */
[----:B------:R0:W3:Y:S02]  /*5e170*/  @P5 LDG.E.U8 R25, desc[UR22][R22.64] ;  /* 0x0000001616195981 */ /* 0x0000e4000c1e1100 */
[----:B0-----:R-:W-:-:S05]  /*5e180*/  IADD3 R22, P6, PT, R19, R16, RZ ;  /* 0x0000001013167210 */ /* 0x001fca0007fde0ff */
[----:B------:R-:W-:-:S04]  /*5e190*/  IMAD.X R20, R20, 0x1, R13, P6 ;  /* 0x0000000114147824 */ /* 0x000fc800030e060d */
[----:B------:R-:W-:-:S05]  /*5e1a0*/  @P0 IMAD.MOV.U32 R23, RZ, RZ, R20 ;  /* 0x000000ffff170224 */ /* 0x000fca00078e0014 */
[----:B------:R0:W4:Y:S01]  /*5e1b0*/  @P0 LDG.E.U8 R31, desc[UR22][R22.64] ;  /* 0x00000016161f0981 */ /* 0x000122000c1e1100 */
[----:B------:R-:W-:Y:S02]  /*5e1c0*/  ISETP.GT.U32.AND P4, PT, R12, R5, PT ;  /* 0x000000050c00720c */ /* 0x000fe40003f84070 */
[----:B------:R-:W-:Y:S02]  /*5e1d0*/  ISETP.GE.AND P1, PT, R35, RZ, PT ;  /* 0x000000ff2300720c */ /* 0x000fe40003f26270 */
[----:B------:R-:W-:Y:S01]  /*5e1e0*/  SEL R21, R17, R18, !P3 ;  /* 0x0000001211157207 */ /* 0x000fe20005800000 */
[----:B------:R-:W-:Y:S04]  /*5e1f0*/  STL [R1+0x2c20], R33 ;  /* 0x002c202101007387 */ /* 0x000fe80000100800 */
[----:B------:R-:W-:Y:S01]  /*5e200*/  STL [R1+0x70], R36 ;  /* 0x0000702401007387 */ /* 0x000fe20000100800 */
[----:B------:R-:W-:-:S02]  /*5e210*/  IMAD.MOV.U32 R18, RZ, RZ, R9 ;  /* 0x000000ffff127224 */ /* 0x000fc400078e0009 */
[----:B-1----:R-:W-:Y:S01]  /*5e220*/  IMAD R19, R21, UR13, RZ ;  /* 0x0000000d15137c24 */ /* 0x002fe2000f8e02ff */
[----:B------:R-:W2:Y:S01]  /*5e230*/  LDL.LU R9, [R1+0x40bc] ;  /* 0x0040bc0001097983 */ /* 0x000ea20000300800 */
[----:B------:R-:W-:Y:S02]  /*5e240*/  PRMT R24, RZ, 0x7610, R24 ;  /* 0x00007610ff187816 */ /* 0x000fe40000000018 */
[----:B------:R-:W-:Y:S01]  /*5e250*/  PRMT R30, RZ, 0x7610, R30 ;  /* 0x00007610ff1e7816 */ /* 0x000fe2000000001e */
[----:B------:R-:W1:Y:S01]  /*5e260*/  LDCU UR13, c[0x0][0x3b0] ;  /* 0x00007600ff0d77ac */ /* 0x000e620008000800 */
[----:B------:R-:W-:Y:S01]  /*5e270*/  @!P4 IMAD.IADD R5, R5, 0x1, -R12 ;  /* 0x000000010505c824 */ /* 0x000fe200078e0a0c */
[----:B------:R-:W-:Y:S02]  /*5e280*/  ISETP.GE.AND P4, PT, R8, RZ, PT ;  /* 0x000000ff0800720c */ /* 0x000fe40003f86270 */
[----:B------:R-:W2:Y:S04]  /*5e290*/  LDL.LU R8, [R1+0x40b8] ;  /* 0x0040b80001087983 */ /* 0x000ea80000300800 */
[----:B------:R-:W-:Y:S01]  /*5e2a0*/  STL [R1+0x2c2c], R22 ;  /* 0x002c2c1601007387 */ /* 0x000fe20000100800 */
[----:B------:R-:W-:Y:S01]  /*5e2b0*/  @!P1 IMAD.MOV R18, RZ, RZ, -R18 ;  /* 0x000000ffff129224 */ /* 0x000fe200078e0a12 */
[----:B------:R-:W-:-:S02]  /*5e2c0*/  SHF.R.S32.HI R21, RZ, 0x1f, R19 ;  /* 0x0000001fff157819 */ /* 0x000fc40000011413 */
[----:B---3--:R3:W-:Y:S04]  /*5e2d0*/  STL [R1+0x64], R25 ;  /* 0x0000641901007387 */ /* 0x0087e80000100800 */
[----:B------:R-:W-:Y:S01]  /*5e2e0*/  STL [R1+0x2c28], R20 ;  /* 0x002c281401007387 */ /* 0x000fe20000100800 */
[----:B---3--:R-:W-:-:S05]  /*5e2f0*/  IADD3 R25, P1, PT, R19, R14, RZ ;  /* 0x0000000e13197210 */ /* 0x008fca0007f3e0ff */
[----:B------:R-:W-:Y:S01]  /*5e300*/  STL [R1+0x160c], R25 ;  /* 0x00160c1901007387 */ /* 0x000fe20000100800 */
[----:B0-----:R-:W-:-:S03]  /*5e310*/  @P5 IMAD.MOV.U32 R22, RZ, RZ, R25 ;  /* 0x000000ffff165224 */ /* 0x001fc600078e0019 */
[----:B----4-:R0:W-:Y:S02]  /*5e320*/  STL [R1+0x60], R31 ;  /* 0x0000601f01007387 */ /* 0x0101e40000100800 */
[----:B0-----:R-:W-:-:S04]  /*5e330*/  IMAD.X R31, R21, 0x1, R15, P1 ;  /* 0x00000001151f7824 */ /* 0x001fc800008e060f */
[----:B------:R-:W-:-:S05]  /*5e340*/  @P5 IMAD.MOV.U32 R23, RZ, RZ, R31 ;  /* 0x000000ffff175224 */ /* 0x000fca00078e001f */
[----:B------:R0:W3:Y:S01]  /*5e350*/  @P5 LDG.E.U8 R24, desc[UR22][R22.64] ;  /* 0x0000001616185981 */ /* 0x0000e2000c1e1100 */
[----:B------:R-:W-:Y:S02]  /*5e360*/  ISETP.GT.U32.AND P6, PT, R12, R5, PT ;  /* 0x000000050c00720c */ /* 0x000fe40003fc4070 */
[----:B------:R-:W-:Y:S01]  /*5e370*/  SEL R20, R17, R18, !P3 ;  /* 0x0000001211147207 */ /* 0x000fe20005800000 */
[----:B------:R4:W-:Y:S01]  /*5e380*/  STL [R1+0x1608], R31 ;  /* 0x0016081f01007387 */ /* 0x0009e20000100800 */
[----:B------:R-:W-:-:S03]  /*5e390*/  IMAD.MOV.U32 R18, RZ, RZ, R7 ;  /* 0x000000ffff127224 */ /* 0x000fc600078e0007 */
[----:B------:R-:W3:Y:S01]  /*5e3a0*/  LDL.LU R7, [R1+0x40b4] ;  /* 0x0040b40001077983 */ /* 0x000ee20000300800 */
[----:B------:R-:W-:-:S03]  /*5e3b0*/  IMAD R20, R20, UR6, RZ ;  /* 0x0000000614147c24 */ /* 0x000fc6000f8e02ff */
[----:B--2---:R-:W-:Y:S01]  /*5e3c0*/  STL [R1+0x68], R34 ;  /* 0x0000682201007387 */ /* 0x004fe20000100800 */
[----:B------:R-:W-:-:S03]  /*5e3d0*/  ISETP.GE.AND P1, PT, R6, RZ, PT ;  /* 0x000000ff0600720c */ /* 0x000fc60003f26270 */
[----:B------:R-:W2:Y:S01]  /*5e3e0*/  LDL.LU R6, [R1+0x40b0] ;  /* 0x0040b00001067983 */ /* 0x000ea20000300800 */
[----:B0-----:R-:W-:Y:S01]  /*5e3f0*/  SHF.R.S32.HI R22, RZ, 0x1f, R20 ;  /* 0x0000001fff167819 */ /* 0x001fe20000011414 */
[----:B------:R-:W-:Y:S02]  /*5e400*/  @!P6 IMAD.IADD R5, R5, 0x1, -R12 ;  /* 0x000000010505e824 */ /* 0x000fe400078e0a0c */
[----:B------:R-:W-:Y:S01]  /*5e410*/  @!P4 IMAD.MOV R18, RZ, RZ, -R18 ;  /* 0x000000ffff12c224 */ /* 0x000fe200078e0a12 */
[----:B------:R-:W-:Y:S02]  /*5e420*/  IADD3 R19, P4, PT, R19, R16, RZ ;  /* 0x0000001013137210 */ /* 0x000fe40007f9e0ff */
[----:B------:R-:W-:-:S03]  /*5e430*/  PRMT R23, RZ, 0x7610, R23 ;  /* 0x00007610ff177816 */ /* 0x000fc60000000017 */
[----:B----4-:R-:W-:Y:S01]  /*5e440*/  IMAD.X R31, R21, 0x1, R13, P4 ;  /* 0x00000001151f7824 */ /* 0x010fe200020e060d */
[----:B------:R-:W-:Y:S01]  /*5e450*/  SEL R21, R17, R18, !P3 ;  /* 0x0000001211157207 */ /* 0x000fe20005800000 */
[----:B------:R-:W-:Y:S01]  /*5e460*/  @P0 IMAD.MOV.U32 R18, RZ, RZ, R19 ;  /* 0x000000ffff120224 */ /* 0x000fe200078e0013 */
[----:B---3--:R0:W-:Y:S02]  /*5e470*/  STL [R1+0x5c], R24 ;  /* 0x00005c1801007387 */ /* 0x0081e40000100800 */
[----:B0-----:R-:W-:-:S05]  /*5e480*/  IADD3 R24, P6, PT, R20, R14, RZ ;  /* 0x0000000e14187210 */ /* 0x001fca0007fde0ff */
[----:B------:R-:W-:Y:S01]  /*5e490*/  IMAD.X R25, R22, 0x1, R15, P6 ;  /* 0x0000000116197824 */ /* 0x000fe200030e060f */
[----:B------:R0:W-:Y:S04]  /*5e4a0*/  STL [R1+0x1604], R19 ;  /* 0x0016041301007387 */ /* 0x0001e80000100800 */
[----:B------:R-:W3:Y:S01]  /*5e4b0*/  @P5 LDG.E.U8 R23, desc[UR22][R24.64] ;  /* 0x0000001618175981 */ /* 0x000ee2000c1e1100 */
[----:B0-----:R-:W-:-:S05]  /*5e4c0*/  @P0 IMAD.MOV.U32 R19, RZ, RZ, R31 ;  /* 0x000000ffff130224 */ /* 0x001fca00078e001f */
[----:B------:R0:W4:Y:S04]  /*5e4d0*/  @P0 LDG.E.U8 R30, desc[UR22][R18.64] ;  /* 0x00000016121e0981 */ /* 0x000128000c1e1100 */
[----:B------:R1:W-:Y:S04]  /*5e4e0*/  STL [R1+0x2c34], R24 ;  /* 0x002c341801007387 */ /* 0x0003e80000100800 */
[----:B------:R-:W-:Y:S01]  /*5e4f0*/  STL [R1+0x1600], R31 ;  /* 0x0016001f01007387 */ /* 0x000fe20000100800 */
[----:B0-----:R-:W-:-:S03]  /*5e500*/  IMAD.MOV.U32 R18, RZ, RZ, R5 ;  /* 0x000000ffff127224 */ /* 0x001fc600078e0005 */
[----:B------:R-:W2:Y:S04]  /*5e510*/  LDL.LU R5, [R1+0x40ac] ;  /* 0x0040ac0001057983 */ /* 0x000ea80000300800 */
[----:B------:R-:W-:Y:S01]  /*5e520*/  STL [R1+0x2c30], R25 ;  /* 0x002c301901007387 */ /* 0x000fe20000100800 */
[----:B-1----:R-:W-:Y:S02]  /*5e530*/  IMAD R19, R21, UR13, RZ ;  /* 0x0000000d15137c24 */ /* 0x002fe4000f8e02ff */
[----:B------:R-:W-:Y:S01]  /*5e540*/  @!P1 IMAD.MOV R18, RZ, RZ, -R18 ;  /* 0x000000ffff129224 */ /* 0x000fe200078e0a12 */
[----:B------:R-:W-:Y:S02]  /*5e550*/  PRMT R29, RZ, 0x7610, R29 ;  /* 0x00007610ff1d7816 */ /* 0x000fe4000000001d */
[----:B------:R-:W-:Y:S01]  /*5e560*/  PRMT R27, RZ, 0x7610, R27 ;  /* 0x00007610ff1b7816 */ /* 0x000fe2000000001b */
[----:B------:R-:W-:Y:S01]  /*5e570*/  VIADD R24, R0, 0x1d0 ;  /* 0x000001d000187836 */ /* 0x000fe20000000000 */
[----:B---3--:R0:W-:Y:S01]  /*5e580*/  STL [R1+0x50], R23 ;  /* 0x0000501701007387 */ /* 0x0081e20000100800 */
[----:B------:R-:W-:-:S02]  /*5e590*/  PRMT R28, RZ, 0x7610, R28 ;  /* 0x00007610ff1c7816 */ /* 0x000fc4000000001c */
[----:B------:R-:W-:Y:S01]  /*5e5a0*/  PRMT R4, RZ, 0x7610, R4 ;  /* 0x00007610ff047816 */ /* 0x000fe20000000004 */
[----:B------:R-:W1:Y:S01]  /*5e5b0*/  LDCU UR13, c[0x0][0x3b0] ;  /* 0x00007600ff0d77ac */ /* 0x000e620008000800 */
[----:B0-----:R-:W-:Y:S01]  /*5e5c0*/  IADD3 R23, P4, PT, R20, R16, RZ ;  /* 0x0000001014177210 */ /* 0x001fe20007f9e0ff */
[----:B----4-:R0:W-:Y:S04]  /*5e5d0*/  STL [R1+0x54], R30 ;  /* 0x0000541e01007387 */ /* 0x0101e80000100800 */
[----:B------:R-:W-:Y:S01]  /*5e5e0*/  IMAD.X R22, R22, 0x1, R13, P4 ;  /* 0x0000000116167824 */ /* 0x000fe200020e060d */
[----:B------:R3:W-:Y:S01]  /*5e5f0*/  STL [R1+0x2c3c], R23 ;  /* 0x002c3c1701007387 */ /* 0x0007e20000100800 */
[----:B0-----:R-:W-:-:S03]  /*5e600*/  IADD3 R30, P1, PT, R19, R14, RZ ;  /* 0x0000000e131e7210 */ /* 0x001fc60007f3e0ff */
[-C--:B---3--:R-:W-:Y:S02]  /*5e610*/  @P0 LOP3.LUT R23, R23, R22.reuse, RZ, 0x3c, !PT ;  /* 0x0000001617170212 */ /* 0x088fe400078e3cff */
[----:B------:R-:W-:Y:S04]  /*5e620*/  STL [R1+0x15fc], R30 ;  /* 0x0015fc1e01007387 */ /* 0x000fe80000100800 */
[----:B------:R0:W-:Y:S02]  /*5e630*/  STL [R1+0x2c38], R22 ;  /* 0x002c381601007387 */ /* 0x0001e40000100800 */
[----:B0-----:R-:W-:-:S04]  /*5e640*/  @P0 LOP3.LUT R22, R23, R22, RZ, 0x3c, !PT ;  /* 0x0000001617160212 */ /* 0x001fc800078e3cff */
[----:B------:R-:W-:-:S05]  /*5e650*/  @P0 LOP3.LUT R23, R23, R22, RZ, 0x3c, !PT ;  /* 0x0000001617170212 */ /* 0x000fca00078e3cff */
[----:B------:R-:W3:Y:S01]  /*5e660*/  @P0 LDG.E.U8 R29, desc[UR22][R22.64] ;  /* 0x00000016161d0981 */ /* 0x000ee2000c1e1100 */
[----:B------:R-:W-:-:S05]  /*5e670*/  SHF.R.S32.HI R21, RZ, 0x1f, R19 ;  /* 0x0000001fff157819 */ /* 0x000fca0000011413 */
[----:B------:R-:W-:-:S05]  /*5e680*/  IMAD.X R31, R21, 0x1, R15, P1 ;  /* 0x00000001151f7824 */ /* 0x000fca00008e060f */
[----:B------:R-:W-:Y:S01]  /*5e690*/  STL [R1+0x15f8], R31 ;  /* 0x0015f81f01007387 */ /* 0x000fe20000100800 */
[----:B------:R-:W-:Y:S01]  /*5e6a0*/  SEL R20, R17, R18, !P3 ;  /* 0x0000001211147207 */ /* 0x000fe20005800000 */
[----:B------:R-:W-:Y:S02]  /*5e6b0*/  @P5 IMAD.MOV.U32 R18, RZ, RZ, R30 ;  /* 0x000000ffff125224 */ /* 0x000fe400078e001e */
[----:B---3--:R0:W-:Y:S02]  /*5e6c0*/  STL [R1+0x4c], R29 ;  /* 0x00004c1d01007387 */ /* 0x0081e40000100800 */
[----:B0-----:R-:W-:Y:S01]  /*5e6d0*/  IADD3 R29, P1, PT, R19, R16, RZ ;  /* 0x00000010131d7210 */ /* 0x001fe20007f3e0ff */
[----:B------:R-:W-:-:S04]  /*5e6e0*/  @P5 IMAD.MOV.U32 R19, RZ, RZ, R31 ;  /* 0x000000ffff135224 */ /* 0x000fc800078e001f */
[----:B------:R-:W-:Y:S01]  /*5e6f0*/  IMAD.X R22, R21, 0x1, R13, P1 ;  /* 0x0000000115167824 */ /* 0x000fe200008e060d */
[----:B------:R-:W-:Y:S04]  /*5e700*/  STL [R1+0x15f4], R29 ;  /* 0x0015f41d01007387 */ /* 0x000fe80000100800 */
[----:B------:R0:W3:Y:S04]  /*5e710*/  @P5 LDG.E.U8 R27, desc[UR22][R18.64] ;  /* 0x00000016121b5981 */ /* 0x0000e8000c1e1100 */
[----:B------:R-:W-:Y:S04]  /*5e720*/  STL [R1+0x389c], R24 ;  /* 0x00389c1801007387 */ /* 0x000fe80000100800 */
[----:B------:R4:W-:Y:S01]  /*5e730*/  STL [R1+0x15f0], R22 ;  /* 0x0015f01601007387 */ /* 0x0009e20000100800 */
[----:B------:R-:W-:-:S02]  /*5e740*/  @P0 IMAD.MOV.U32 R23, RZ, RZ, R22 ;  /* 0x000000ffff170224 */ /* 0x000fc400078e0016 */
[----:B----4-:R-:W-:-:S05]  /*5e750*/  @P0 IMAD.MOV.U32 R22, RZ, RZ, R29 ;  /* 0x000000ffff160224 */ /* 0x010fca00078e001d */
[----:B------:R-:W4:Y:S01]  /*5e760*/  @P0 LDG.E.U8 R28, desc[UR22][R22.64] ;  /* 0x00000016161c0981 */ /* 0x000f22000c1e1100 */
[----:B------:R-:W-:-:S05]  /*5e770*/  IMAD R20, R20, UR6, RZ ;  /* 0x0000000614147c24 */ /* 0x000fca000f8e02ff */
[----:B0-----:R-:W-:Y:S02]  /*5e780*/  SHF.R.S32.HI R19, RZ, 0x1f, R20 ;  /* 0x0000001fff137819 */ /* 0x001fe40000011414 */
[----:B------:R-:W-:Y:S01]  /*5e790*/  PRMT R21, RZ, 0x7610, R21 ;  /* 0x00007610ff157816 */ /* 0x000fe20000000015 */
[----:B---3--:R0:W-:Y:S02]  /*5e7a0*/  STL [R1+0x48], R27 ;  /* 0x0000481b01007387 */ /* 0x0081e40000100800 */
[----:B0-----:R-:W-:-:S05]  /*5e7b0*/  IADD3 R27, P1, PT, R20, R14, RZ ;  /* 0x0000000e141b7210 */ /* 0x001fca0007f3e0ff */
[----:B------:R-:W-:Y:S04]  /*5e7c0*/  STL [R1+0x2c44], R27 ;  /* 0x002c441b01007387 */ /* 0x000fe80000100800 */
[----:B----4-:R0:W-:Y:S01]  /*5e7d0*/  STL [R1+0x44], R28 ;  /* 0x0000441c01007387 */ /* 0x0101e20000100800 */
[----:B------:R-:W-:Y:S02]  /*5e7e0*/  @P5 IMAD.MOV.U32 R22, RZ, RZ, R27 ;  /* 0x000000ffff165224 */ /* 0x000fe400078e001b */
[----:B0-----:R-:W-:-:S04]  /*5e7f0*/  IMAD.X R28, R19, 0x1, R15, P1 ;  /* 0x00000001131c7824 */ /* 0x001fc800008e060f */
[----:B------:R-:W-:-:S05]  /*5e800*/  @P5 IMAD.MOV.U32 R23, RZ, RZ, R28 ;  /* 0x000000ffff175224 */ /* 0x000fca00078e001c */
[----:B------:R-:W3:Y:S01]  /*5e810*/  @P5 LDG.E.U8 R21, desc[UR22][R22.64] ;  /* 0x0000001616155981 */ /* 0x000ee2000c1e1100 */
[----:B------:R-:W-:-:S03]  /*5e820*/  IABS R18, R24 ;  /* 0x0000001800127213 */ /* 0x000fc60000000000 */
[----:B------:R-:W-:Y:S01]  /*5e830*/  STL [R1+0x2c40], R28 ;  /* 0x002c401c01007387 */ /* 0x000fe20000100800 */
[----:B------:R-:W-:-:S05]  /*5e840*/  IADD3 R20, P1, PT, R20, R16, RZ ;  /* 0x0000001014147210 */ /* 0x000fca0007f3e0ff */
[----:B------:R-:W-:Y:S01]  /*5e850*/  IMAD.X R19, R19, 0x1, R13, P1 ;  /* 0x0000000113137824 */ /* 0x000fe200008e060d */
[----:B------:R-:W-:Y:S01]  /*5e860*/  ISETP.GE.AND P4, PT, R24, RZ, PT ;  /* 0x000000ff1800720c */ /* 0x000fe20003f86270 */
[----:B---3--:R0:W-:Y:S02]  /*5e870*/  STL [R1+0x40], R21 ;  /* 0x0000401501007387 */ /* 0x0081e40000100800 */
[----:B0-----:R-:W-:-:S04]  /*5e880*/  IMAD.HI.U32 R21, R11, R18, RZ ;  /* 0x000000120b157227 */ /* 0x001fc800078e00ff */
[----:B------:R-:W-:-:S04]  /*5e890*/  IMAD.MOV R21, RZ, RZ, -R21 ;  /* 0x000000ffff157224 */ /* 0x000fc800078e0a15 */
[----:B------:R-:W-:Y:S02]  /*5e8a0*/  IMAD R18, R12, R21, R18 ;  /* 0x000000150c127224 */ /* 0x000fe400078e0212 */
[----:B------:R-:W-:-:S05]  /*5e8b0*/  @P0 IMAD.MOV.U32 R21, RZ, RZ, R19 ;  /* 0x000000ffff150224 */ /* 0x000fca00078e0013 */
[----:B------:R0:W3:Y:S01]  /*5e8c0*/  @P0 LDG.E.U8 R4, desc[UR22][R20.64] ;  /* 0x0000001614040981 */ /* 0x0000e2000c1e1100 */
[----:B------:R-:W-:-:S13]  /*5e8d0*/  ISETP.GT.U32.AND P1, PT, R12, R18, PT ;  /* 0x000000120c00720c */ /* 0x000fda0003f24070 */
[----:B------:R-:W-:-:S05]  /*5e8e0*/  @!P1 IMAD.IADD R18, R18, 0x1, -R12 ;  /* 0x0000000112129824 */ /* 0x000fca00078e0a0c */
[----:B------:R-:W-:Y:S01]  /*5e8f0*/  ISETP.GT.U32.AND P1, PT, R12, R18, PT ;  /* 0x000000120c00720c */ /* 0x000fe20003f24070 */
[----:B------:R-:W-:Y:S01]  /*5e900*/  VIADD R23, R0, 0x1d1 ;  /* 0x000001d100177836 */ /* 0x000fe20000000000 */
[----:B------:R-:W-:Y:S04]  /*5e910*/  STL [R1+0x2c4c], R20 ;  /* 0x002c4c1401007387 */ /* 0x000fe80000100800 */
[----:B------:R4:W-:Y:S07]  /*5e920*/  STL [R1+0x2c48], R19 ;  /* 0x002c481301007387 */ /* 0x0009ee0000100800 */
[----:B------:R-:W-:Y:S01]  /*5e930*/  @!P1 IMAD.IADD R18, R18, 0x1, -R12 ;  /* 0x0000000112129824 */ /* 0x000fe200078e0a0c */
[----:B----4-:R-:W-:-:S03]  /*5e940*/  IABS R19, R23 ;  /* 0x0000001700137213 */ /* 0x010fc60000000000 */
[----:B------:R-:W-:Y:S02]  /*5e950*/  @!P4 IMAD.MOV R18, RZ, RZ, -R18 ;  /* 0x000000ffff12c224 */ /* 0x000fe400078e0a12 */
[----:B0-----:R-:W-:-:S03]  /*5e960*/  IMAD.HI.U32 R20, R11, R19, RZ ;  /* 0x000000130b147227 */ /* 0x001fc600078e00ff */
[----:B------:R-:W-:Y:S01]  /*5e970*/  SEL R18, R17, R18, !P3 ;  /* 0x0000001211127207 */ /* 0x000fe20005800000 */
[----:B------:R-:W-:-:S04]  /*5e980*/  IMAD.MOV R20, RZ, RZ, -R20 ;  /* 0x000000ffff147224 */ /* 0x000fc800078e0a14 */
[----:B-1----:R-:W-:Y:S02]  /*5e990*/  IMAD R18, R18, UR13, RZ ;  /* 0x0000000d12127c24 */ /* 0x002fe4000f8e02ff */
[----:B------:R-:W-:Y:S01]  /*5e9a0*/  IMAD R19, R12, R20, R19 ;  /* 0x000000140c137224 */ /* 0x000fe200078e0213 */
[----:B------:R-:W-:Y:S02]  /*5e9b0*/  ISETP.GE.AND P4, PT, R23, RZ, PT ;  /* 0x000000ff1700720c */ /* 0x000fe40003f86270 */
[----:B------:R-:W-:Y:S02]  /*5e9c0*/  PRMT R21, RZ, 0x7610, R21 ;  /* 0x00007610ff157816 */ /* 0x000fe40000000015 */
[----:B--2---:R-:W-:Y:S02]  /*5e9d0*/  PRMT R5, RZ, 0x7610, R5 ;  /* 0x00007610ff057816 */ /* 0x004fe40000000005 */
[----:B------:R-:W-:Y:S02]  /*5e9e0*/  SHF.R.S32.HI R20, RZ, 0x1f, R18 ;  /* 0x0000001fff147819 */ /* 0x000fe40000011412 */
[----:B------:R-:W-:Y:S01]  /*5e9f0*/  IADD3 R22, P6, PT, R18, R14, RZ ;  /* 0x0000000e12167210 */ /* 0x000fe20007fde0ff */
[----:B---3--:R-:W-:Y:S04]  /*5ea00*/  STL [R1+0x403c], R4 ;  /* 0x00403c0401007387 */ /* 0x008fe80000100800 */
[----:B------:R0:W-:Y:S01]  /*5ea10*/  STL [R1+0x3894], R23 ;  /* 0x0038941701007387 */ /* 0x0001e20000100800 */
[----:B------:R-:W-:Y:S01]  /*5ea20*/  VIADD R24, R0, 0x1d2 ;  /* 0x000001d200187836 */ /* 0x000fe20000000000 */
[----:B------:R-:W-:-:S02]  /*5ea30*/  PRMT R6, RZ, 0x7610, R6 ;  /* 0x00007610ff067816 */ /* 0x000fc40000000006 */
[----:B------:R-:W-:Y:S01]  /*5ea40*/  PRMT R26, RZ, 0x7610, R26 ;  /* 0x00007610ff1a7816 */ /* 0x000fe2000000001a */
[----:B------:R-:W1:Y:S01]  /*5ea50*/  LDCU UR13, c[0x0][0x3b0] ;  /* 0x00007600ff0d77ac */ /* 0x000e620008000800 */
[----:B0-----:R-:W-:-:S05]  /*5ea60*/  IMAD.X R23, R20, 0x1, R15, P6 ;  /* 0x0000000114177824 */ /* 0x001fca00030e060f */
[----:B------:R-:W2:Y:S01]  /*5ea70*/  @P5 LDG.E.U8 R21, desc[UR22][R22.64] ;  /* 0x0000001616155981 */ /* 0x000ea2000c1e1100 */
[----:B------:R-:W-:-:S13]  /*5ea80*/  ISETP.GT.U32.AND P1, PT, R12, R19, PT ;  /* 0x000000130c00720c */ /* 0x000fda0003f24070 */
[----:B------:R-:W-:-:S05]  /*5ea90*/  @!P1 IMAD.IADD R19, R19, 0x1, -R12 ;  /* 0x0000000113139824 */ /* 0x000fca00078e0a0c */
[----:B------:R-:W-:Y:S01]  /*5eaa0*/  ISETP.GT.U32.AND P1, PT, R12, R19, PT ;  /* 0x000000130c00720c */ /* 0x000fe20003f24070 */
[----:B------:R-:W-:Y:S04]  /*5eab0*/  STL [R1+0x15ec], R22 ;  /* 0x0015ec1601007387 */ /* 0x000fe80000100800 */
[----:B------:R-:W-:Y:S08]  /*5eac0*/  STL [R1+0x15e8], R23 ;  /* 0x0015e81701007387 */ /* 0x000ff00000100800 */
[----:B------:R-:W-:Y:S01]  /*5ead0*/  @!P1 IMAD.IADD R19, R19, 0x1, -R12 ;  /* 0x0000000113139824 */ /* 0x000fe200078e0a0c */
[----:B------:R-:W-:-:S03]  /*5eae0*/  IADD3 R18, P1, PT, R18, R16, RZ ;  /* 0x0000001012127210 */ /* 0x000fc60007f3e0ff */
[----:B------:R-:W-:Y:S02]  /*5eaf0*/  @!P4 IMAD.MOV R19, RZ, RZ, -R19 ;  /* 0x000000ffff13c224 */ /* 0x000fe400078e0a13 */
[----:B------:R-:W-:Y:S01]  /*5eb00*/  IMAD.X R20, R20, 0x1, R13, P1 ;  /* 0x0000000114147824 */ /* 0x000fe200008e060d */
[----:B--2---:R0:W-:Y:S02]  /*5eb10*/  STL [R1+0x38], R21 ;  /* 0x0000381501007387 */ /* 0x0041e40000100800 */
[----:B0-----:R-:W-:Y:S01]  /*5eb20*/  SEL R21, R17, R19, !P3 ;  /* 0x0000001311157207 */ /* 0x001fe20005800000 */
[----:B------:R-:W-:-:S05]  /*5eb30*/  @P0 IMAD.MOV.U32 R19, RZ, RZ, R20 ;  /* 0x000000ffff130224 */ /* 0x000fca00078e0014 */
[----:B------:R0:W2:Y:S04]  /*5eb40*/  @P0 LDG.E.U8 R5, desc[UR22][R18.64] ;  /* 0x0000001612050981 */ /* 0x0000a8000c1e1100 */
[----:B------:R3:W-:Y:S04]  /*5eb50*/  STL [R1+0x15e4], R18 ;  /* 0x0015e41201007387 */ /* 0x0007e80000100800 */
[----:B------:R4:W-:Y:S01]  /*5eb60*/  STL [R1+0x15e0], R20 ;  /* 0x0015e01401007387 */ /* 0x0009e20000100800 */
[----:B0-----:R-:W-:Y:S01]  /*5eb70*/  IMAD R19, R21, UR6, RZ ;  /* 0x0000000615137c24 */ /* 0x001fe2000f8e02ff */
[----:B---3--:R-:W-:-:S04]  /*5eb80*/  IABS R18, R24 ;  /* 0x0000001800127213 */ /* 0x008fc80000000000 */
[----:B----4-:R-:W-:Y:S02]  /*5eb90*/  SHF.R.S32.HI R20, RZ, 0x1f, R19 ;  /* 0x0000001fff147819 */ /* 0x010fe40000011413 */
[----:B------:R-:W-:Y:S01]  /*5eba0*/  IADD3 R22, P1, PT, R19, R14, RZ ;  /* 0x0000000e13167210 */ /* 0x000fe20007f3e0ff */
[----:B------:R-:W-:-:S04]  /*5ebb0*/  IMAD.HI.U32 R21, R11, R18, RZ ;  /* 0x000000120b157227 */ /* 0x000fc800078e00ff */
[----:B------:R-:W-:Y:S01]  /*5ebc0*/  IMAD.X R23, R20, 0x1, R15, P1 ;  /* 0x0000000114177824 */ /* 0x000fe200008e060f */
[----:B------:R-:W-:Y:S01]  /*5ebd0*/  IADD3 R19, P1, PT, R19, R16, RZ ;  /* 0x0000001013137210 */ /* 0x000fe20007f3e0ff */
[----:B------:R-:W-:Y:S01]  /*5ebe0*/  IMAD.MOV R21, RZ, RZ, -R21 ;  /* 0x000000ffff157224 */ /* 0x000fe200078e0a15 */
[----:B------:R-:W-:Y:S02]  /*5ebf0*/  ISETP.GE.AND P4, PT, R24, RZ, PT ;  /* 0x000000ff1800720c */ /* 0x000fe40003f86270 */
[----:B------:R0:W3:Y:S01]  /*5ec00*/  @P5 LDG.E.U8 R26, desc[UR22][R22.64] ;  /* 0x00000016161a5981 */ /* 0x0000e2000c1e1100 */
[----:B------:R-:W-:Y:S02]  /*5ec10*/  IMAD.X R20, R20, 0x1, R13, P1 ;  /* 0x0000000114147824 */ /* 0x000fe400008e060d */
[----:B------:R-:W-:Y:S02]  /*5ec20*/  IMAD R18, R12, R21, R18 ;  /* 0x000000150c127224 */ /* 0x000fe400078e0212 */
[----:B------:R-:W-:-:S03]  /*5ec30*/  @P0 IMAD.MOV.U32 R21, RZ, RZ, R20 ;  /* 0x000000ffff150224 */ /* 0x000fc600078e0014 */
[----:B------:R-:W-:Y:S01]  /*5ec40*/  ISETP.GT.U32.AND P1, PT, R12, R18, PT ;  /* 0x000000120c00720c */ /* 0x000fe20003f24070 */
[----:B--2---:R-:W-:Y:S04]  /*5ec50*/  STL [R1+0x4080], R5 ;  /* 0x0040800501007387 */ /* 0x004fe80000100800 */
[----:B------:R-:W-:Y:S04]  /*5ec60*/  STL [R1+0x3888], R24 ;  /* 0x0038881801007387 */ /* 0x000fe80000100800 */
[----:B------:R-:W-:Y:S04]  /*5ec70*/  STL [R1+0x2c54], R22 ;  /* 0x002c541601007387 */ /* 0x000fe80000100800 */
[----:B------:R-:W-:Y:S04]  /*5ec80*/  STL [R1+0x2c50], R23 ;  /* 0x002c501701007387 */ /* 0x000fe80000100800 */
[----:B------:R-:W-:Y:S04]  /*5ec90*/  STL [R1+0x2c5c], R19 ;  /* 0x002c5c1301007387 */ /* 0x000fe80000100800 */
[----:B------:R2:W-:Y:S02]  /*5eca0*/  STL [R1+0x2c58], R20 ;  /* 0x002c581401007387 */ /* 0x0005e40000100800 */
[----:B--2---:R-:W-:-:S05]  /*5ecb0*/  @P0 IMAD.MOV.U32 R20, RZ, RZ, R19 ;  /* 0x000000ffff140224 */ /* 0x004fca00078e0013 */
[----:B------:R2:W4:Y:S01]  /*5ecc0*/  @P0 LDG.E.U8 R6, desc[UR22][R20.64] ;  /* 0x0000001614060981 */ /* 0x000522000c1e1100 */
[----:B------:R-:W-:-:S05]  /*5ecd0*/  @!P1 IMAD.IADD R18, R18, 0x1, -R12 ;  /* 0x0000000112129824 */ /* 0x000fca00078e0a0c */
[----:B------:R-:W-:Y:S01]  /*5ece0*/  ISETP.GT.U32.AND P1, PT, R12, R18, PT ;  /* 0x000000120c00720c */ /* 0x000fe20003f24070 */
[----:B0-----:R-:W-:-:S05]  /*5ecf0*/  VIADD R23, R0, 0x1d3 ;  /* 0x000001d300177836 */ /* 0x001fca0000000000 */
[----:B------:R-:W-:-:S07]  /*5ed00*/  IABS R19, R23 ;  /* 0x0000001700137213 */ /* 0x000fce0000000000 */
[----:B------:R-:W-:-:S04]  /*5ed10*/  @!P1 IMAD.IADD R18, R18, 0x1, -R12 ;  /* 0x0000000112129824 */ /* 0x000fc800078e0a0c */
[----:B------:R-:W-:Y:S02]  /*5ed20*/  @!P4 IMAD.MOV R18, RZ, RZ, -R18 ;  /* 0x000000ffff12c224 */ /* 0x000fe400078e0a12 */
[----:B--2---:R-:W-:-:S03]  /*5ed30*/  IMAD.HI.U32 R20, R11, R19, RZ ;  /* 0x000000130b147227 */ /* 0x004fc600078e00ff */
[----:B------:R-:W-:Y:S01]  /*5ed40*/  SEL R18, R17, R18, !P3 ;  /* 0x0000001211127207 */ /* 0x000fe20005800000 */
[----:B------:R-:W-:-:S04]  /*5ed50*/  IMAD.MOV R20, RZ, RZ, -R20 ;  /* 0x000000ffff147224 */ /* 0x000fc800078e0a14 */
[----:B-1----:R-:W-:Y:S02]  /*5ed60*/  IMAD R18, R18, UR13, RZ ;  /* 0x0000000d12127c24 */ /* 0x002fe4000f8e02ff */
[----:B------:R-:W-:Y:S01]  /*5ed70*/  IMAD R19, R12, R20, R19 ;  /* 0x000000140c137224 */ /* 0x000fe200078e0213 */
[----:B------:R-:W-:Y:S02]  /*5ed80*/  ISETP.GE.AND P4, PT, R23, RZ, PT ;  /* 0x000000ff1700720c */ /* 0x000fe40003f86270 */
[----:B------:R-:W-:Y:S02]  /*5ed90*/  PRMT R21, RZ, 0x7610, R21 ;  /* 0x00007610ff157816 */ /* 0x000fe40000000015 */
[----:B------:R-:W-:Y:S02]  /*5eda0*/  PRMT R7, RZ, 0x7610, R7 ;  /* 0x00007610ff077816 */ /* 0x000fe40000000007 */
[----:B------:R-:W-:Y:S02]  /*5edb0*/  SHF.R.S32.HI R20, RZ, 0x1f, R18 ;  /* 0x0000001fff147819 */ /* 0x000fe40000011412 */
[----:B------:R-:W-:Y:S01]  /*5edc0*/  IADD3 R22, P6, PT, R18, R14, RZ ;  /* 0x0000000e12167210 */ /* 0x000fe20007fde0ff */
[----:B----4-:R-:W-:Y:S04]  /*5edd0*/  STL [R1+0x4054], R6 ;  /* 0x0040540601007387 */ /* 0x010fe80000100800 */
        /* <DEDUP_REMOVED lines=10> */
[----:B---3--:R-:W-:Y:S04]  /*5ee80*/  STL [R1+0x30], R26 ;  /* 0x0000301a01007387 */ /* 0x008fe80000100800 */
[----:B------:R-:W-:Y:S04]  /*5ee90*/  STL [R1+0x15dc], R22 ;  /* 0x0015dc1601007387 */ /* 0x000fe80000100800 */
[----:B------:R-:W-:Y:S04]  /*5eea0*/  STL [R1+0x15d8], R23 ;  /* 0x0015d81701007387 */ /* 0x000fe80000100800 */
        /* <DEDUP_REMOVED lines=17> */
[----:B------:R-:W-:-:S03]  /*5efc0*/  IMAD.MOV R21, RZ, RZ, -R21 ;  /* 0x000000ffff157224 */ /* 0x000fc600078e0a15 */
        /* <DEDUP_REMOVED lines=13> */
[----:B------:R-:W-:Y:S01]  /*5f0a0*/  @!P1 IMAD.IADD R18, R18, 0x1, -R12 ;  /* 0x0000000112129824 */ /* 0x000fe200078e0a0c */
[----:B------:R-:W-:-:S04]  /*5f0b0*/  ISETP.GE.AND P4, PT, R24, RZ, PT ;  /* 0x000000ff1800720c */ /* 0x000fc80003f86270 */
        /* <DEDUP_REMOVED lines=16> */
[----:B------:R0:W-:Y:S04]  /*5f1c0*/  STL [R1+0x3878], R22 ;  /* 0x0038781601007387 */ /* 0x0001e80000100800 */
[----:B---3--:R-:W-:Y:S04]  /*5f1d0*/  STL [R1+0x20], R25 ;  /* 0x0000201901007387 */ /* 0x008fe80000100800 */
[----:B------:R-:W-:Y:S01]  /*5f1e0*/  STL [R1+0x15cc], R21 ;  /* 0x0015cc1501007387 */ /* 0x000fe20000100800 */
[----:B------:R-:W-:Y:S01]  /*5f1f0*/  PRMT R7, RZ, 0x7610, R7 ;  /* 0x00007610ff077816 */ /* 0x000fe20000000007 */
[----:B------:R-:W1:Y:S01]  /*5f200*/  LDCU UR13, c[0x0][0x3b0] ;  /* 0x00007600ff0d77ac */ /* 0x000e620008000800 */
[----:B0-----:R-:W-:-:S04]  /*5f210*/  IMAD.X R22, R20, 0x1, R15, P6 ;  /* 0x0000000114167824 */ /* 0x001fc800030e060f */
[----:B------:R-:W-:Y:S01]  /*5f220*/  @P5 IMAD.MOV.U32 R23, RZ, RZ, R22 ;  /* 0x000000ffff175224 */ /* 0x000fe200078e0016 */
[----:B------:R0:W-:Y:S02]  /*5f230*/  STL [R1+0x15c8], R22 ;  /* 0x0015c81601007387 */ /* 0x0001e40000100800 */
[----:B0-----:R-:W-:-:S05]  /*5f240*/  @P5 IMAD.MOV.U32 R22, RZ, RZ, R21 ;  /* 0x000000ffff165224 */ /* 0x001fca00078e0015 */
[----:B------:R-:W2:Y:S01]  /*5f250*/  @P5 LDG.E.U8 R6, desc[UR22][R22.64] ;  /* 0x0000001616065981 */ /* 0x000ea2000c1e1100 */
[----:B------:R-:W-:-:S13]  /*5f260*/  ISETP.GT.U32.AND P1, PT, R12, R19, PT ;  /* 0x000000130c00720c */ /* 0x000fda0003f24070 */
[----:B------:R-:W-:-:S05]  /*5f270*/  @!P1 IMAD.IADD R19, R19, 0x1, -R12 ;  /* 0x0000000113139824 */ /* 0x000fca00078e0a0c */
[----:B------:R-:W-:-:S13]  /*5f280*/  ISETP.GT.U32.AND P1, PT, R12, R19, PT ;  /* 0x000000130c00720c */ /* 0x000fda0003f24070 */
[----:B------:R-:W-:-:S04]  /*5f290*/  @!P1 IMAD.IADD R19, R19, 0x1, -R12 ;  /* 0x0000000113139824 */ /* 0x000fc800078e0a0c */
[----:B------:R-:W-:-:S05]  /*5f2a0*/  @!P4 IMAD.MOV R19, RZ, RZ, -R19 ;  /* 0x000000ffff13c224 */ /* 0x000fca00078e0a13 */
[----:B------:R-:W-:Y:S02]  /*5f2b0*/  SEL R21, R17, R19, !P3 ;  /* 0x0000001311157207 */ /* 0x000fe40005800000 */
[----:B------:R-:W-:Y:S01]  /*5f2c0*/  PRMT R8, RZ, 0x7610, R8 ;  /* 0x00007610ff087816 */ /* 0x000fe20000000008 */
[----:B--2---:R0:W-:Y:S02]  /*5f2d0*/  STL [R1+0x18], R6 ;  /* 0x0000180601007387 */ /* 0x0041e40000100800 */
[----:B0-----:R-:W-:-:S05]  /*5f2e0*/  IADD3 R6, P1, PT, R18, R16, RZ ;  /* 0x0000001012067210 */ /* 0x001fca0007f3e0ff */
[----:B------:R-:W-:Y:S02]  /*5f2f0*/  IMAD.X R20, R20, 0x1, R13, P1 ;  /* 0x0000000114147824 */ /* 0x000fe400008e060d */
[----:B------:R-:W-:Y:S02]  /*5f300*/  @P0 IMAD.MOV.U32 R18, RZ, RZ, R6 ;  /* 0x000000ffff120224 */ /* 0x000fe400078e0006 */
[----:B------:R-:W-:Y:S01]  /*5f310*/  @P0 IMAD.MOV.U32 R19, RZ, RZ, R20 ;  /* 0x000000ffff130224 */ /* 0x000fe200078e0014 */
[----:B------:R-:W-:Y:S04]  /*5f320*/  STL [R1+0x15c4], R6 ;  /* 0x0015c40601007387 */ /* 0x000fe80000100800 */
[----:B------:R0:W2:Y:S04]  /*5f330*/  @P0 LDG.E.U8 R9, desc[UR22][R18.64] ;  /* 0x0000001612090981 */ /* 0x0000a8000c1e1100 */
[----:B------:R3:W-:Y:S01]  /*5f340*/  STL [R1+0x15c0], R20 ;  /* 0x0015c01401007387 */ /* 0x0007e20000100800 */
[----:B0-----:R-:W-:-:S05]  /*5f350*/  IMAD R19, R21, UR6, RZ ;  /* 0x0000000615137c24 */ /* 0x001fca000f8e02ff */
[----:B---3--:R-:W-:Y:S02]  /*5f360*/  SHF.R.S32.HI R20, RZ, 0x1f, R19 ;  /* 0x0000001fff147819 */ /* 0x008fe40000011413 */
[----:B------:R-:W-:-:S05]  /*5f370*/  IADD3 R22, P1, PT, R19, R14, RZ ;  /* 0x0000000e13167210 */ /* 0x000fca0007f3e0ff */
[----:B------:R-:W-:-:S05]  /*5f380*/  IMAD.X R23, R20, 0x1, R15, P1 ;  /* 0x0000000114177824 */ /* 0x000fca00008e060f */
[----:B------:R-:W3:Y:S01]  /*5f390*/  @P5 LDG.E.U8 R8, desc[UR22][R22.64] ;  /* 0x0000001616085981 */ /* 0x000ee2000c1e1100 */
[----:B------:R-:W-:-:S05]  /*5f3a0*/  VIADD R6, R0, 0x1d6 ;  /* 0x000001d600067836 */ /* 0x000fca0000000000 */
[----:B------:R-:W-:-:S05]  /*5f3b0*/  IABS R18, R6 ;  /* 0x0000000600127213 */ /* 0x000fca0000000000 */
[----:B------:R-:W-:-:S04]  /*5f3c0*/  IMAD.HI.U32 R21, R11, R18, RZ ;  /* 0x000000120b157227 */ /* 0x000fc800078e00ff */
[----:B------:R-:W-:-:S04]  /*5f3d0*/  IMAD.MOV R21, RZ, RZ, -R21 ;  /* 0x000000ffff157224 */ /* 0x000fc800078e0a15 */
[----:B------:R-:W-:Y:S01]  /*5f3e0*/  IMAD R18, R12, R21, R18 ;  /* 0x000000150c127224 */ /* 0x000fe200078e0212 */
[----:B--2---:R-:W-:Y:S04]  /*5f3f0*/  STL [R1+0x4048], R9 ;  /* 0x0040480901007387 */ /* 0x004fe80000100800 */
[----:B------:R-:W-:Y:S04]  /*5f400*/  STL [R1+0x386c], R6 ;  /* 0x00386c0601007387 */ /* 0x000fe80000100800 */
[----:B------:R-:W-:Y:S04]  /*5f410*/  STL [R1+0x2c74], R22 ;  /* 0x002c741601007387 */ /* 0x000fe80000100800 */
[----:B------:R-:W-:Y:S04]  /*5f420*/  STL [R1+0x2c70], R23 ;  /* 0x002c701701007387 */ /* 0x000fe80000100800 */
[----:B---3--:R0:W-:Y:S02]  /*5f430*/  STL [R1+0x10], R8 ;  /* 0x0000100801007387 */ /* 0x0081e40000100800 */
[----:B0-----:R-:W-:-:S05]  /*5f440*/  IADD3 R8, P1, PT, R19, R16, RZ ;  /* 0x0000001013087210 */ /* 0x001fca0007f3e0ff */
[----:B------:R-:W-:Y:S02]  /*5f450*/  IMAD.X R9, R20, 0x1, R13, P1 ;  /* 0x0000000114097824 */ /* 0x000fe400008e060d */
[----:B------:R-:W-:Y:S02]  /*5f460*/  @P0 IMAD.MOV.U32 R20, RZ, RZ, R8 ;  /* 0x000000ffff140224 */ /* 0x000fe400078e0008 */
[----:B------:R-:W-:-:S05]  /*5f470*/  @P0 IMAD.MOV.U32 R21, RZ, RZ, R9 ;  /* 0x000000ffff150224 */ /* 0x000fca00078e0009 */
[----:B------:R-:W2:Y:S01]  /*5f480*/  @P0 LDG.E.U8 R7, desc[UR22][R20.64] ;  /* 0x0000001614070981 */ /* 0x000ea2000c1e1100 */
[----:B------:R-:W-:Y:S02]  /*5f490*/  ISETP.GT.U32.AND P1, PT, R12, R18, PT ;  /* 0x000000120c00720c */ /* 0x000fe40003f24070 */
[----:B------:R-:W-:-:S11]  /*5f4a0*/  ISETP.GE.AND P4, PT, R6, RZ, PT ;  /* 0x000000ff0600720c */ /* 0x000fd60003f86270 */
[----:B------:R-:W-:-:S05]  /*5f4b0*/  @!P1 IMAD.IADD R18, R18, 0x1, -R12 ;  /* 0x0000000112129824 */ /* 0x000fca00078e0a0c */
[----:B------:R-:W-:Y:S01]  /*5f4c0*/  ISETP.GT.U32.AND P1, PT, R12, R18, PT ;  /* 0x000000120c00720c */ /* 0x000fe20003f24070 */
[----:B------:R-:W-:Y:S04]  /*5f4d0*/  STL [R1+0x2c7c], R8 ;  /* 0x002c7c0801007387 */ /* 0x000fe80000100800 */
[----:B------:R-:W-:Y:S08]  /*5f4e0*/  STL [R1+0x2c78], R9 ;  /* 0x002c780901007387 */ /* 0x000ff00000100800 */
[----:B------:R-:W-:-:S04]  /*5f4f0*/  @!P1 IMAD.IADD R18, R18, 0x1, -R12 ;  /* 0x0000000112129824 */ /* 0x000fc800078e0a0c */
[----:B------:R-:W-:-:S05]  /*5f500*/  @!P4 IMAD.MOV R18, RZ, RZ, -R18 ;  /* 0x000000ffff12c224 */ /* 0x000fca00078e0a12 */
[----:B------:R-:W-:-:S05]  /*5f510*/  SEL R18, R17, R18, !P3 ;  /* 0x0000001211127207 */ /* 0x000fca0005800000 */
[----:B-1----:R-:W-:Y:S01]  /*5f520*/  IMAD R18, R18, UR13, RZ ;  /* 0x0000000d12127c24 */ /* 0x002fe2000f8e02ff */
[----:B------:R-:W-:Y:S02]  /*5f530*/  PRMT R5, RZ, 0x7610, R5 ;  /* 0x00007610ff057816 */ /* 0x000fe40000000005 */
[----:B------:R-:W-:Y:S02]  /*5f540*/  PRMT R4, RZ, 0x7610, R4 ;  /* 0x00007610ff047816 */ /* 0x000fe40000000004 */
[----:B------:R-:W-:Y:S02]  /*5f550*/  PRMT R3, RZ, 0x7610, R3 ;  /* 0x00007610ff037816 */ /* 0x000fe40000000003 */
[----:B------:R-:W-:Y:S02]  /*5f560*/  PRMT R93, RZ, 0x7610, R93 ;  /* 0x00007610ff5d7816 */ /* 0x000fe4000000005d */
[----:B------:R-:W-:Y:S01]  /*5f570*/  IADD3 R6, P6, PT, R18, R14, RZ ;  /* 0x0000000e12067210 */ /* 0x000fe20007fde0ff */
[----:B------:R-:W0:Y:S04]  /*5f580*/  LDCU UR13, c[0x0][0x3b0] ;  /* 0x00007600ff0d77ac */ /* 0x000e280008000800 */
[----:B------:R-:W-:Y:S01]  /*5f590*/  @P5 IMAD.MOV.U32 R22, RZ, RZ, R6 ;  /* 0x000000ffff165224 */ /* 0x000fe200078e0006 */
[----:B--2---:R1:W-:Y:S02]  /*5f5a0*/  STL [R1+0xc], R7 ;  /* 0x00000c0701007387 */ /* 0x0043e40000100800 */
[----:B-1----:R-:W-:-:S05]  /*5f5b0*/  VIADD R7, R0, 0x1d7 ;  /* 0x000001d700077836 */ /* 0x002fca0000000000 */
[----:B------:R-:W-:-:S05]  /*5f5c0*/  IABS R19, R7 ;  /* 0x0000000700137213 */ /* 0x000fca0000000000 */
[----:B------:R-:W-:-:S04]  /*5f5d0*/  IMAD.HI.U32 R20, R11, R19, RZ ;  /* 0x000000130b147227 */ /* 0x000fc800078e00ff */
[----:B------:R-:W-:-:S04]  /*5f5e0*/  IMAD.MOV R20, RZ, RZ, -R20 ;  /* 0x000000ffff147224 */ /* 0x000fc800078e0a14 */
[----:B------:R-:W-:Y:S01]  /*5f5f0*/  IMAD R19, R12, R20, R19 ;  /* 0x000000140c137224 */ /* 0x000fe200078e0213 */
[----:B------:R-:W-:Y:S01]  /*5f600*/  SHF.R.S32.HI R20, RZ, 0x1f, R18 ;  /* 0x0000001fff147819 */ /* 0x000fe20000011412 */
[----:B------:R1:W-:Y:S01]  /*5f610*/  STL [R1+0x3864], R7 ;  /* 0x0038640701007387 */ /* 0x0003e20000100800 */
[----:B------:R-:W-:-:S03]  /*5f620*/  ISETP.GE.AND P4, PT, R7, RZ, PT ;  /* 0x000000ff0700720c */ /* 0x000fc60003f86270 */
[----:B-1----:R-:W-:-:S04]  /*5f630*/  IMAD.X R7, R20, 0x1, R15, P6 ;  /* 0x0000000114077824 */ /* 0x002fc800030e060f */
[----:B------:R-:W-:-:S05]  /*5f640*/  @P5 IMAD.MOV.U32 R23, RZ, RZ, R7 ;  /* 0x000000ffff175224 */ /* 0x000fca00078e0007 */
[----:B------:R-:W2:Y:S01]  /*5f650*/  @P5 LDG.E.U8 R5, desc[UR22][R22.64] ;  /* 0x0000001616055981 */ /* 0x000ea2000c1e1100 */
[----:B------:R-:W-:-:S13]  /*5f660*/  ISETP.GT.U32.AND P1, PT, R12, R19, PT ;  /* 0x000000130c00720c */ /* 0x000fda0003f24070 */
[----:B------:R-:W-:-:S05]  /*5f670*/  @!P1 IMAD.IADD R19, R19, 0x1, -R12 ;  /* 0x0000000113139824 */ /* 0x000fca00078e0a0c */
[----:B------:R-:W-:Y:S01]  /*5f680*/  ISETP.GT.U32.AND P1, PT, R12, R19, PT ;  /* 0x000000130c00720c */ /* 0x000fe20003f24070 */
[----:B------:R-:W-:Y:S04]  /*5f690*/  STL [R1+0x15bc], R6 ;  /* 0x0015bc0601007387 */ /* 0x000fe80000100800 */
[----:B------:R-:W-:Y:S08]  /*5f6a0*/  STL [R1+0x15b8], R7 ;  /* 0x0015b80701007387 */ /* 0x000ff00000100800 */
[----:B------:R-:W-:-:S04]  /*5f6b0*/  @!P1 IMAD.IADD R19, R19, 0x1, -R12 ;  /* 0x0000000113139824 */ /* 0x000fc800078e0a0c */
[----:B------:R-:W-:-:S05]  /*5f6c0*/  @!P4 IMAD.MOV R19, RZ, RZ, -R19 ;  /* 0x000000ffff13c224 */ /* 0x000fca00078e0a13 */
[----:B------:R-:W-:Y:S01]  /*5f6d0*/  SEL R21, R17, R19, !P3 ;  /* 0x0000001311157207 */ /* 0x000fe20005800000 */
[----:B--2---:R1:W-:Y:S02]  /*5f6e0*/  STL [R1+0x8], R5 ;  /* 0x0000080501007387 */ /* 0x0043e40000100800 */
[----:B-1----:R-:W-:-:S05]  /*5f6f0*/  IADD3 R5, P1, PT, R18, R16, RZ ;  /* 0x0000001012057210 */ /* 0x002fca0007f3e0ff */
[----:B------:R-:W-:Y:S02]  /*5f700*/  IMAD.X R6, R20, 0x1, R13, P1 ;  /* 0x0000000114067824 */ /* 0x000fe400008e060d */
[----:B------:R-:W-:Y:S02]  /*5f710*/  @P0 IMAD.MOV.U32 R18, RZ, RZ, R5 ;  /* 0x000000ffff120224 */ /* 0x000fe400078e0005 */
[----:B------:R-:W-:-:S05]  /*5f720*/  @P0 IMAD.MOV.U32 R19, RZ, RZ, R6 ;  /* 0x000000ffff130224 */ /* 0x000fca00078e0006 */
[----:B------:R1:W2:Y:S04]  /*5f730*/  @P0 LDG.E.U8 R4, desc[UR22][R18.64] ;  /* 0x0000001612040981 */ /* 0x0002a8000c1e1100 */
[----:B------:R-:W-:Y:S04]  /*5f740*/  STL [R1+0x15b4], R5 ;  /* 0x0015b40501007387 */ /* 0x000fe80000100800 */
[----:B------:R3:W-:Y:S01]  /*5f750*/  STL [R1+0x15b0], R6 ;  /* 0x0015b00601007387 */ /* 0x0007e20000100800 */
[----:B-1----:R-:W-:-:S05]  /*5f760*/  IMAD R19, R21, UR6, RZ ;  /* 0x0000000615137c24 */ /* 0x002fca000f8e02ff */
[----:B------:R-:W-:Y:S02]  /*5f770*/  SHF.R.S32.HI R20, RZ, 0x1f, R19 ;  /* 0x0000001fff147819 */ /* 0x000fe40000011413 */
[----:B---3--:R-:W-:-:S05]  /*5f780*/  IADD3 R6, P1, PT, R19, R14, RZ ;  /* 0x0000000e13067210 */ /* 0x008fca0007f3e0ff */
[----:B------:R-:W-:Y:S02]  /*5f790*/  IMAD.X R7, R20, 0x1, R15, P1 ;  /* 0x0000000114077824 */ /* 0x000fe400008e060f */
[----:B------:R-:W-:Y:S02]  /*5f7a0*/  @P5 IMAD.MOV.U32 R22, RZ, RZ, R6 ;  /* 0x000000ffff165224 */ /* 0x000fe400078e0006 */
[----:B------:R-:W-:Y:S02]  /*5f7b0*/  @P5 IMAD.MOV.U32 R23, RZ, RZ, R7 ;  /* 0x000000ffff175224 */ /* 0x000fe400078e0007 */
[----:B------:R-:W-:-:S03]  /*5f7c0*/  VIADD R5, R0, 0x1d8 ;  /* 0x000001d800057836 */ /* 0x000fc60000000000 */
[----:B------:R-:W3:Y:S02]  /*5f7d0*/  @P5 LDG.E.U8 R3, desc[UR22][R22.64] ;  /* 0x0000001616035981 */ /* 0x000ee4000c1e1100 */
[----:B------:R-:W-:-:S05]  /*5f7e0*/  IABS R18, R5 ;  /* 0x0000000500127213 */ /* 0x000fca0000000000 */
[----:B------:R-:W-:-:S04]  /*5f7f0*/  IMAD.HI.U32 R21, R11, R18, RZ ;  /* 0x000000120b157227 */ /* 0x000fc800078e00ff */
[----:B------:R-:W-:-:S04]  /*5f800*/  IMAD.MOV R21, RZ, RZ, -R21 ;  /* 0x000000ffff157224 */ /* 0x000fc800078e0a15 */
[----:B------:R-:W-:Y:S01]  /*5f810*/  IMAD R18, R12, R21, R18 ;  /* 0x000000150c127224 */ /* 0x000fe200078e0212 */
[----:B--2---:R1:W-:Y:S04]  /*5f820*/  STL [R1+0x404c], R4 ;  /* 0x00404c0401007387 */ /* 0x0043e80000100800 */
[----:B------:R-:W-:Y:S04]  /*5f830*/  STL [R1+0x385c], R5 ;  /* 0x00385c0501007387 */ /* 0x000fe80000100800 */
[----:B------:R2:W-:Y:S01]  /*5f840*/  STL [R1+0x2c84], R6 ;  /* 0x002c840601007387 */ /* 0x0005e20000100800 */
[----:B-1----:R-:W-:-:S05]  /*5f850*/  IADD3 R4, P1, PT, R19, R16, RZ ;  /* 0x0000001013047210 */ /* 0x002fca0007f3e0ff */
[----:B--2---:R-:W-:Y:S02]  /*5f860*/  IMAD.X R6, R20, 0x1, R13, P1 ;  /* 0x0000000114067824 */ /* 0x004fe400008e060d */
[----:B------:R-:W-:Y:S02]  /*5f870*/  @P0 IMAD.MOV.U32 R20, RZ, RZ, R4 ;  /* 0x000000ffff140224 */ /* 0x000fe400078e0004 */
[----:B------:R-:W-:-:S05]  /*5f880*/  @P0 IMAD.MOV.U32 R21, RZ, RZ, R6 ;  /* 0x000000ffff150224 */ /* 0x000fca00078e0006 */
[----:B------:R1:W2:Y:S01]  /*5f890*/  @P0 LDG.E.U8 R93, desc[UR22][R20.64] ;  /* 0x00000016145d0981 */ /* 0x0002a2000c1e1100 */
[----:B------:R-:W-:Y:S02]  /*5f8a0*/  ISETP.GT.U32.AND P1, PT, R12, R18, PT ;  /* 0x000000120c00720c */ /* 0x000fe40003f24070 */
[----:B------:R-:W-:-:S11]  /*5f8b0*/  ISETP.GE.AND P4, PT, R5, RZ, PT ;  /* 0x000000ff0500720c */ /* 0x000fd60003f86270 */
[----:B------:R-:W-:-:S05]  /*5f8c0*/  @!P1 IMAD.IADD R18, R18, 0x1, -R12 ;  /* 0x0000000112129824 */ /* 0x000fca00078e0a0c */
[----:B------:R-:W-:Y:S01]  /*5f8d0*/  ISETP.GT.U32.AND P1, PT, R12, R18, PT ;  /* 0x000000120c00720c */ /* 0x000fe20003f24070 */
[----:B------:R-:W-:Y:S04]  /*5f8e0*/  STL [R1+0x2c80], R7 ;  /* 0x002c800701007387 */ /* 0x000fe80000100800 */
[----:B---3--:R-:W-:Y:S04]  /*5f8f0*/  STL [R1+0x4050], R3 ;  /* 0x0040500301007387 */ /* 0x008fe80000100800 */
[----:B------:R3:W-:Y:S02]  /*5f900*/  STL [R1+0x2c8c], R4 ;  /* 0x002c8c0401007387 */ /* 0x0007e40000100800 */
[----:B---3--:R-:W-:-:S02]  /*5f910*/  VIADD R4, R0, 0x1d9 ;  /* 0x000001d900047836 */ /* 0x008fc40000000000 */
[----:B------:R-:W-:-:S04]  /*5f920*/  @!P1 IMAD.IADD R18, R18, 0x1, -R12 ;  /* 0x0000000112129824 */ /* 0x000fc800078e0a0c */
[----:B------:R-:W-:Y:S01]  /*5f930*/  @!P4 IMAD.MOV R18, RZ, RZ, -R18 ;  /* 0x000000ffff12c224 */ /* 0x000fe200078e0a12 */
[----:B------:R-:W-:-:S04]  /*5f940*/  IABS R19, R4 ;  /* 0x0000000400137213 */ /* 0x000fc80000000000 */
[----:B------:R-:W-:Y:S01]  /*5f950*/  SEL R18, R17, R18, !P3 ;  /* 0x0000001211127207 */ /* 0x000fe20005800000 */
[----:B-1----:R-:W-:-:S04]  /*5f960*/  IMAD.HI.U32 R20, R11, R19, RZ ;  /* 0x000000130b147227 */ /* 0x002fc800078e00ff */
[----:B------:R-:W-:Y:S02]  /*5f970*/  IMAD.MOV R20, RZ, RZ, -R20 ;  /* 0x000000ffff147224 */ /* 0x000fe400078e0a14 */
[----:B0-----:R-:W-:Y:S01]  /*5f980*/  IMAD R18, R18, UR13, RZ ;  /* 0x0000000d12127c24 */ /* 0x001fe2000f8e02ff */
[----:B------:R-:W-:Y:S01]  /*5f990*/  STL [R1+0x2c88], R6 ;  /* 0x002c880601007387 */ /* 0x000fe20000100800 */
[----:B------:R-:W-:Y:S01]  /*5f9a0*/  ISETP.GE.AND P4, PT, R4, RZ, PT ;  /* 0x000000ff0400720c */ /* 0x000fe20003f86270 */
[----:B------:R-:W-:Y:S01]  /*5f9b0*/  IMAD R19, R12, R20, R19 ;  /* 0x000000140c137224 */ /* 0x000fe200078e0213 */
[----:B------:R-:W-:Y:S02]  /*5f9c0*/  PRMT R92, RZ, 0x7610, R92 ;  /* 0x00007610ff5c7816 */ /* 0x000fe4000000005c */
[----:B------:R-:W-:Y:S02]  /*5f9d0*/  SHF.R.S32.HI R20, RZ, 0x1f, R18 ;  /* 0x0000001fff147819 */ /* 0x000fe40000011412 */
[----:B------:R-:W-:-:S02]  /*5f9e0*/  IADD3 R3, P6, PT, R18, R14, RZ ;  /* 0x0000000e12037210 */ /* 0x000fc40007fde0ff */
[----:B------:R-:W-:Y:S02]  /*5f9f0*/  PRMT R91, RZ, 0x7610, R91 ;  /* 0x00007610ff5b7816 */ /* 0x000fe4000000005b */
[----:B------:R-:W-:Y:S02]  /*5fa00*/  ISETP.GT.U32.AND P1, PT, R12, R19, PT ;  /* 0x000000130c00720c */ /* 0x000fe40003f24070 */
[----:B------:R-:W-:Y:S02]  /*5fa10*/  PRMT R90, RZ, 0x7610, R90 ;  /* 0x00007610ff5a7816 */ /* 0x000fe4000000005a */
[----:B------:R-:W-:Y:S01]  /*5fa20*/  PRMT R89, RZ, 0x7610, R89 ;  /* 0x00007610ff597816 */ /* 0x000fe20000000059 */
[----:B------:R-:W-:Y:S01]  /*5fa30*/  @P5 IMAD.MOV.U32 R22, RZ, RZ, R3 ;  /* 0x000000ffff165224 */ /* 0x000fe200078e0003 */
[----:B------:R-:W0:Y:S07]  /*5fa40*/  LDCU UR13, c[0x0][0x3b0] ;  /* 0x00007600ff0d77ac */ /* 0x000e2e0008000800 */
[----:B------:R-:W-:-:S05]  /*5fa50*/  @!P1 IMAD.IADD R19, R19, 0x1, -R12 ;  /* 0x0000000113139824 */ /* 0x000fca00078e0a0c */
[----:B------:R-:W-:-:S13]  /*5fa60*/  ISETP.GT.U32.AND P1, PT, R12, R19, PT ;  /* 0x000000130c00720c */ /* 0x000fda0003f24070 */
[----:B------:R-:W-:-:S04]  /*5fa70*/  @!P1 IMAD.IADD R19, R19, 0x1, -R12 ;  /* 0x0000000113139824 */ /* 0x000fc800078e0a0c */
[----:B------:R-:W-:-:S05]  /*5fa80*/  @!P4 IMAD.MOV R19, RZ, RZ, -R19 ;  /* 0x000000ffff13c224 */ /* 0x000fca00078e0a13 */
[----:B------:R-:W-:Y:S01]  /*5fa90*/  SEL R21, R17, R19, !P3 ;  /* 0x0000001311157207 */ /* 0x000fe20005800000 */
[----:B--2---:R-:W-:Y:S04]  /*5faa0*/  STL [R1+0x4058], R93 ;  /* 0x0040585d01007387 */ /* 0x004fe80000100800 */
[----:B------:R1:W-:Y:S02]  /*5fab0*/  STL [R1+0x3854], R4 ;  /* 0x0038540401007387 */ /* 0x0003e40000100800 */
[----:B-1----:R-:W-:-:S04]  /*5fac0*/  IMAD.X R4, R20, 0x1, R15, P6 ;  /* 0x0000000114047824 */ /* 0x002fc800030e060f */
[----:B------:R-:W-:-:S05]  /*5fad0*/  @P5 IMAD.MOV.U32 R23, RZ, RZ, R4 ;  /* 0x000000ffff175224 */ /* 0x000fca00078e0004 */
[----:B------:R-:W2:Y:S04]  /*5fae0*/  @P5 LDG.E.U8 R92, desc[UR22][R22.64] ;  /* 0x00000016165c5981 */ /* 0x000ea8000c1e1100 */
[----:B------:R1:W-:Y:S04]  /*5faf0*/  STL [R1+0x15ac], R3 ;  /* 0x0015ac0301007387 */ /* 0x0003e80000100800 */
[----:B------:R3:W-:Y:S01]  /*5fb00*/  STL [R1+0x15a8], R4 ;  /* 0x0015a80401007387 */ /* 0x0007e20000100800 */
[----:B-1----:R-:W-:-:S05]  /*5fb10*/  IADD3 R3, P1, PT, R18, R16, RZ ;  /* 0x0000001012037210 */ /* 0x002fca0007f3e0ff */
[----:B---3--:R-:W-:Y:S02]  /*5fb20*/  IMAD.X R4, R20, 0x1, R13, P1 ;  /* 0x0000000114047824 */ /* 0x008fe400008e060d */
[----:B------:R-:W-:Y:S02]  /*5fb30*/  @P0 IMAD.MOV.U32 R18, RZ, RZ, R3 ;  /* 0x000000ffff120224 */ /* 0x000fe400078e0003 */
[----:B------:R-:W-:-:S05]  /*5fb40*/  @P0 IMAD.MOV.U32 R19, RZ, RZ, R4 ;  /* 0x000000ffff130224 */ /* 0x000fca00078e0004 */
[----:B------:R1:W3:Y:S02]  /*5fb50*/  @P0 LDG.E.U8 R91, desc[UR22][R18.64] ;  /* 0x00000016125b0981 */ /* 0x0002e4000c1e1100 */
[----:B-1----:R-:W-:-:S05]  /*5fb60*/  IMAD R19, R21, UR6, RZ ;  /* 0x0000000615137c24 */ /* 0x002fca000f8e02ff */
[----:B------:R-:W-:Y:S01]  /*5fb70*/  SHF.R.S32.HI R20, RZ, 0x1f, R19 ;  /* 0x0000001fff147819 */ /* 0x000fe20000011413 */
[----:B--2---:R-:W-:Y:S04]  /*5fb80*/  STL [R1+0x4084], R92 ;  /* 0x0040845c01007387 */ /* 0x004fe80000100800 */
[----:B------:R-:W-:Y:S04]  /*5fb90*/  STL [R1+0x15a4], R3 ;  /* 0x0015a40301007387 */ /* 0x000fe80000100800 */
[----:B------:R1:W-:Y:S02]  /*5fba0*/  STL [R1+0x15a0], R4 ;  /* 0x0015a00401007387 */ /* 0x0003e40000100800 */
[----:B-1----:R-:W-:-:S05]  /*5fbb0*/  IADD3 R4, P1, PT, R19, R14, RZ ;  /* 0x0000000e13047210 */ /* 0x002fca0007f3e0ff */
[----:B------:R-:W-:Y:S02]  /*5fbc0*/  IMAD.X R5, R20, 0x1, R15, P1 ;  /* 0x0000000114057824 */ /* 0x000fe400008e060f */
[----:B------:R-:W-:Y:S02]  /*5fbd0*/  @P5 IMAD.MOV.U32 R22, RZ, RZ, R4 ;  /* 0x000000ffff165224 */ /* 0x000fe400078e0004 */
[----:B------:R-:W-:-:S05]  /*5fbe0*/  @P5 IMAD.MOV.U32 R23, RZ, RZ, R5 ;  /* 0x000000ffff175224 */ /* 0x000fca00078e0005 */
[----:B------:R1:W2:Y:S01]  /*5fbf0*/  @P5 LDG.E.U8 R90, desc[UR22][R22.64] ;  /* 0x00000016165a5981 */ /* 0x0002a2000c1e1100 */
[----:B------:R-:W-:-:S03]  /*5fc00*/  VIADD R3, R0, 0x1da ;  /* 0x000001da00037836 */ /* 0x000fc60000000000 */
[----:B---3--:R-:W-:Y:S02]  /*5fc10*/  STL [R1+0x4088], R91 ;  /* 0x0040885b01007387 */ /* 0x008fe40000100800 */
[----:B------:R-:W-:Y:S02]  /*5fc20*/  IABS R18, R3 ;  /* 0x0000000300127213 */ /* 0x000fe40000000000 */
[----:B------:R-:W-:Y:S04]  /*5fc30*/  STL [R1+0x3848], R3 ;  /* 0x0038480301007387 */ /* 0x000fe80000100800 */
[----:B------:R3:W-:Y:S01]  /*5fc40*/  STL [R1+0x2c94], R4 ;  /* 0x002c940401007387 */ /* 0x0007e20000100800 */
[----:B------:R-:W-:-:S03]  /*5fc50*/  IMAD.HI.U32 R21, R11, R18, RZ ;  /* 0x000000120b157227 */ /* 0x000fc600078e00ff */
[----:B------:R4:W-:Y:S01]  /*5fc60*/  STL [R1+0x2c90], R5 ;  /* 0x002c900501007387 */ /* 0x0009e20000100800 */
[----:B------:R-:W-:Y:S01]  /*5fc70*/  IMAD.MOV R21, RZ, RZ, -R21 ;  /* 0x000000ffff157224 */ /* 0x000fe200078e0a15 */
[----:B---3--:R-:W-:-:S03]  /*5fc80*/  IADD3 R4, P1, PT, R19, R16, RZ ;  /* 0x0000001013047210 */ /* 0x008fc60007f3e0ff */
[----:B------:R-:W-:Y:S02]  /*5fc90*/  IMAD R18, R12, R21, R18 ;  /* 0x000000150c127224 */ /* 0x000fe400078e0212 */
[----:B----4-:R-:W-:Y:S02]  /*5fca0*/  IMAD.X R5, R20, 0x1, R13, P1 ;  /* 0x0000000114057824 */ /* 0x010fe400008e060d */
[----:B------:R-:W-:Y:S02]  /*5fcb0*/  @P0 IMAD.MOV.U32 R20, RZ, RZ, R4 ;  /* 0x000000ffff140224 */ /* 0x000fe400078e0004 */
[----:B------:R-:W-:-:S05]  /*5fcc0*/  @P0 IMAD.MOV.U32 R21, RZ, RZ, R5 ;  /* 0x000000ffff150224 */ /* 0x000fca00078e0005 */
[----:B------:R3:W4:Y:S01]  /*5fcd0*/  @P0 LDG.E.U8 R89, desc[UR22][R20.64] ;  /* 0x0000001614590981 */ /* 0x000722000c1e1100 */
[----:B------:R-:W-:Y:S02]  /*5fce0*/  ISETP.GT.U32.AND P1, PT, R12, R18, PT ;  /* 0x000000120c00720c */ /* 0x000fe40003f24070 */
[----:B------:R-:W-:-:S11]  /*5fcf0*/  ISETP.GE.AND P4, PT, R3, RZ, PT ;  /* 0x000000ff0300720c */ /* 0x000fd60003f86270 */
[----:B------:R-:W-:-:S05]  /*5fd00*/  @!P1 IMAD.IADD R18, R18, 0x1, -R12 ;  /* 0x0000000112129824 */ /* 0x000fca00078e0a0c */
[----:B------:R-:W-:-:S13]  /*5fd10*/  ISETP.GT.U32.AND P1, PT, R12, R18, PT ;  /* 0x000000120c00720c */ /* 0x000fda0003f24070 */
[----:B------:R-:W-:-:S04]  /*5fd20*/  @!P1 IMAD.IADD R18, R18, 0x1, -R12 ;  /* 0x0000000112129824 */ /* 0x000fc800078e0a0c */
[----:B------:R-:W-:-:S05]  /*5fd30*/  @!P4 IMAD.MOV R18, RZ, RZ, -R18 ;  /* 0x000000ffff12c224 */ /* 0x000fca00078e0a12 */
[----:B------:R-:W-:-:S05]  /*5fd40*/  SEL R18, R17, R18, !P3 ;  /* 0x0000001211127207 */ /* 0x000fca0005800000 */
[----:B0-----:R-:W-:Y:S01]  /*5fd50*/  IMAD R18, R18, UR13, RZ ;  /* 0x0000000d12127c24 */ /* 0x001fe2000f8e02ff */
[----:B------:R-:W-:Y:S02]  /*5fd60*/  PRMT R88, RZ, 0x7610, R88 ;  /* 0x00007610ff587816 */ /* 0x000fe40000000058 */
[----:B------:R-:W-:Y:S02]  /*5fd70*/  PRMT R87, RZ, 0x7610, R87 ;  /* 0x00007610ff577816 */ /* 0x000fe40000000057 */
[----:B------:R-:W-:Y:S02]  /*5fd80*/  PRMT R86, RZ, 0x7610, R86 ;  /* 0x00007610ff567816 */ /* 0x000fe40000000056 */
[----:B------:R-:W-:Y:S02]  /*5fd90*/  PRMT R85, RZ, 0x7610, R85 ;  /* 0x00007610ff557816 */ /* 0x000fe40000000055 */
[----:B------:R-:W-:Y:S01]  /*5fda0*/  IADD3 R3, P6, PT, R18, R14, RZ ;  /* 0x0000000e12037210 */ /* 0x000fe20007fde0ff */
[----:B------:R-:W0:Y:S04]  /*5fdb0*/  LDCU UR13, c[0x0][0x3b0] ;  /* 0x00007600ff0d77ac */ /* 0x000e280008000800 */
[----:B-1----:R-:W-:Y:S01]  /*5fdc0*/  @P5 IMAD.MOV.U32 R22, RZ, RZ, R3 ;  /* 0x000000ffff165224 */ /* 0x002fe200078e0003 */
[----:B--2---:R-:W-:Y:S04]  /*5fdd0*/  STL [R1+0x405c], R90 ;  /* 0x00405c5a01007387 */ /* 0x004fe80000100800 */
[----:B------:R1:W-:Y:S02]  /*5fde0*/  STL [R1+0x2c9c], R4 ;  /* 0x002c9c0401007387 */ /* 0x0003e40000100800 */
[----:B-1----:R-:W-:-:S05]  /*5fdf0*/  VIADD R4, R0, 0x1db ;  /* 0x000001db00047836 */ /* 0x002fca0000000000 */
[----:B------:R-:W-:-:S05]  /*5fe00*/  IABS R19, R4 ;  /* 0x0000000400137213 */ /* 0x000fca0000000000 */
[----:B---3--:R-:W-:-:S04]  /*5fe10*/  IMAD.HI.U32 R20, R11, R19, RZ ;  /* 0x000000130b147227 */ /* 0x008fc800078e00ff */
[----:B------:R-:W-:-:S04]  /*5fe20*/  IMAD.MOV R20, RZ, RZ, -R20 ;  /* 0x000000ffff147224 */ /* 0x000fc800078e0a14 */
[----:B------:R-:W-:-:S05]  /*5fe30*/  IMAD R19, R12, R20, R19 ;  /* 0x000000140c137224 */ /* 0x000fca00078e0213 */
[----:B------:R-:W-:Y:S02]  /*5fe40*/  ISETP.GT.U32.AND P1, PT, R12, R19, PT ;  /* 0x000000130c00720c */ /* 0x000fe40003f24070 */
[----:B------:R-:W-:Y:S01]  /*5fe50*/  SHF.R.S32.HI R20, RZ, 0x1f, R18 ;  /* 0x0000001fff147819 */ /* 0x000fe20000011412 */
[----:B------:R-:W-:Y:S04]  /*5fe60*/  STL [R1+0x2c98], R5 ;  /* 0x002c980501007387 */ /* 0x000fe80000100800 */
[----:B----4-:R-:W-:Y:S04]  /*5fe70*/  STL [R1+0x4060], R89 ;  /* 0x0040605901007387 */ /* 0x010fe80000100800 */
[----:B------:R1:W-:Y:S01]  /*5fe80*/  STL [R1+0x3844], R4 ;  /* 0x0038440401007387 */ /* 0x0003e20000100800 */
[----:B------:R-:W-:Y:S01]  /*5fe90*/  ISETP.GE.AND P4, PT, R4, RZ, PT ;  /* 0x000000ff0400720c */ /* 0x000fe20003f86270 */
[----:B------:R-:W-:-:S02]  /*5fea0*/  @!P1 IMAD.IADD R19, R19, 0x1, -R12 ;  /* 0x0000000113139824 */ /* 0x000fc400078e0a0c */
[----:B-1----:R-:W-:-:S04]  /*5feb0*/  IMAD.X R4, R20, 0x1, R15, P6 ;  /* 0x0000000114047824 */ /* 0x002fc800030e060f */
[----:B------:R-:W-:Y:S01]  /*5fec0*/  @P5 IMAD.MOV.U32 R23, RZ, RZ, R4 ;  /* 0x000000ffff175224 */ /* 0x000fe200078e0004 */
[----:B------:R-:W-:-:S04]  /*5fed0*/  ISETP.GT.U32.AND P1, PT, R12, R19, PT ;  /* 0x000000130c00720c */ /* 0x000fc80003f24070 */
[----:B------:R-:W2:Y:S04]  /*5fee0*/  @P5 LDG.E.U8 R88, desc[UR22][R22.64] ;  /* 0x0000001616585981 */ /* 0x000ea8000c1e1100 */
[----:B------:R1:W-:Y:S04]  /*5fef0*/  STL [R1+0x159c], R3 ;  /* 0x00159c0301007387 */ /* 0x0003e80000100800 */
[----:B------:R3:W-:Y:S01]  /*5ff00*/  STL [R1+0x1598], R4 ;  /* 0x0015980401007387 */ /* 0x0007e20000100800 */
[----:B------:R-:W-:Y:S01]  /*5ff10*/  @!P1 IMAD.IADD R19, R19, 0x1, -R12 ;  /* 0x0000000113139824 */ /* 0x000fe200078e0a0c */
[----:B-1----:R-:W-:-:S03]  /*5ff20*/  IADD3 R3, P1, PT, R18, R16, RZ ;  /* 0x0000001012037210 */ /* 0x002fc60007f3e0ff */
[----:B------:R-:W-:Y:S02]  /*5ff30*/  @!P4 IMAD.MOV R19, RZ, RZ, -R19 ;  /* 0x000000ffff13c224 */ /* 0x000fe400078e0a13 */
[----:B---3--:R-:W-:Y:S02]  /*5ff40*/  IMAD.X R4, R20, 0x1, R13, P1 ;  /* 0x0000000114047824 */ /* 0x008fe400008e060d */
[----:B------:R-:W-:Y:S01]  /*5ff50*/  @P0 IMAD.MOV.U32 R18, RZ, RZ, R3 ;  /* 0x000000ffff120224 */ /* 0x000fe200078e0003 */
[----:B------:R-:W-:Y:S01]  /*5ff60*/  SEL R21, R17, R19, !P3 ;  /* 0x0000001311157207 */ /* 0x000fe20005800000 */
        /* <DEDUP_REMOVED lines=10> */
[----:B------:R-:W-:Y:S02]  /*60010*/  @P5 IMAD.MOV.U32 R23, RZ, RZ, R5 ;  /* 0x000000ffff175224 */ /* 0x000fe400078e0005 */
[----:B------:R-:W-:-:S03]  /*60020*/  VIADD R3, R0, 0x1dc ;  /* 0x000001dc00037836 */ /* 0x000fc60000000000 */
[----:B------:R1:W2:Y:S02]  /*60030*/  @P5 LDG.E.U8 R86, desc[UR22][R22.64] ;  /* 0x0000001616565981 */ /* 0x0002a4000c1e1100 */
[----:B------:R-:W-:Y:S02]  /*60040*/  IABS R18, R3 ;  /* 0x0000000300127213 */ /* 0x000fe40000000000 */
[----:B---3--:R-:W-:Y:S04]  /*60050*/  STL [R1+0x4068], R87 ;  /* 0x0040685701007387 */ /* 0x008fe80000100800 */
        /* <DEDUP_REMOVED lines=31> */
[----:B------:R-:W-:Y:S01]  /*60250*/  IMAD.MOV R20, RZ, RZ, -R20 ;  /* 0x000000ffff147224 */ /* 0x000fe200078e0a14 */
[----:B------:R-:W-:Y:S03]  /*60260*/  STL [R1+0x2ca8], R5 ;  /* 0x002ca80501007387 */ /* 0x000fe60000100800 */
[----:B------:R-:W-:Y:S01]  /*60270*/  IMAD R19, R12, R20, R19 ;  /* 0x000000140c137224 */ /* 0x000fe200078e0213 */
[----:B------:R-:W-:Y:S01]  /*60280*/  SHF.R.S32.HI R20, RZ, 0x1f, R18 ;  /* 0x0000001fff147819 */ /* 0x000fe20000011412 */
[----:B----4-:R-:W-:Y:S04]  /*60290*/  STL [R1+0x4070], R85 ;  /* 0x0040705501007387 */ /* 0x010fe80000100800 */
[----:B------:R1:W-:Y:S01]  /*602a0*/  STL [R1+0x3830], R4 ;  /* 0x0038300401007387 */ /* 0x0003e20000100800 */
[----:B------:R-:W-:-:S02]  /*602b0*/  ISETP.GE.AND P4, PT, R4, RZ, PT ;  /* 0x000000ff0400720c */ /* 0x000fc40003f86270 */
[----:B------:R-:W-:Y:S01]  /*602c0*/  ISETP.GT.U32.AND P1, PT, R12, R19, PT ;  /* 0x000000130c00720c */ /* 0x000fe20003f24070 */
[----:B-1----:R-:W-:-:S04]  /*602d0*/  IMAD.X R4, R20, 0x1, R15, P6 ;  /* 0x0000000114047824 */ /* 0x002fc800030e060f */
[----:B------:R-:W-:-:S08]  /*602e0*/  @P5 IMAD.MOV.U32 R23, RZ, RZ, R4 ;  /* 0x000000ffff175224 */ /* 0x000fd000078e0004 */
[--C-:B------:R-:W-:Y:S01]  /*602f0*/  @!P1 IMAD.IADD R19, R19, 0x1, -R12.reuse ;  /* 0x0000000113139824 */ /* 0x100fe200078e0a0c */
[----:B------:R-:W2:Y:S04]  /*60300*/  @P5 LDG.E.U8 R84, desc[UR22][R22.64] ;  /* 0x0000001616545981 */ /* 0x000ea8000c1e1100 */
[----:B------:R-:W-:Y:S01]  /*60310*/  ISETP.GT.U32.AND P1, PT, R12, R19, PT ;  /* 0x000000130c00720c */ /* 0x000fe20003f24070 */
[----:B------:R1:W-:Y:S04]  /*60320*/  STL [R1+0x158c], R3 ;  /* 0x00158c0301007387 */ /* 0x0003e80000100800 */
[----:B------:R3:W-:Y:S08]  /*60330*/  STL [R1+0x1588], R4 ;  /* 0x0015880401007387 */ /* 0x0007f00000100800 */
        /* <DEDUP_REMOVED lines=125> */
[----:B------:R-:W-:Y:S01]  /*60b10*/  ISETP.GE.AND P4, PT, R4, RZ, PT ;  /* 0x000000ff0400720c */ /* 0x000fe20003f86270 */
[----:B-1----:R-:W-:-:S04]  /*60b20*/  IMAD.X R4, R20, 0x1, R15, P6 ;  /* 0x0000000114047824 */ /* 0x002fc800030e060f */
[----:B------:R-:W-:-:S05]  /*60b30*/  @P5 IMAD.MOV.U32 R23, RZ, RZ, R4 ;  /* 0x000000ffff175224 */ /* 0x000fca00078e0004 */
[----:B------:R-:W2:Y:S01]  /*60b40*/  @P5 LDG.E.U8 R76, desc[UR22][R22.64] ;  /* 0x00000016164c5981 */ /* 0x000ea2000c1e1100 */
[----:B------:R-:W-:-:S13]  /*60b50*/  ISETP.GT.U32.AND P1, PT, R12, R19, PT ;  /* 0x000000130c00720c */ /* 0x000fda0003f24070 */
[----:B------:R-:W-:-:S05]  /*60b60*/  @!P1 IMAD.IADD R19, R19, 0x1, -R12 ;  /* 0x0000000113139824 */ /* 0x000fca00078e0a0c */
        /* <DEDUP_REMOVED lines=21> */
[----:B------:R-:W-:-:S05]  /*60cc0*/  VIADD R3, R0, 0x1e2 ;  /* 0x000001e200037836 */ /* 0x000fca0000000000 */
[----:B------:R-:W-:-:S05]  /*60cd0*/  IABS R18, R3 ;  /* 0x0000000300127213 */ /* 0x000fca0000000000 */
[----:B------:R-:W-:-:S04]  /*60ce0*/  IMAD.HI.U32 R21, R11, R18, RZ ;  /* 0x000000120b157227 */ /* 0x000fc800078e00ff */
[----:B------:R-:W-:Y:S01]  /*60cf0*/  IMAD.MOV R21, RZ, RZ, -R21 ;  /* 0x000000ffff157224 */ /* 0x000fe200078e0a15 */
[----:B---3--:R-:W-:Y:S04]  /*60d00*/  STL [R1+0x40a4], R75 ;  /* 0x0040a44b01007387 */ /* 0x008fe80000100800 */
[----:B------:R-:W-:Y:S04]  /*60d10*/  STL [R1+0x380c], R3 ;  /* 0x00380c0301007387 */ /* 0x000fe80000100800 */
[----:B------:R3:W-:Y:S01]  /*60d20*/  STL [R1+0x2cd4], R4 ;  /* 0x002cd40401007387 */ /* 0x0007e20000100800 */
[----:B------:R-:W-:-:S03]  /*60d30*/  IMAD R18, R12, R21, R18 ;  /* 0x000000150c127224 */ /* 0x000fc600078e0212 */
[----:B------:R4:W-:Y:S01]  /*60d40*/  STL [R1+0x2cd0], R5 ;  /* 0x002cd00501007387 */ /* 0x0009e20000100800 */
[----:B---3--:R-:W-:-:S05]  /*60d50*/  IADD3 R4, P1, PT, R19, R16, RZ ;  /* 0x0000001013047210 */ /* 0x008fca0007f3e0ff */
[----:B----4-:R-:W-:Y:S01]  /*60d60*/  IMAD.X R5, R20, 0x1, R13, P1 ;  /* 0x0000000114057824 */ /* 0x010fe200008e060d */
[----:B------:R-:W-:Y:S01]  /*60d70*/  ISETP.GT.U32.AND P1, PT, R12, R18, PT ;  /* 0x000000120c00720c */ /* 0x000fe20003f24070 */
[----:B------:R-:W-:Y:S02]  /*60d80*/  @P0 IMAD.MOV.U32 R20, RZ, RZ, R4 ;  /* 0x000000ffff140224 */ /* 0x000fe400078e0004 */
[----:B------:R-:W-:-:S05]  /*60d90*/  @P0 IMAD.MOV.U32 R21, RZ, RZ, R5 ;  /* 0x000000ffff150224 */ /* 0x000fca00078e0005 */
[----:B------:R3:W4:Y:S05]  /*60da0*/  @P0 LDG.E.U8 R73, desc[UR22][R20.64] ;  /* 0x0000001614490981 */ /* 0x00072a000c1e1100 */
[----:B------:R-:W-:-:S05]  /*60db0*/  @!P1 IMAD.IADD R18, R18, 0x1, -R12 ;  /* 0x0000000112129824 */ /* 0x000fca00078e0a0c */
[----:B------:R-:W-:Y:S02]  /*60dc0*/  ISETP.GT.U32.AND P1, PT, R12, R18, PT ;  /* 0x000000120c00720c */ /* 0x000fe40003f24070 */
[----:B------:R-:W-:-:S11]  /*60dd0*/  ISETP.GE.AND P4, PT, R3, RZ, PT ;  /* 0x000000ff0300720c */ /* 0x000fd60003f86270 */
[----:B------:R-:W-:-:S04]  /*60de0*/  @!P1 IMAD.IADD R18, R18, 0x1, -R12 ;  /* 0x0000000112129824 */ /* 0x000fc800078e0a0c */
[----:B------:R-:W-:-:S05]  /*60df0*/  @!P4 IMAD.MOV R18, RZ, RZ, -R18 ;  /* 0x000000ffff12c224 */ /* 0x000fca00078e0a12 */
[----:B------:R-:W-:-:S05]  /*60e00*/  SEL R18, R17, R18, !P3 ;  /* 0x0000001211127207 */ /* 0x000fca0005800000 */
[----:B0-----:R-:W-:Y:S01]  /*60e10*/  IMAD R18, R18, UR13, RZ ;  /* 0x0000000d12127c24 */ /* 0x001fe2000f8e02ff */
[----:B------:R-:W-:Y:S02]  /*60e20*/  PRMT R71, RZ, 0x7610, R71 ;  /* 0x00007610ff477816 */ /* 0x000fe40000000047 */
[----:B------:R-:W-:Y:S02]  /*60e30*/  PRMT R72, RZ, 0x7610, R72 ;  /* 0x00007610ff487816 */ /* 0x000fe40000000048 */
[----:B------:R-:W-:Y:S01]  /*60e40*/  PRMT R69, RZ, 0x7610, R69 ;  /* 0x00007610ff457816 */ /* 0x000fe20000000045 */
[----:B------:R-:W0:Y:S01]  /*60e50*/  LDCU UR13, c[0x0][0x3b0] ;  /* 0x00007600ff0d77ac */ /* 0x000e220008000800 */
[----:B------:R-:W-:-:S05]  /*60e60*/  IADD3 R3, P6, PT, R18, R14, RZ ;  /* 0x0000000e12037210 */ /* 0x000fca0007fde0ff */
[----:B-1----:R-:W-:Y:S01]  /*60e70*/  @P5 IMAD.MOV.U32 R22, RZ, RZ, R3 ;  /* 0x000000ffff165224 */ /* 0x002fe200078e0003 */
[----:B------:R-:W-:Y:S02]  /*60e80*/  PRMT R70, RZ, 0x7610, R70 ;  /* 0x00007610ff467816 */ /* 0x000fe40000000046 */
[----:B------:R-:W-:Y:S02]  /*60e90*/  PRMT R67, RZ, 0x7610, R67 ;  /* 0x00007610ff437816 */ /* 0x000fe40000000043 */
[----:B------:R-:W-:Y:S02]  /*60ea0*/  PRMT R68, RZ, 0x7610, R68 ;  /* 0x00007610ff447816 */ /* 0x000fe40000000044 */
[----:B------:R-:W-:Y:S01]  /*60eb0*/  PRMT R65, RZ, 0x7610, R65 ;  /* 0x00007610ff417816 */ /* 0x000fe20000000041 */
        /* <DEDUP_REMOVED lines=8> */
[----:B------:R-:W-:-:S11]  /*60f40*/  ISETP.GE.AND P4, PT, R4, RZ, PT ;  /* 0x000000ff0400720c */ /* 0x000fd60003f86270 */
[----:B------:R-:W-:-:S05]  /*60f50*/  @!P1 IMAD.IADD R19, R19, 0x1, -R12 ;  /* 0x0000000113139824 */ /* 0x000fca00078e0a0c */
[----:B------:R-:W-:Y:S02]  /*60f60*/  ISETP.GT.U32.AND P1, PT, R12, R19, PT ;  /* 0x000000130c00720c */ /* 0x000fe40003f24070 */
[----:B------:R-:W-:Y:S01]  /*60f70*/  SHF.R.S32.HI R20, RZ, 0x1f, R18 ;  /* 0x0000001fff147819 */ /* 0x000fe20000011412 */
[----:B------:R-:W-:Y:S04]  /*60f80*/  STL [R1+0x2cd8], R5 ;  /* 0x002cd80501007387 */ /* 0x000fe80000100800 */
[----:B------:R1:W-:Y:S04]  /*60f90*/  STL [R1+0x3804], R4 ;  /* 0x0038040401007387 */ /* 0x0003e80000100800 */
[----:B------:R2:W-:Y:S01]  /*60fa0*/  STL [R1+0x155c], R3 ;  /* 0x00155c0301007387 */ /* 0x0005e20000100800 */
[----:B-1----:R-:W-:-:S02]  /*60fb0*/  IMAD.X R4, R20, 0x1, R15, P6 ;  /* 0x0000000114047824 */ /* 0x002fc400030e060f */
[----:B------:R-:W-:Y:S01]  /*60fc0*/  @!P1 IMAD.IADD R19, R19, 0x1, -R12 ;  /* 0x0000000113139824 */ /* 0x000fe200078e0a0c */
[----:B--2---:R-:W-:Y:S01]  /*60fd0*/  IADD3 R3, P1, PT, R18, R16, RZ ;  /* 0x0000001012037210 */ /* 0x004fe20007f3e0ff */
[----:B------:R-:W-:Y:S02]  /*60fe0*/  @P5 IMAD.MOV.U32 R23, RZ, RZ, R4 ;  /* 0x000000ffff175224 */ /* 0x000fe400078e0004 */
[----:B------:R-:W-:Y:S01]  /*60ff0*/  @!P4 IMAD.MOV R19, RZ, RZ, -R19 ;  /* 0x000000ffff13c224 */ /* 0x000fe200078e0a13 */
[----:B------:R1:W-:Y:S04]  /*61000*/  STL [R1+0x1558], R4 ;  /* 0x0015580401007387 */ /* 0x0003e80000100800 */
[----:B------:R2:W-:Y:S01]  /*61010*/  STL [R1+0x1554], R3 ;  /* 0x0015540301007387 */ /* 0x0005e20000100800 */
[----:B------:R-:W-:-:S03]  /*61020*/  @P0 IMAD.MOV.U32 R18, RZ, RZ, R3 ;  /* 0x000000ffff120224 */ /* 0x000fc600078e0003 */
[----:B------:R-:W3:Y:S01]  /*61030*/  @P5 LDG.E.U8 R72, desc[UR22][R22.64] ;  /* 0x0000001616485981 */ /* 0x000ee2000c1e1100 */
[----:B------:R-:W-:Y:S01]  /*61040*/  SEL R21, R17, R19, !P3 ;  /* 0x0000001311157207 */ /* 0x000fe20005800000 */
[----:B-1----:R-:W-:Y:S02]  /*61050*/  IMAD.X R4, R20, 0x1, R13, P1 ;  /* 0x0000000114047824 */ /* 0x002fe400008e060d */
[----:B--2---:R-:W-:Y:S02]  /*61060*/  VIADD R3, R0, 0x1e4 ;  /* 0x000001e400037836 */ /* 0x004fe40000000000 */
[----:B------:R-:W-:-:S05]  /*61070*/  @P0 IMAD.MOV.U32 R19, RZ, RZ, R4 ;  /* 0x000000ffff130224 */ /* 0x000fca00078e0004 */
[----:B------:R1:W2:Y:S04]  /*61080*/  @P0 LDG.E.U8 R71, desc[UR22][R18.64] ;  /* 0x0000001612470981 */ /* 0x0002a8000c1e1100 */
[----:B------:R0:W-:Y:S01]  /*61090*/  STL [R1+0x1550], R4 ;  /* 0x0015500401007387 */ /* 0x0001e20000100800 */
[----:B-1----:R-:W-:Y:S01]  /*610a0*/  IABS R18, R3 ;  /* 0x0000000300127213 */ /* 0x002fe20000000000 */
[----:B------:R-:W-:-:S04]  /*610b0*/  IMAD R19, R21, UR6, RZ ;  /* 0x0000000615137c24 */ /* 0x000fc8000f8e02ff */
[----:B------:R-:W-:Y:S01]  /*610c0*/  IMAD.HI.U32 R21, R11, R18, RZ ;  /* 0x000000120b157227 */ /* 0x000fe200078e00ff */
[----:B------:R-:W-:Y:S02]  /*610d0*/  SHF.R.S32.HI R20, RZ, 0x1f, R19 ;  /* 0x0000001fff147819 */ /* 0x000fe40000011413 */
[----:B0-----:R-:W-:Y:S01]  /*610e0*/  IADD3 R4, P1, PT, R19, R14, RZ ;  /* 0x0000000e13047210 */ /* 0x001fe20007f3e0ff */
[----:B------:R-:W-:Y:S01]  /*610f0*/  STL [R1+0x37f8], R3 ;  /* 0x0037f80301007387 */ /* 0x000fe20000100800 */
[----:B------:R-:W-:-:S03]  /*61100*/  IMAD.MOV R21, RZ, RZ, -R21 ;  /* 0x000000ffff157224 */ /* 0x000fc600078e0a15 */
[----:B------:R-:W-:Y:S01]  /*61110*/  IMAD.X R5, R20, 0x1, R15, P1 ;  /* 0x0000000114057824 */ /* 0x000fe200008e060f */
[----:B------:R0:W-:Y:S01]  /*61120*/  STL [R1+0x2ce4], R4 ;  /* 0x002ce40401007387 */ /* 0x0001e20000100800 */
[----:B------:R-:W-:Y:S02]  /*61130*/  @P5 IMAD.MOV.U32 R22, RZ, RZ, R4 ;  /* 0x000000ffff165224 */ /* 0x000fe400078e0004 */
[----:B------:R-:W-:Y:S02]  /*61140*/  IMAD R18, R12, R21, R18 ;  /* 0x000000150c127224 */ /* 0x000fe400078e0212 */
[----:B------:R-:W-:Y:S01]  /*61150*/  @P5 IMAD.MOV.U32 R23, RZ, RZ, R5 ;  /* 0x000000ffff175224 */ /* 0x000fe200078e0005 */
[----:B------:R1:W-:Y:S01]  /*61160*/  STL [R1+0x2ce0], R5 ;  /* 0x002ce00501007387 */ /* 0x0003e20000100800 */
[----:B------:R-:W-:-:S03]  /*61170*/  ISETP.GE.AND P4, PT, R3, RZ, PT ;  /* 0x000000ff0300720c */ /* 0x000fc60003f86270 */
[----:B------:R-:W2:Y:S01]  /*61180*/  @P5 LDG.E.U8 R70, desc[UR22][R22.64] ;  /* 0x0000001616465981 */ /* 0x000ea2000c1e1100 */
[----:B0-----:R-:W-:-:S05]  /*61190*/  IADD3 R4, P1, PT, R19, R16, RZ ;  /* 0x0000001013047210 */ /* 0x001fca0007f3e0ff */
[----:B-1----:R-:W-:Y:S01]  /*611a0*/  IMAD.X R5, R20, 0x1, R13, P1 ;  /* 0x0000000114057824 */ /* 0x002fe200008e060d */
[----:B------:R-:W-:Y:S01]  /*611b0*/  ISETP.GT.U32.AND P1, PT, R12, R18, PT ;  /* 0x000000120c00720c */ /* 0x000fe20003f24070 */
[----:B------:R0:W-:Y:S01]  /*611c0*/  STL [R1+0x2cec], R4 ;  /* 0x002cec0401007387 */ /* 0x0001e20000100800 */
[----:B------:R-:W-:Y:S02]  /*611d0*/  @P0 IMAD.MOV.U32 R20, RZ, RZ, R4 ;  /* 0x000000ffff140224 */ /* 0x000fe400078e0004 */
[----:B------:R-:W-:-:S05]  /*611e0*/  @P0 IMAD.MOV.U32 R21, RZ, RZ, R5 ;  /* 0x000000ffff150224 */ /* 0x000fca00078e0005 */
[----:B------:R1:W2:Y:S01]  /*611f0*/  @P0 LDG.E.U8 R69, desc[UR22][R20.64] ;  /* 0x0000001614450981 */ /* 0x0002a2000c1e1100 */
[----:B0-----:R-:W-:-:S03]  /*61200*/  VIADD R4, R0, 0x1e5 ;  /* 0x000001e500047836 */ /* 0x001fc60000000000 */
[----:B------:R-:W-:Y:S02]  /*61210*/  @!P1 IMAD.IADD R18, R18, 0x1, -R12 ;  /* 0x0000000112129824 */ /* 0x000fe400078e0a0c */
[----:B------:R-:W-:-:S03]  /*61220*/  IABS R19, R4 ;  /* 0x0000000400137213 */ /* 0x000fc60000000000 */
[----:B------:R-:W-:Y:S02]  /*61230*/  ISETP.GT.U32.AND P1, PT, R12, R18, PT ;  /* 0x000000120c00720c */ /* 0x000fe40003f24070 */
[----:B-1----:R-:W-:-:S04]  /*61240*/  IMAD.HI.U32 R20, R11, R19, RZ ;  /* 0x000000130b147227 */ /* 0x002fc800078e00ff */
[----:B------:R-:W-:-:S04]  /*61250*/  IMAD.MOV R20, RZ, RZ, -R20 ;  /* 0x000000ffff147224 */ /* 0x000fc800078e0a14 */
[----:B------:R-:W-:-:S03]  /*61260*/  IMAD R19, R12, R20, R19 ;  /* 0x000000140c137224 */ /* 0x000fc600078e0213 */
[----:B------:R-:W-:Y:S02]  /*61270*/  @!P1 IMAD.IADD R18, R18, 0x1, -R12 ;  /* 0x0000000112129824 */ /* 0x000fe400078e0a0c */
[----:B------:R-:W-:Y:S02]  /*61280*/  ISETP.GT.U32.AND P1, PT, R12, R19, PT ;  /* 0x000000130c00720c */ /* 0x000fe40003f24070 */
[----:B------:R-:W-:-:S05]  /*61290*/  @!P4 IMAD.MOV R18, RZ, RZ, -R18 ;  /* 0x000000ffff12c224 */ /* 0x000fca00078e0a12 */
[----:B------:R-:W-:-:S06]  /*612a0*/  SEL R18, R17, R18, !P3 ;  /* 0x0000001211127207 */ /* 0x000fcc0005800000 */
[----:B------:R-:W-:Y:S02]  /*612b0*/  @!P1 IMAD.IADD R19, R19, 0x1, -R12 ;  /* 0x0000000113139824 */ /* 0x000fe400078e0a0c */
[----:B------:R-:W-:Y:S01]  /*612c0*/  IMAD R18, R18, UR13, RZ ;  /* 0x0000000d12127c24 */ /* 0x000fe2000f8e02ff */
[----:B------:R-:W-:Y:S01]  /*612d0*/  ISETP.GE.AND P4, PT, R4, RZ, PT ;  /* 0x000000ff0400720c */ /* 0x000fe20003f86270 */
[----:B------:R-:W-:Y:S01]  /*612e0*/  STL [R1+0x2ce8], R5 ;  /* 0x002ce80501007387 */ /* 0x000fe20000100800 */
[----:B------:R-:W0:Y:S01]  /*612f0*/  LDCU UR13, c[0x0][0x3b0] ;  /* 0x00007600ff0d77ac */ /* 0x000e220008000800 */
[----:B------:R-:W-:Y:S02]  /*61300*/  ISETP.GT.U32.AND P1, PT, R12, R19, PT ;  /* 0x000000130c00720c */ /* 0x000fe40003f24070 */
[----:B------:R-:W-:Y:S02]  /*61310*/  SHF.R.S32.HI R20, RZ, 0x1f, R18 ;  /* 0x0000001fff147819 */ /* 0x000fe40000011412 */
[----:B------:R-:W-:Y:S01]  /*61320*/  IADD3 R3, P6, PT, R18, R14, RZ ;  /* 0x0000000e12037210 */ /* 0x000fe20007fde0ff */
[----:B------:R1:W-:Y:S04]  /*61330*/  STL [R1+0x37f0], R4 ;  /* 0x0037f00401007387 */ /* 0x0003e80000100800 */
[----:B------:R0:W-:Y:S01]  /*61340*/  STL [R1+0x154c], R3 ;  /* 0x00154c0301007387 */ /* 0x0001e20000100800 */
[----:B------:R-:W-:-:S02]  /*61350*/  @P5 IMAD.MOV.U32 R22, RZ, RZ, R3 ;  /* 0x000000ffff165224 */ /* 0x000fc400078e0003 */
[----:B-1----:R-:W-:Y:S02]  /*61360*/  IMAD.X R4, R20, 0x1, R15, P6 ;  /* 0x0000000114047824 */ /* 0x002fe400030e060f */
[----:B------:R-:W-:Y:S01]  /*61370*/  @!P1 IMAD.IADD R19, R19, 0x1, -R12 ;  /* 0x0000000113139824 */ /* 0x000fe200078e0a0c */
[----:B0-----:R-:W-:-:S03]  /*61380*/  IADD3 R3, P1, PT, R18, R16, RZ ;  /* 0x0000001012037210 */ /* 0x001fc60007f3e0ff */
[----:B------:R-:W-:Y:S01]  /*61390*/  @!P4 IMAD.MOV R19, RZ, RZ, -R19 ;  /* 0x000000ffff13c224 */ /* 0x000fe200078e0a13 */
[----:B------:R0:W-:Y:S01]  /*613a0*/  STL [R1+0x1548], R4 ;  /* 0x0015480401007387 */ /* 0x0001e20000100800 */
[----:B------:R-:W-:-:S03]  /*613b0*/  @P5 IMAD.MOV.U32 R23, RZ, RZ, R4 ;  /* 0x000000ffff175224 */ /* 0x000fc600078e0004 */
[----:B------:R1:W-:Y:S01]  /*613c0*/  STL [R1+0x1544], R3 ;  /* 0x0015440301007387 */ /* 0x0003e20000100800 */
[----:B------:R-:W-:Y:S01]  /*613d0*/  @P0 IMAD.MOV.U32 R18, RZ, RZ, R3 ;  /* 0x000000ffff120224 */ /* 0x000fe200078e0003 */
[----:B------:R-:W-:Y:S02]  /*613e0*/  SEL R21, R17, R19, !P3 ;  /* 0x0000001311157207 */ /* 0x000fe40005800000 */
[----:B------:R-:W2:Y:S01]  /*613f0*/  @P5 LDG.E.U8 R68, desc[UR22][R22.64] ;  /* 0x0000001616445981 */ /* 0x000ea2000c1e1100 */
[----:B0-----:R-:W-:Y:S02]  /*61400*/  IMAD.X R4, R20, 0x1, R13, P1 ;  /* 0x0000000114047824 */ /* 0x001fe400008e060d */
[----:B-1----:R-:W-:Y:S02]  /*61410*/  VIADD R3, R0, 0x1e6 ;  /* 0x000001e600037836 */ /* 0x002fe40000000000 */
[----:B------:R-:W-:-:S05]  /*61420*/  @P0 IMAD.MOV.U32 R19, RZ, RZ, R4 ;  /* 0x000000ffff130224 */ /* 0x000fca00078e0004 */
[----:B------:R0:W2:Y:S04]  /*61430*/  @P0 LDG.E.U8 R67, desc[UR22][R18.64] ;  /* 0x0000001612430981 */ /* 0x0000a8000c1e1100 */
[----:B------:R1:W-:Y:S01]  /*61440*/  STL [R1+0x1540], R4 ;  /* 0x0015400401007387 */ /* 0x0003e20000100800 */
[----:B0-----:R-:W-:Y:S01]  /*61450*/  IABS R18, R3 ;  /* 0x0000000300127213 */ /* 0x001fe20000000000 */
[----:B------:R-:W-:-:S04]  /*61460*/  IMAD R19, R21, UR6, RZ ;  /* 0x0000000615137c24 */ /* 0x000fc8000f8e02ff */
[----:B------:R-:W-:Y:S01]  /*61470*/  IMAD.HI.U32 R21, R11, R18, RZ ;  /* 0x000000120b157227 */ /* 0x000fe200078e00ff */
[----:B------:R-:W-:Y:S02]  /*61480*/  SHF.R.S32.HI R20, RZ, 0x1f, R19 ;  /* 0x0000001fff147819 */ /* 0x000fe40000011413 */
[----:B-1----:R-:W-:Y:S01]  /*61490*/  IADD3 R4, P1, PT, R19, R14, RZ ;  /* 0x0000000e13047210 */ /* 0x002fe20007f3e0ff */
        /* <DEDUP_REMOVED lines=20> */
[----:B------:R-:W-:Y:S01]  /*615e0*/  IMAD.MOV R20, RZ, RZ, -R20 ;  /* 0x000000ffff147224 */ /* 0x000fe200078e0a14 */
[----:B------:R-:W-:-:S03]  /*615f0*/  ISETP.GE.AND P4, PT, R3, RZ, PT ;  /* 0x000000ff0300720c */ /* 0x000fc60003f86270 */
[----:B------:R-:W-:-:S03]  /*61600*/  IMAD R19, R12, R20, R19 ;  /* 0x000000140c137224 */ /* 0x000fc600078e0213 */
[----:B------:R-:W-:Y:S02]  /*61610*/  @!P1 IMAD.IADD R18, R18, 0x1, -R12 ;  /* 0x0000000112129824 */ /* 0x000fe400078e0a0c */
[----:B------:R-:W-:-:S05]  /*61620*/  ISETP.GT.U32.AND P1, PT, R12, R19, PT ;  /* 0x000000130c00720c */ /* 0x000fca0003f24070 */
[----:B------:R-:W-:-:S05]  /*61630*/  @!P4 IMAD.MOV R18, RZ, RZ, -R18 ;  /* 0x000000ffff12c224 */ /* 0x000fca00078e0a12 */
[----:B------:R-:W-:-:S03]  /*61640*/  SEL R18, R17, R18, !P3 ;  /* 0x0000001211127207 */ /* 0x000fc60005800000 */
[----:B------:R-:W-:Y:S01]  /*61650*/  @!P1 IMAD.IADD R19, R19, 0x1, -R12 ;  /* 0x0000000113139824 */ /* 0x000fe200078e0a0c */
[----:B------:R-:W-:Y:S01]  /*61660*/  ISETP.GE.AND P4, PT, R4, RZ, PT ;  /* 0x000000ff0400720c */ /* 0x000fe20003f86270 */
[----:B------:R-:W-:Y:S01]  /*61670*/  IMAD R18, R18, UR13, RZ ;  /* 0x0000000d12127c24 */ /* 0x000fe2000f8e02ff */
[----:B------:R-:W-:Y:S01]  /*61680*/  PRMT R66, RZ, 0x7610, R66 ;  /* 0x00007610ff427816 */ /* 0x000fe20000000042 */
[----:B------:R-:W-:Y:S01]  /*61690*/  STL [R1+0x2cf8], R5 ;  /* 0x002cf80501007387 */ /* 0x000fe20000100800 */
[----:B------:R-:W-:Y:S02]  /*616a0*/  ISETP.GT.U32.AND P1, PT, R12, R19, PT ;  /* 0x000000130c00720c */ /* 0x000fe40003f24070 */
[----:B------:R-:W-:Y:S02]  /*616b0*/  PRMT R63, RZ, 0x7610, R63 ;  /* 0x00007610ff3f7816 */ /* 0x000fe4000000003f */
[----:B------:R-:W-:Y:S02]  /*616c0*/  SHF.R.S32.HI R20, RZ, 0x1f, R18 ;  /* 0x0000001fff147819 */ /* 0x000fe40000011412 */
[----:B------:R-:W-:Y:S01]  /*616d0*/  IADD3 R3, P6, PT, R18, R14, RZ ;  /* 0x0000000e12037210 */ /* 0x000fe20007fde0ff */
[----:B------:R0:W2:Y:S04]  /*616e0*/  @P5 LDG.E.U8 R66, desc[UR22][R22.64] ;  /* 0x0000001616425981 */ /* 0x0000a8000c1e1100 */
[----:B------:R1:W-:Y:S04]  /*616f0*/  STL [R1+0x37e0], R4 ;  /* 0x0037e00401007387 */ /* 0x0003e80000100800 */
[----:B------:R4:W-:Y:S01]  /*61700*/  STL [R1+0x153c], R3 ;  /* 0x00153c0301007387 */ /* 0x0009e20000100800 */
[----:B------:R-:W-:-:S02]  /*61710*/  PRMT R64, RZ, 0x7610, R64 ;  /* 0x00007610ff407816 */ /* 0x000fc40000000040 */
[----:B------:R-:W-:Y:S01]  /*61720*/  PRMT R61, RZ, 0x7610, R61 ;  /* 0x00007610ff3d7816 */ /* 0x000fe2000000003d */
[----:B------:R-:W3:Y:S01]  /*61730*/  LDCU UR13, c[0x0][0x3b0] ;  /* 0x00007600ff0d77ac */ /* 0x000ee20008000800 */
[----:B------:R-:W-:Y:S02]  /*61740*/  @!P1 IMAD.IADD R19, R19, 0x1, -R12 ;  /* 0x0000000113139824 */ /* 0x000fe400078e0a0c */
[----:B0-----:R-:W-:Y:S02]  /*61750*/  @P5 IMAD.MOV.U32 R22, RZ, RZ, R3 ;  /* 0x000000ffff165224 */ /* 0x001fe400078e0003 */
[----:B-1----:R-:W-:Y:S01]  /*61760*/  IMAD.X R4, R20, 0x1, R15, P6 ;  /* 0x0000000114047824 */ /* 0x002fe200030e060f */
[----:B----4-:R-:W-:Y:S01]  /*61770*/  IADD3 R3, P1, PT, R18, R16, RZ ;  /* 0x0000001012037210 */ /* 0x010fe20007f3e0ff */
[----:B------:R-:W-:Y:S02]  /*61780*/  @!P4 IMAD.MOV R19, RZ, RZ, -R19 ;  /* 0x000000ffff13c224 */ /* 0x000fe400078e0a13 */
[----:B------:R-:W-:Y:S01]  /*61790*/  @P5 IMAD.MOV.U32 R23, RZ, RZ, R4 ;  /* 0x000000ffff175224 */ /* 0x000fe200078e0004 */
[----:B------:R0:W-:Y:S04]  /*617a0*/  STL [R1+0x1538], R4 ;  /* 0x0015380401007387 */ /* 0x0001e80000100800 */
[----:B------:R1:W-:Y:S01]  /*617b0*/  STL [R1+0x1534], R3 ;  /* 0x0015340301007387 */ /* 0x0003e20000100800 */
[----:B------:R-:W-:Y:S01]  /*617c0*/  SEL R21, R17, R19, !P3 ;  /* 0x0000001311157207 */ /* 0x000fe20005800000 */
[----:B------:R-:W-:-:S02]  /*617d0*/  @P0 IMAD.MOV.U32 R18, RZ, RZ, R3 ;  /* 0x000000ffff120224 */ /* 0x000fc400078e0003 */
[----:B------:R-:W4:Y:S01]  /*617e0*/  @P5 LDG.E.U8 R64, desc[UR22][R22.64] ;  /* 0x0000001616405981 */ /* 0x000f22000c1e1100 */
        /* <DEDUP_REMOVED lines=39> */
[----:B---3--:R-:W-:Y:S01]  /*61a60*/  IMAD R18, R18, UR13, RZ ;  /* 0x0000000d12127c24 */ /* 0x008fe2000f8e02ff */
[----:B------:R-:W-:Y:S01]  /*61a70*/  PRMT R62, RZ, 0x7610, R62 ;  /* 0x00007610ff3e7816 */ /* 0x000fe2000000003e */
[----:B------:R-:W-:Y:S01]  /*61a80*/  STL [R1+0x2d08], R5 ;  /* 0x002d080501007387 */ /* 0x000fe20000100800 */
[----:B------:R-:W-:Y:S02]  /*61a90*/  ISETP.GT.U32.AND P1, PT, R12, R19, PT ;  /* 0x000000130c00720c */ /* 0x000fe40003f24070 */
[----:B------:R-:W-:Y:S02]  /*61aa0*/  PRMT R59, RZ, 0x7610, R59 ;  /* 0x00007610ff3b7816 */ /* 0x000fe4000000003b */
[----:B------:R-:W-:Y:S02]  /*61ab0*/  SHF.R.S32.HI R20, RZ, 0x1f, R18 ;  /* 0x0000001fff147819 */ /* 0x000fe40000011412 */
[----:B------:R-:W-:Y:S01]  /*61ac0*/  IADD3 R3, P6, PT, R18, R14, RZ ;  /* 0x0000000e12037210 */ /* 0x000fe20007fde0ff */
[----:B------:R0:W3:Y:S04]  /*61ad0*/  @P5 LDG.E.U8 R62, desc[UR22][R22.64] ;  /* 0x00000016163e5981 */ /* 0x0000e8000c1e1100 */
[----:B------:R1:W-:Y:S04]  /*61ae0*/  STL [R1+0x37d0], R4 ;  /* 0x0037d00401007387 */ /* 0x0003e80000100800 */
[----:B------:R1:W-:Y:S01]  /*61af0*/  STL [R1+0x152c], R3 ;  /* 0x00152c0301007387 */ /* 0x0003e20000100800 */
[----:B------:R-:W-:-:S02]  /*61b00*/  PRMT R60, RZ, 0x7610, R60 ;  /* 0x00007610ff3c7816 */ /* 0x000fc4000000003c */
[----:B------:R-:W-:Y:S01]  /*61b10*/  PRMT R57, RZ, 0x7610, R57 ;  /* 0x00007610ff397816 */ /* 0x000fe20000000039 */
[----:B------:R-:W1:Y:S01]  /*61b20*/  LDCU UR13, c[0x0][0x3b0] ;  /* 0x00007600ff0d77ac */ /* 0x000e620008000800 */
[----:B------:R-:W-:Y:S02]  /*61b30*/  @!P1 IMAD.IADD R19, R19, 0x1, -R12 ;  /* 0x0000000113139824 */ /* 0x000fe400078e0a0c */
[----:B0-----:R-:W-:Y:S02]  /*61b40*/  @P5 IMAD.MOV.U32 R22, RZ, RZ, R3 ;  /* 0x000000ffff165224 */ /* 0x001fe400078e0003 */
[----:B-1----:R-:W-:Y:S01]  /*61b50*/  IMAD.X R4, R20, 0x1, R15, P6 ;  /* 0x0000000114047824 */ /* 0x002fe200030e060f */
[----:B------:R-:W-:Y:S01]  /*61b60*/  IADD3 R3, P1, PT, R18, R16, RZ ;  /* 0x0000001012037210 */ /* 0x000fe20007f3e0ff */
[----:B------:R-:W-:Y:S02]  /*61b70*/  @!P4 IMAD.MOV R19, RZ, RZ, -R19 ;  /* 0x000000ffff13c224 */ /* 0x000fe400078e0a13 */
[----:B------:R-:W-:Y:S01]  /*61b80*/  @P5 IMAD.MOV.U32 R23, RZ, RZ, R4 ;  /* 0x000000ffff175224 */ /* 0x000fe200078e0004 */
[----:B------:R0:W-:Y:S04]  /*61b90*/  STL [R1+0x1528], R4 ;  /* 0x0015280401007387 */ /* 0x0001e80000100800 */
[----:B------:R1:W-:Y:S01]  /*61ba0*/  STL [R1+0x1524], R3 ;  /* 0x0015240301007387 */ /* 0x0003e20000100800 */
[----:B------:R-:W-:Y:S01]  /*61bb0*/  SEL R21, R17, R19, !P3 ;  /* 0x0000001311157207 */ /* 0x000fe20005800000 */
[----:B------:R-:W-:-:S02]  /*61bc0*/  @P0 IMAD.MOV.U32 R18, RZ, RZ, R3 ;  /* 0x000000ffff120224 */ /* 0x000fc400078e0003 */
        /* <DEDUP_REMOVED lines=52> */
[----:B------:R-:W4:Y:S01]  /*61f10*/  LDCU UR13, c[0x0][0x3b0] ;  /* 0x00007600ff0d77ac */ /* 0x000f220008000800 */
        /* <DEDUP_REMOVED lines=45> */
[----:B------:R-:W-:-:S11]  /*621f0*/  ISETP.GE.AND P4, PT, R3, RZ, PT ;  /* 0x000000ff0300720c */ /* 0x000fd60003f86270 */
[----:B------:R-:W-:Y:S02]  /*62200*/  @!P1 IMAD.IADD R19, R19, 0x1, -R12 ;  /* 0x0000000113139824 */ /* 0x000fe400078e0a0c */
[----:B------:R-:W-:-:S03]  /*62210*/  @!P4 IMAD.MOV R18, RZ, RZ, -R18 ;  /* 0x000000ffff12c224 */ /* 0x000fc600078e0a12 */
[----:B------:R-:W-:Y:S02]  /*62220*/  ISETP.GT.U32.AND P1, PT, R12, R19, PT ;  /* 0x000000130c00720c */ /* 0x000fe40003f24070 */
[----:B------:R-:W-:Y:S02]  /*62230*/  ISETP.GE.AND P4, PT, R4, RZ, PT ;  /* 0x000000ff0400720c */ /* 0x000fe40003f86270 */
[----:B------:R-:W-:Y:S02]  /*62240*/  SEL R18, R17, R18, !P3 ;  /* 0x0000001211127207 */ /* 0x000fe40005800000 */
[----:B------:R-:W-:-:S03]  /*62250*/  PRMT R54, RZ, 0x7610, R54 ;  /* 0x00007610ff367816 */ /* 0x000fc60000000036 */
[----:B----4-:R-:W-:Y:S01]  /*62260*/  IMAD R18, R18, UR13, RZ ;  /* 0x0000000d12127c24 */ /* 0x010fe2000f8e02ff */
[----:B------:R-:W-:Y:S04]  /*62270*/  STL [R1+0x2d28], R5 ;  /* 0x002d280501007387 */ /* 0x000fe80000100800 */
[----:B------:R0:W4:Y:S01]  /*62280*/  @P5 LDG.E.U8 R54, desc[UR22][R22.64] ;  /* 0x0000001616365981 */ /* 0x000122000c1e1100 */
[----:B------:R-:W-:Y:S02]  /*62290*/  PRMT R51, RZ, 0x7610, R51 ;  /* 0x00007610ff337816 */ /* 0x000fe40000000033 */
[----:B------:R-:W-:Y:S01]  /*622a0*/  PRMT R50, RZ, 0x7610, R50 ;  /* 0x00007610ff327816 */ /* 0x000fe20000000032 */
[----:B------:R-:W-:Y:S01]  /*622b0*/  @!P1 IMAD.IADD R19, R19, 0x1, -R12 ;  /* 0x0000000113139824 */ /* 0x000fe200078e0a0c */
[----:B------:R-:W-:-:S02]  /*622c0*/  SHF.R.S32.HI R20, RZ, 0x1f, R18 ;  /* 0x0000001fff147819 */ /* 0x000fc40000011412 */
[----:B------:R-:W-:Y:S01]  /*622d0*/  IADD3 R3, P6, PT, R18, R14, RZ ;  /* 0x0000000e12037210 */ /* 0x000fe20007fde0ff */
[----:B------:R-:W-:Y:S02]  /*622e0*/  VIADD R6, R0, 0x1ee ;  /* 0x000001ee00067836 */ /* 0x000fe40000000000 */
[----:B------:R-:W-:Y:S01]  /*622f0*/  @!P4 IMAD.MOV R19, RZ, RZ, -R19 ;  /* 0x000000ffff13c224 */ /* 0x000fe200078e0a13 */
[----:B------:R1:W-:Y:S04]  /*62300*/  STL [R1+0x37b0], R4 ;  /* 0x0037b00401007387 */ /* 0x0003e80000100800 */
[----:B------:R1:W-:Y:S01]  /*62310*/  STL [R1+0x150c], R3 ;  /* 0x00150c0301007387 */ /* 0x0003e20000100800 */
[----:B0-----:R-:W-:Y:S01]  /*62320*/  @P5 IMAD.MOV.U32 R22, RZ, RZ, R3 ;  /* 0x000000ffff165224 */ /* 0x001fe200078e0003 */
[----:B------:R-:W-:-:S02]  /*62330*/  PRMT R49, RZ, 0x7610, R49 ;  /* 0x00007610ff317816 */ /* 0x000fc40000000031 */
[----:B------:R-:W-:Y:S02]  /*62340*/  SEL R19, R17, R19, !P3 ;  /* 0x0000001311137207 */ /* 0x000fe40005800000 */
[----:B------:R-:W-:Y:S01]  /*62350*/  PRMT R52, RZ, 0x7610, R52 ;  /* 0x00007610ff347816 */ /* 0x000fe20000000034 */
[C---:B------:R-:W-:Y:S02]  /*62360*/  VIADD R7, R0.reuse, 0x1f2 ;  /* 0x000001f200077836 */ /* 0x040fe40000000000 */
[----:B------:R-:W-:Y:S01]  /*62370*/  VIADD R9, R0, 0x1f3 ;  /* 0x000001f300097836 */ /* 0x000fe20000000000 */
[----:B------:R-:W0:Y:S01]  /*62380*/  LDCU UR13, c[0x0][0x3b0] ;  /* 0x00007600ff0d77ac */ /* 0x000e220008000800 */
[----:B-1----:R-:W-:Y:S01]  /*62390*/  IMAD.X R4, R20, 0x1, R15, P6 ;  /* 0x0000000114047824 */ /* 0x002fe200030e060f */
[----:B------:R-:W-:Y:S01]  /*623a0*/  IADD3 R3, P1, PT, R18, R16, RZ ;  /* 0x0000001012037210 */ /* 0x000fe20007f3e0ff */
[----:B------:R-:W-:Y:S02]  /*623b0*/  IMAD R18, R19, UR6, RZ ;  /* 0x0000000613127c24 */ /* 0x000fe4000f8e02ff */
[----:B------:R-:W-:Y:S01]  /*623c0*/  @P5 IMAD.MOV.U32 R23, RZ, RZ, R4 ;  /* 0x000000ffff175224 */ /* 0x000fe200078e0004 */
[----:B------:R1:W-:Y:S04]  /*623d0*/  STL [R1+0x1508], R4 ;  /* 0x0015080401007387 */ /* 0x0003e80000100800 */
[----:B------:R0:W-:Y:S01]  /*623e0*/  STL [R1+0x1504], R3 ;  /* 0x0015040301007387 */ /* 0x0001e20000100800 */
[----:B------:R-:W-:Y:S01]  /*623f0*/  SHF.R.S32.HI R19, RZ, 0x1f, R18 ;  /* 0x0000001fff137819 */ /* 0x000fe20000011412 */
[----:B------:R-:W-:-:S02]  /*62400*/  VIADD R5, R0, 0x1f0 ;  /* 0x000001f000057836 */ /* 0x000fc40000000000 */
[----:B------:R-:W2:Y:S01]  /*62410*/  @P5 LDG.E.U8 R52, desc[UR22][R22.64] ;  /* 0x0000001616345981 */ /* 0x000ea2000c1e1100 */
[----:B-1----:R-:W-:Y:S02]  /*62420*/  IMAD.X R4, R20, 0x1, R13, P1 ;  /* 0x0000000114047824 */ /* 0x002fe400008e060d */
[----:B------:R-:W-:Y:S01]  /*62430*/  @P0 IMAD.MOV.U32 R20, RZ, RZ, R3 ;  /* 0x000000ffff140224 */ /* 0x000fe200078e0003 */
[----:B0-----:R-:W-:Y:S01]  /*62440*/  IADD3 R3, P1, PT, R18, R14, RZ ;  /* 0x0000000e12037210 */ /* 0x001fe20007f3e0ff */
[----:B------:R-:W-:Y:S01]  /*62450*/  @P0 IMAD.MOV.U32 R21, RZ, RZ, R4 ;  /* 0x000000ffff150224 */ /* 0x000fe200078e0004 */
[----:B------:R0:W-:Y:S04]  /*62460*/  STL [R1+0x1500], R4 ;  /* 0x0015000401007387 */ /* 0x0001e80000100800 */
[----:B------:R1:W-:Y:S04]  /*62470*/  STL [R1+0x2d34], R3 ;  /* 0x002d340301007387 */ /* 0x0003e80000100800 */
[----:B------:R1:W2:Y:S01]  /*62480*/  @P0 LDG.E.U8 R51, desc[UR22][R20.64] ;  /* 0x0000001614330981 */ /* 0x0002a2000c1e1100 */
[----:B0-----:R-:W-:-:S02]  /*62490*/  IMAD.X R4, R19, 0x1, R15, P1 ;  /* 0x0000000113047824 */ /* 0x001fc400008e060f */
[----:B-1----:R-:W-:Y:S01]  /*624a0*/  @P5 IMAD.MOV.U32 R20, RZ, RZ, R3 ;  /* 0x000000ffff145224 */ /* 0x002fe200078e0003 */
[----:B------:R-:W-:Y:S02]  /*624b0*/  IADD3 R3, P1, PT, R18, R16, RZ ;  /* 0x0000001012037210 */ /* 0x000fe40007f3e0ff */
[----:B------:R0:W-:Y:S01]  /*624c0*/  STL [R1+0x2d30], R4 ;  /* 0x002d300401007387 */ /* 0x0001e20000100800 */
[----:B------:R-:W-:Y:S02]  /*624d0*/  @P5 IMAD.MOV.U32 R21, RZ, RZ, R4 ;  /* 0x000000ffff155224 */ /* 0x000fe400078e0004 */
[----:B------:R-:W-:-:S03]  /*624e0*/  @P0 IMAD.MOV.U32 R18, RZ, RZ, R3 ;  /* 0x000000ffff120224 */ /* 0x000fc600078e0003 */
[----:B------:R1:W2:Y:S01]  /*624f0*/  @P5 LDG.E.U8 R50, desc[UR22][R20.64] ;  /* 0x0000001614325981 */ /* 0x0002a2000c1e1100 */
[----:B0-----:R-:W-:-:S04]  /*62500*/  IMAD.X R4, R19, 0x1, R13, P1 ;  /* 0x0000000113047824 */ /* 0x001fc800008e060d */
[----:B------:R-:W-:Y:S01]  /*62510*/  @P0 IMAD.MOV.U32 R19, RZ, RZ, R4 ;  /* 0x000000ffff130224 */ /* 0x000fe200078e0004 */
[----:B-1----:R-:W-:Y:S01]  /*62520*/  IABS R21, R6 ;  /* 0x0000000600157213 */ /* 0x002fe20000000000 */
[----:B------:R0:W-:Y:S04]  /*62530*/  STL [R1+0x2d3c], R3 ;  /* 0x002d3c0301007387 */ /* 0x0001e80000100800 */
[----:B------:R1:W2:Y:S01]  /*62540*/  @P0 LDG.E.U8 R49, desc[UR22][R18.64] ;  /* 0x0000001612310981 */ /* 0x0002a2000c1e1100 */
[----:B0-----:R-:W-:Y:S02]  /*62550*/  VIADD R3, R0, 0x1ef ;  /* 0x000001ef00037836 */ /* 0x001fe40000000000 */
[----:B-1----:R-:W-:-:S03]  /*62560*/  IMAD.HI.U32 R18, R11, R21, RZ ;  /* 0x000000150b127227 */ /* 0x002fc600078e00ff */
[----:B------:R-:W-:Y:S01]  /*62570*/  IABS R20, R3 ;  /* 0x0000000300147213 */ /* 0x000fe20000000000 */
[----:B------:R-:W-:-:S04]  /*62580*/  IMAD.MOV R18, RZ, RZ, -R18 ;  /* 0x000000ffff127224 */ /* 0x000fc800078e0a12 */
[----:B------:R-:W-:Y:S02]  /*62590*/  IMAD R21, R12, R18, R21 ;  /* 0x000000120c157224 */ /* 0x000fe400078e0215 */
[----:B------:R-:W-:-:S04]  /*625a0*/  IMAD.HI.U32 R18, R11, R20, RZ ;  /* 0x000000140b127227 */ /* 0x000fc800078e00ff */
[----:B------:R-:W-:-:S04]  /*625b0*/  IMAD.MOV R18, RZ, RZ, -R18 ;  /* 0x000000ffff127224 */ /* 0x000fc800078e0a12 */
[----:B------:R-:W-:-:S05]  /*625c0*/  IMAD R20, R12, R18, R20 ;  /* 0x000000120c147224 */ /* 0x000fca00078e0214 */
[C---:B------:R-:W-:Y:S02]  /*625d0*/  ISETP.GT.U32.AND P4, PT, R12.reuse, R20, PT ;  /* 0x000000140c00720c */ /* 0x040fe40003f84070 */
[----:B------:R-:W-:Y:S01]  /*625e0*/  IABS R19, R5 ;  /* 0x0000000500137213 */ /* 0x000fe20000000000 */
[----:B------:R0:W-:Y:S01]  /*625f0*/  STL [R1+0x2d38], R4 ;  /* 0x002d380401007387 */ /* 0x0001e20000100800 */
[----:B------:R-:W-:-:S03]  /*62600*/  ISETP.GT.U32.AND P1, PT, R12, R21, PT ;  /* 0x000000150c00720c */ /* 0x000fc60003f24070 */
[----:B------:R-:W-:-:S04]  /*62610*/  IMAD.HI.U32 R22, R11, R19, RZ ;  /* 0x000000130b167227 */ /* 0x000fc800078e00ff */
[----:B0-----:R-:W-:Y:S02]  /*62620*/  VIADD R4, R0, 0x1f1 ;  /* 0x000001f100047836 */ /* 0x001fe40000000000 */
[----:B------:R-:W-:Y:S02]  /*62630*/  @!P4 IMAD.IADD R20, R20, 0x1, -R12 ;  /* 0x000000011414c824 */ /* 0x000fe400078e0a0c */
[----:B------:R-:W-:Y:S01]  /*62640*/  IMAD.MOV R22, RZ, RZ, -R22 ;  /* 0x000000ffff167224 */ /* 0x000fe200078e0a16 */
[----:B------:R-:W-:-:S03]  /*62650*/  IABS R18, R4 ;  /* 0x0000000400127213 */ /* 0x000fc60000000000 */
[C---:B------:R-:W-:Y:S01]  /*62660*/  IMAD R19, R12.reuse, R22, R19 ;  /* 0x000000160c137224 */ /* 0x040fe200078e0213 */
[----:B------:R-:W-:Y:S01]  /*62670*/  ISETP.GT.U32.AND P4, PT, R12, R20, PT ;  /* 0x000000140c00720c */ /* 0x000fe20003f84070 */
[----:B------:R-:W-:-:S04]  /*62680*/  IMAD.HI.U32 R22, R11, R18, RZ ;  /* 0x000000120b167227 */ /* 0x000fc800078e00ff */
[----:B------:R-:W-:Y:S02]  /*62690*/  @!P1 IMAD.IADD R21, R21, 0x1, -R12 ;  /* 0x0000000115159824 */ /* 0x000fe400078e0a0c */
[----:B------:R-:W-:-:S03]  /*626a0*/  IMAD.MOV R22, RZ, RZ, -R22 ;  /* 0x000000ffff167224 */ /* 0x000fc600078e0a16 */
[C---:B------:R-:W-:Y:S01]  /*626b0*/  ISETP.GT.U32.AND P1, PT, R12.reuse, R21, PT ;  /* 0x000000150c00720c */ /* 0x040fe20003f24070 */
[C---:B------:R-:W-:Y:S01]  /*626c0*/  IMAD R18, R12.reuse, R22, R18 ;  /* 0x000000160c127224 */ /* 0x040fe200078e0212 */
[----:B------:R-:W-:Y:S01]  /*626d0*/  ISETP.GT.U32.AND P6, PT, R12, R19, PT ;  /* 0x000000130c00720c */ /* 0x000fe20003fc4070 */
[----:B------:R-:W-:-:S03]  /*626e0*/  @!P4 IMAD.IADD R20, R20, 0x1, -R12 ;  /* 0x000000011414c824 */ /* 0x000fc600078e0a0c */
[----:B------:R-:W-:Y:S02]  /*626f0*/  ISETP.GT.U32.AND P4, PT, R12, R18, PT ;  /* 0x000000120c00720c */ /* 0x000fe40003f84070 */
[----:B------:R-:W-:Y:S02]  /*62700*/  IABS R24, R7 ;  /* 0x0000000700187213 */ /* 0x000fe40000000000 */
[----:B------:R-:W-:-:S03]  /*62710*/  IABS R23, R9 ;  /* 0x0000000900177213 */ /* 0x000fc60000000000 */
[----:B------:R-:W-:Y:S02]  /*62720*/  @!P1 IMAD.IADD R21, R21, 0x1, -R12 ;  /* 0x0000000115159824 */ /* 0x000fe400078e0a0c */
[----:B------:R-:W-:Y:S01]  /*62730*/  IMAD.HI.U32 R25, R11, R24, RZ ;  /* 0x000000180b197227 */ /* 0x000fe200078e00ff */
[----:B------:R-:W-:-:S03]  /*62740*/  ISETP.GE.AND P1, PT, R6, RZ, PT ;  /* 0x000000ff0600720c */ /* 0x000fc60003f26270 */
[----:B------:R-:W-:Y:S02]  /*62750*/  @!P6 IMAD.IADD R19, R19, 0x1, -R12 ;  /* 0x000000011313e824 */ /* 0x000fe400078e0a0c */
[----:B------:R-:W-:Y:S01]  /*62760*/  IMAD.HI.U32 R26, R11, R23, RZ ;  /* 0x000000170b1a7227 */ /* 0x000fe200078e00ff */
[----:B------:R-:W-:-:S03]  /*62770*/  ISETP.GE.AND P6, PT, R3, RZ, PT ;  /* 0x000000ff0300720c */ /* 0x000fc60003fc6270 */
[----:B------:R-:W-:Y:S02]  /*62780*/  @!P4 IMAD.IADD R18, R18, 0x1, -R12 ;  /* 0x000000011212c824 */ /* 0x000fe400078e0a0c */
[----:B------:R-:W-:Y:S01]  /*62790*/  IMAD.MOV R25, RZ, RZ, -R25 ;  /* 0x000000ffff197224 */ /* 0x000fe200078e0a19 */
[----:B------:R-:W-:Y:S04]  /*627a0*/  STL [R1+0x37a0], R6 ;  /* 0x0037a00601007387 */ /* 0x000fe80000100800 */
[----:B------:R0:W-:Y:S01]  /*627b0*/  STL [R1+0x379c], R3 ;  /* 0x00379c0301007387 */ /* 0x0001e20000100800 */
[----:B------:R-:W-:Y:S02]  /*627c0*/  IMAD.MOV R26, RZ, RZ, -R26 ;  /* 0x000000ffff1a7224 */ /* 0x000fe400078e0a1a */
[C---:B------:R-:W-:Y:S01]  /*627d0*/  IMAD R24, R12.reuse, R25, R24 ;  /* 0x000000190c187224 */ /* 0x040fe200078e0218 */
[----:B------:R-:W-:Y:S01]  /*627e0*/  ISETP.GT.U32.AND P4, PT, R12, R18, PT ;  /* 0x000000120c00720c */ /* 0x000fe20003f84070 */
[----:B------:R-:W-:-:S02]  /*627f0*/  IMAD.MOV.U32 R25, RZ, RZ, R21 ;  /* 0x000000ffff197224 */ /* 0x000fc400078e0015 */
[----:B------:R-:W-:Y:S02]  /*62800*/  IMAD R23, R12, R26, R23 ;  /* 0x0000001a0c177224 */ /* 0x000fe400078e0217 */
[----:B------:R-:W-:Y:S02]  /*62810*/  IMAD.MOV.U32 R26, RZ, RZ, R20 ;  /* 0x000000ffff1a7224 */ /* 0x000fe400078e0014 */
[----:B0-----:R-:W-:Y:S02]  /*62820*/  VIADD R3, R0, 0x1f4 ;  /* 0x000001f400037836 */ /* 0x001fe40000000000 */
[----:B------:R-:W-:Y:S01]  /*62830*/  @!P1 IMAD.MOV R25, RZ, RZ, -R25 ;  /* 0x000000ffff199224 */ /* 0x000fe200078e0a19 */
[C---:B------:R-:W-:Y:S02]  /*62840*/  ISETP.GT.U32.AND P1, PT, R12.reuse, R19, PT ;  /* 0x000000130c00720c */ /* 0x040fe40003f24070 */
[----:B------:R-:W-:Y:S01]  /*62850*/  IABS R22, R3 ;  /* 0x0000000300167213 */ /* 0x000fe20000000000 */
[----:B------:R-:W-:Y:S01]  /*62860*/  @!P6 IMAD.MOV R26, RZ, RZ, -R26 ;  /* 0x000000ffff1ae224 */ /* 0x000fe200078e0a1a */
[----:B------:R-:W-:-:S03]  /*62870*/  ISETP.GT.U32.AND P6, PT, R12, R24, PT ;  /* 0x000000180c00720c */ /* 0x000fc60003fc4070 */
[----:B------:R-:W-:-:S04]  /*62880*/  IMAD.HI.U32 R27, R11, R22, RZ ;  /* 0x000000160b1b7227 */ /* 0x000fc800078e00ff */
[--C-:B------:R-:W-:Y:S01]  /*62890*/  @!P4 IMAD.IADD R18, R18, 0x1, -R12.reuse ;  /* 0x000000011212c824 */ /* 0x100fe200078e0a0c */
[----:B------:R-:W-:Y:S01]  /*628a0*/  ISETP.GE.AND P4, PT, R5, RZ, PT ;  /* 0x000000ff0500720c */ /* 0x000fe20003f86270 */
[----:B------:R-:W-:Y:S02]  /*628b0*/  IMAD.MOV R20, RZ, RZ, -R27 ;  /* 0x000000ffff147224 */ /* 0x000fe400078e0a1b */
[----:B------:R-:W-:Y:S02]  /*628c0*/  VIADD R6, R0, 0x1f5 ;  /* 0x000001f500067836 */ /* 0x000fe40000000000 */
[----:B------:R-:W-:Y:S02]  /*628d0*/  @!P1 IMAD.IADD R19, R19, 0x1, -R12 ;  /* 0x0000000113139824 */ /* 0x000fe400078e0a0c */
[----:B------:R-:W-:Y:S02]  /*628e0*/  IMAD R22, R12, R20, R22 ;  /* 0x000000140c167224 */ /* 0x000fe400078e0216 */
[----:B------:R-:W-:-:S02]  /*628f0*/  @!P6 IMAD.IADD R24, R24, 0x1, -R12 ;  /* 0x000000011818e824 */ /* 0x000fc400078e0a0c */
[----:B------:R-:W-:Y:S01]  /*62900*/  IMAD.MOV.U32 R32, RZ, RZ, R19 ;  /* 0x000000ffff207224 */ /* 0x000fe200078e0013 */
[----:B------:R-:W-:Y:S02]  /*62910*/  IABS R21, R6 ;  /* 0x0000000600157213 */ /* 0x000fe40000000000 */
[C---:B------:R-:W-:Y:S02]  /*62920*/  ISETP.GT.U32.AND P6, PT, R12.reuse, R22, PT ;  /* 0x000000160c00720c */ /* 0x040fe40003fc4070 */
[C---:B------:R-:W-:Y:S01]  /*62930*/  ISETP.GT.U32.AND P1, PT, R12.reuse, R23, PT ;  /* 0x000000170c00720c */ /* 0x040fe20003f24070 */
[----:B------:R-:W-:Y:S01]  /*62940*/  @!P4 IMAD.MOV R32, RZ, RZ, -R32 ;  /* 0x000000ffff20c224 */ /* 0x000fe200078e0a20 */
[----:B------:R-:W-:Y:S01]  /*62950*/  ISETP.GT.U32.AND P4, PT, R12, R24, PT ;  /* 0x000000180c00720c */ /* 0x000fe20003f84070 */
[----:B------:R-:W-:-:S04]  /*62960*/  IMAD.HI.U32 R28, R11, R21, RZ ;  /* 0x000000150b1c7227 */ /* 0x000fc800078e00ff */
[----:B------:R-:W-:-:S04]  /*62970*/  IMAD.MOV R27, RZ, RZ, -R28 ;  /* 0x000000ffff1b7224 */ /* 0x000fc800078e0a1c */
[----:B------:R-:W-:Y:S02]  /*62980*/  IMAD R21, R12, R27, R21 ;  /* 0x0000001b0c157224 */ /* 0x000fe400078e0215 */
[--C-:B------:R-:W-:Y:S02]  /*62990*/  @!P6 IMAD.IADD R22, R22, 0x1, -R12.reuse ;  /* 0x000000011616e824 */ /* 0x100fe400078e0a0c */
[--C-:B------:R-:W-:Y:S02]  /*629a0*/  @!P1 IMAD.IADD R23, R23, 0x1, -R12.reuse ;  /* 0x0000000117179824 */ /* 0x100fe400078e0a0c */
[----:B------:R-:W-:Y:S01]  /*629b0*/  @!P4 IMAD.IADD R24, R24, 0x1, -R12 ;  /* 0x000000011818c824 */ /* 0x000fe200078e0a0c */
[C---:B------:R-:W-:Y:S02]  /*629c0*/  ISETP.GT.U32.AND P4, PT, R12.reuse, R21, PT ;  /* 0x000000150c00720c */ /* 0x040fe40003f84070 */
[C---:B------:R-:W-:Y:S02]  /*629d0*/  ISETP.GT.U32.AND P6, PT, R12.reuse, R22, PT ;  /* 0x000000160c00720c */ /* 0x040fe40003fc4070 */
[----:B------:R-:W-:-:S02]  /*629e0*/  ISETP.GT.U32.AND P1, PT, R12, R23, PT ;  /* 0x000000170c00720c */ /* 0x000fc40003f24070 */
[----:B------:R-:W-:Y:S01]  /*629f0*/  SEL R35, R17, R25, !P3 ;  /* 0x0000001911237207 */ /* 0x000fe20005800000 */
[----:B------:R0:W-:Y:S04]  /*62a00*/  STL [R1+0x3798], R5 ;  /* 0x0037980501007387 */ /* 0x0001e80000100800 */
[----:B------:R-:W-:Y:S01]  /*62a10*/  STL [R1+0x378c], R4 ;  /* 0x00378c0401007387 */ /* 0x000fe20000100800 */
[----:B------:R-:W-:-:S03]  /*62a20*/  IMAD R35, R35, UR13, RZ ;  /* 0x0000000d23237c24 */ /* 0x000fc6000f8e02ff */
[----:B------:R1:W-:Y:S01]  /*62a30*/  STL [R1+0x3788], R7 ;  /* 0x0037880701007387 */ /* 0x0003e20000100800 */
[----:B------:R-:W-:Y:S01]  /*62a40*/  PRMT R48, RZ, 0x7610, R48 ;  /* 0x00007610ff307816 */ /* 0x000fe20000000030 */
[----:B------:R-:W-:Y:S02]  /*62a50*/  IMAD.MOV.U32 R31, RZ, RZ, R18 ;  /* 0x000000ffff1f7224 */ /* 0x000fe400078e0012 */
[----:B------:R-:W-:Y:S02]  /*62a60*/  IMAD.MOV.U32 R30, RZ, RZ, R24 ;  /* 0x000000ffff1e7224 */ /* 0x000fe400078e0018 */
[----:B0-----:R-:W-:Y:S02]  /*62a70*/  VIADD R5, R0, 0x1f6 ;  /* 0x000001f600057836 */ /* 0x001fe40000000000 */
[--C-:B------:R-:W-:Y:S01]  /*62a80*/  @!P6 IMAD.IADD R22, R22, 0x1, -R12.reuse ;  /* 0x000000011616e824 */ /* 0x100fe200078e0a0c */
[----:B------:R-:W-:Y:S01]  /*62a90*/  ISETP.GE.AND P6, PT, R7, RZ, PT ;  /* 0x000000ff0700720c */ /* 0x000fe20003fc6270 */
[----:B------:R-:W-:Y:S01]  /*62aa0*/  @!P4 IMAD.IADD R21, R21, 0x1, -R12 ;  /* 0x000000011515c824 */ /* 0x000fe200078e0a0c */
[----:B------:R-:W-:-:S02]  /*62ab0*/  SHF.R.S32.HI R36, RZ, 0x1f, R35 ;  /* 0x0000001fff247819 */ /* 0x000fc40000011423 */
[----:B------:R-:W-:Y:S02]  /*62ac0*/  IABS R20, R5 ;  /* 0x0000000500147213 */ /* 0x000fe40000000000 */
[----:B-1----:R-:W-:Y:S01]  /*62ad0*/  IADD3 R7, P4, PT, R35, R14, RZ ;  /* 0x0000000e23077210 */ /* 0x002fe20007f9e0ff */
[----:B------:R-:W-:Y:S01]  /*62ae0*/  @!P1 IMAD.IADD R23, R23, 0x1, -R12 ;  /* 0x0000000117179824 */ /* 0x000fe200078e0a0c */
[----:B------:R-:W-:Y:S01]  /*62af0*/  ISETP.GE.AND P1, PT, R4, RZ, PT ;  /* 0x000000ff0400720c */ /* 0x000fe20003f26270 */
[----:B------:R-:W-:Y:S02]  /*62b00*/  VIADD R74, R0, 0x1f9 ;  /* 0x000001f9004a7836 */ /* 0x000fe40000000000 */
[----:B------:R-:W-:-:S04]  /*62b10*/  IMAD.HI.U32 R19, R11, R20, RZ ;  /* 0x000000140b137227 */ /* 0x000fc800078e00ff */
[----:B------:R-:W-:Y:S01]  /*62b20*/  IMAD.X R8, R36, 0x1, R15, P4 ;  /* 0x0000000124087824 */ /* 0x000fe200020e060f */
[----:B------:R-:W-:Y:S01]  /*62b30*/  ISETP.GE.AND P4, PT, R9, RZ, PT ;  /* 0x000000ff0900720c */ /* 0x000fe20003f86270 */
[----:B------:R-:W-:Y:S02]  /*62b40*/  @P5 IMAD.MOV.U32 R28, RZ, RZ, R7 ;  /* 0x000000ffff1c5224 */ /* 0x000fe400078e0007 */
[----:B------:R-:W-:Y:S02]  /*62b50*/  IMAD.MOV R19, RZ, RZ, -R19 ;  /* 0x000000ffff137224 */ /* 0x000fe400078e0a13 */
[----:B------:R-:W-:Y:S02]  /*62b60*/  @P5 IMAD.MOV.U32 R29, RZ, RZ, R8 ;  /* 0x000000ffff1d5224 */ /* 0x000fe400078e0008 */
[----:B------:R-:W-:Y:S01]  /*62b70*/  VIADD R4, R0, 0x1f7 ;  /* 0x000001f700047836 */ /* 0x000fe20000000000 */
[----:B------:R-:W-:Y:S01]  /*62b80*/  SEL R26, R17, R26, !P3 ;  /* 0x0000001a111a7207 */ /* 0x000fe20005800000 */
[C---:B------:R-:W-:Y:S01]  /*62b90*/  IMAD R20, R12.reuse, R19, R20 ;  /* 0x000000130c147224 */ /* 0x040fe200078e0214 */
[----:B------:R-:W-:Y:S01]  /*62ba0*/  PRMT R47, RZ, 0x7610, R47 ;  /* 0x00007610ff2f7816 */ /* 0x000fe2000000002f */
[----:B------:R0:W2:Y:S01]  /*62bb0*/  @P5 LDG.E.U8 R48, desc[UR22][R28.64] ;  /* 0x000000161c305981 */ /* 0x0000a2000c1e1100 */
[----:B------:R-:W-:Y:S01]  /*62bc0*/  IABS R19, R4 ;  /* 0x0000000400137213 */ /* 0x000fe20000000000 */
[----:B------:R-:W-:Y:S01]  /*62bd0*/  @!P1 IMAD.MOV R31, RZ, RZ, -R31 ;  /* 0x000000ffff1f9224 */ /* 0x000fe200078e0a1f */
[----:B------:R-:W-:-:S02]  /*62be0*/  ISETP.GT.U32.AND P1, PT, R12, R20, PT ;  /* 0x000000140c00720c */ /* 0x000fc40003f24070 */
[----:B------:R-:W-:Y:S01]  /*62bf0*/  PRMT R46, RZ, 0x7610, R46 ;  /* 0x00007610ff2e7816 */ /* 0x000fe2000000002e */
[----:B------:R-:W1:Y:S01]  /*62c00*/  S2R R2, SR_TID.X ;  /* 0x0000000000027919 */ /* 0x000e620000002100 */
[----:B------:R-:W1:Y:S01]  /*62c10*/  LDCU UR13, c[0x0][0x3b0] ;  /* 0x00007600ff0d77ac */ /* 0x000e620008000800 */
[----:B0-----:R-:W-:Y:S02]  /*62c20*/  IMAD.MOV.U32 R29, RZ, RZ, R23 ;  /* 0x000000ffff1d7224 */ /* 0x001fe400078e0017 */
[----:B------:R-:W-:-:S04]  /*62c30*/  IMAD.HI.U32 R18, R11, R19, RZ ;  /* 0x000000130b127227 */ /* 0x000fc800078e00ff */
[----:B------:R-:W-:Y:S01]  /*62c40*/  @!P4 IMAD.MOV R29, RZ, RZ, -R29 ;  /* 0x000000ffff1dc224 */ /* 0x000fe200078e0a1d */
[----:B------:R-:W-:Y:S01]  /*62c50*/  ISETP.GT.U32.AND P4, PT, R12, R21, PT ;  /* 0x000000150c00720c */ /* 0x000fe20003f84070 */
[----:B------:R-:W-:Y:S04]  /*62c60*/  STL [R1+0x3784], R9 ;  /* 0x0037840901007387 */ /* 0x000fe80000100800 */
[----:B------:R-:W-:Y:S04]  /*62c70*/  STL [R1+0x377c], R3 ;  /* 0x00377c0301007387 */ /* 0x000fe80000100800 */
[----:B------:R-:W-:Y:S04]  /*62c80*/  STL [R1+0x3778], R6 ;  /* 0x0037780601007387 */ /* 0x000fe80000100800 */
[----:B------:R-:W-:Y:S01]  /*62c90*/  STL [R1+0x376c], R5 ;  /* 0x00376c0501007387 */ /* 0x000fe20000100800 */
[----:B------:R-:W-:-:S03]  /*62ca0*/  IMAD.MOV R18, RZ, RZ, -R18 ;  /* 0x000000ffff127224 */ /* 0x000fc600078e0a12 */
[----:B------:R-:W-:Y:S04]  /*62cb0*/  STL [R1+0x3764], R4 ;  /* 0x0037640401007387 */ /* 0x000fe80000100800 */
[----:B------:R0:W-:Y:S01]  /*62cc0*/  STL [R1+0x14fc], R7 ;  /* 0x0014fc0701007387 */ /* 0x0001e20000100800 */
[----:B------:R-:W-:Y:S02]  /*62cd0*/  IMAD R19, R12, R18, R19 ;  /* 0x000000120c137224 */ /* 0x000fe400078e0213 */
[----:B------:R-:W-:Y:S02]  /*62ce0*/  @!P1 IMAD.IADD R20, R20, 0x1, -R12 ;  /* 0x0000000114149824 */ /* 0x000fe400078e0a0c */
[----:B------:R-:W-:Y:S02]  /*62cf0*/  @!P6 IMAD.MOV R30, RZ, RZ, -R30 ;  /* 0x000000ffff1ee224 */ /* 0x000fe400078e0a1e */
[----:B0-----:R-:W-:-:S02]  /*62d00*/  VIADD R7, R0, 0x1fa ;  /* 0x000001fa00077836 */ /* 0x001fc40000000000 */
[----:B------:R-:W-:Y:S01]  /*62d10*/  @!P4 IMAD.IADD R21, R21, 0x1, -R12 ;  /* 0x000000011515c824 */ /* 0x000fe200078e0a0c */
[C---:B------:R-:W-:Y:S02]  /*62d20*/  ISETP.GT.U32.AND P4, PT, R12.reuse, R19, PT ;  /* 0x000000130c00720c */ /* 0x040fe40003f84070 */
[----:B------:R-:W-:Y:S02]  /*62d30*/  IABS R24, R7 ;  /* 0x0000000700187213 */ /* 0x000fe40000000000 */
[----:B------:R-:W-:Y:S02]  /*62d40*/  ISETP.GE.AND P1, PT, R3, RZ, PT ;  /* 0x000000ff0300720c */ /* 0x000fe40003f26270 */
[----:B------:R-:W-:Y:S01]  /*62d50*/  ISETP.GT.U32.AND P6, PT, R12, R20, PT ;  /* 0x000000140c00720c */ /* 0x000fe20003fc4070 */
[----:B------:R-:W-:Y:S02]  /*62d60*/  VIADD R3, R0, 0x1f8 ;  /* 0x000001f800037836 */ /* 0x000fe40000000000 */
[----:B------:R-:W-:-:S03]  /*62d70*/  IMAD.HI.U32 R28, R11, R24, RZ ;  /* 0x000000180b1c7227 */ /* 0x000fc600078e00ff */
[----:B------:R-:W-:Y:S01]  /*62d80*/  IABS R18, R3 ;  /* 0x0000000300127213 */ /* 0x000fe20000000000 */
[----:B------:R-:W-:Y:S01]  /*62d90*/  IMAD.MOV R28, RZ, RZ, -R28 ;  /* 0x000000ffff1c7224 */ /* 0x000fe200078e0a1c */
[----:B------:R-:W-:Y:S01]  /*62da0*/  IABS R23, R74 ;  /* 0x0000004a00177213 */ /* 0x000fe20000000000 */
[----:B------:R-:W-:Y:S02]  /*62db0*/  @!P4 IMAD.IADD R19, R19, 0x1, -R12 ;  /* 0x000000011313c824 */ /* 0x000fe400078e0a0c */
[----:B------:R-:W-:Y:S02]  /*62dc0*/  IMAD R24, R12, R28, R24 ;  /* 0x0000001c0c187224 */ /* 0x000fe400078e0218 */
[----:B------:R-:W-:-:S04]  /*62dd0*/  IMAD.HI.U32 R25, R11, R18, RZ ;  /* 0x000000120b197227 */ /* 0x000fc800078e00ff */
[----:B------:R-:W-:Y:S02]  /*62de0*/  IMAD.MOV.U32 R28, RZ, RZ, R22 ;  /* 0x000000ffff1c7224 */ /* 0x000fe400078e0016 */
[----:B------:R-:W-:Y:S02]  /*62df0*/  @!P6 IMAD.IADD R20, R20, 0x1, -R12 ;  /* 0x000000011414e824 */ /* 0x000fe400078e0a0c */
[----:B------:R-:W-:Y:S01]  /*62e00*/  IMAD.HI.U32 R27, R11, R23, RZ ;  /* 0x000000170b1b7227 */ /* 0x000fe200078e00ff */
[----:B------:R-:W-:-:S03]  /*62e10*/  ISETP.GE.AND P6, PT, R6, RZ, PT ;  /* 0x000000ff0600720c */ /* 0x000fc60003fc6270 */
[----:B------:R-:W-:Y:S02]  /*62e20*/  IMAD.MOV R25, RZ, RZ, -R25 ;  /* 0x000000ffff197224 */ /* 0x000fe400078e0a19 */
[----:B------:R-:W-:Y:S01]  /*62e30*/  @!P1 IMAD.MOV R28, RZ, RZ, -R28 ;  /* 0x000000ffff1c9224 */ /* 0x000fe200078e0a1c */
[C---:B------:R-:W-:Y:S01]  /*62e40*/  ISETP.GT.U32.AND P1, PT, R12.reuse, R19, PT ;  /* 0x000000130c00720c */ /* 0x040fe20003f24070 */
[----:B------:R-:W-:Y:S02]  /*62e50*/  IMAD.MOV R27, RZ, RZ, -R27 ;  /* 0x000000ffff1b7224 */ /* 0x000fe400078e0a1b */
[C---:B------:R-:W-:Y:S01]  /*62e60*/  IMAD R18, R12.reuse, R25, R18 ;  /* 0x000000190c127224 */ /* 0x040fe200078e0212 */
[----:B------:R0:W-:Y:S01]  /*62e70*/  STL [R1+0x14f8], R8 ;  /* 0x0014f80801007387 */ /* 0x0001e20000100800 */
[C---:B------:R-:W-:Y:S02]  /*62e80*/  IMAD R23, R12.reuse, R27, R23 ;  /* 0x0000001b0c177224 */ /* 0x040fe400078e0217 */
[----:B------:R-:W-:Y:S01]  /*62e90*/  IMAD.MOV.U32 R27, RZ, RZ, R21 ;  /* 0x000000ffff1b7224 */ /* 0x000fe200078e0015 */
[----:B------:R-:W-:Y:S01]  /*62ea0*/  ISETP.GT.U32.AND P4, PT, R12, R18, PT ;  /* 0x000000120c00720c */ /* 0x000fe20003f84070 */
[----:B------:R-:W-:-:S02]  /*62eb0*/  IMAD.MOV.U32 R25, RZ, RZ, R20 ;  /* 0x000000ffff197224 */ /* 0x000fc400078e0014 */
[----:B0-----:R-:W-:Y:S02]  /*62ec0*/  VIADD R8, R0, 0x1fb ;  /* 0x000001fb00087836 */ /* 0x001fe40000000000 */
[----:B------:R-:W-:Y:S01]  /*62ed0*/  @!P6 IMAD.MOV R27, RZ, RZ, -R27 ;  /* 0x000000ffff1be224 */ /* 0x000fe200078e0a1b */
[----:B------:R-:W-:Y:S02]  /*62ee0*/  ISETP.GE.AND P6, PT, R5, RZ, PT ;  /* 0x000000ff0500720c */ /* 0x000fe40003fc6270 */
[----:B------:R-:W-:Y:S01]  /*62ef0*/  IABS R20, R8 ;  /* 0x0000000800147213 */ /* 0x000fe20000000000 */
[----:B------:R-:W-:Y:S01]  /*62f00*/  @!P1 IMAD.IADD R19, R19, 0x1, -R12 ;  /* 0x0000000113139824 */ /* 0x000fe200078e0a0c */
[----:B------:R-:W-:-:S03]  /*62f10*/  ISETP.GT.U32.AND P1, PT, R12, R24, PT ;  /* 0x000000180c00720c */ /* 0x000fc60003f24070 */
[----:B------:R-:W-:-:S04]  /*62f20*/  IMAD.HI.U32 R22, R11, R20, RZ ;  /* 0x000000140b167227 */ /* 0x000fc800078e00ff */
[----:B------:R-:W-:Y:S02]  /*62f30*/  @!P4 IMAD.IADD R18, R18, 0x1, -R12 ;  /* 0x000000011212c824 */ /* 0x000fe400078e0a0c */
[----:B------:R-:W-:Y:S01]  /*62f40*/  IMAD.MOV R22, RZ, RZ, -R22 ;  /* 0x000000ffff167224 */ /* 0x000fe200078e0a16 */
[C---:B------:R-:W-:Y:S01]  /*62f50*/  ISETP.GT.U32.AND P4, PT, R12.reuse, R23, PT ;  /* 0x000000170c00720c */ /* 0x040fe20003f84070 */
[----:B------:R-:W-:Y:S02]  /*62f60*/  @!P6 IMAD.MOV R25, RZ, RZ, -R25 ;  /* 0x000000ffff19e224 */ /* 0x000fe400078e0a19 */
[C---:B------:R-:W-:Y:S01]  /*62f70*/  IMAD R20, R12.reuse, R22, R20 ;  /* 0x000000160c147224 */ /* 0x040fe200078e0214 */
[----:B------:R-:W-:Y:S01]  /*62f80*/  ISETP.GT.U32.AND P6, PT, R12, R18, PT ;  /* 0x000000120c00720c */ /* 0x000fe20003fc4070 */
[----:B------:R-:W-:-:S03]  /*62f90*/  @!P1 IMAD.IADD R24, R24, 0x1, -R12 ;  /* 0x0000000118189824 */ /* 0x000fc600078e0a0c */
[----:B------:R-:W-:Y:S01]  /*62fa0*/  ISETP.GT.U32.AND P1, PT, R12, R20, PT ;  /* 0x000000140c00720c */ /* 0x000fe20003f24070 */
[----:B------:R-:W-:-:S04]  /*62fb0*/  VIADD R6, R0, 0x1fc ;  /* 0x000001fc00067836 */ /* 0x000fc80000000000 */
[--C-:B------:R-:W-:Y:S01]  /*62fc0*/  @!P4 IMAD.IADD R23, R23, 0x1, -R12.reuse ;  /* 0x000000011717c824 */ /* 0x100fe200078e0a0c */
[----:B------:R-:W-:Y:S02]  /*62fd0*/  IABS R21, R6 ;  /* 0x0000000600157213 */ /* 0x000fe40000000000 */
[----:B------:R-:W-:Y:S01]  /*62fe0*/  ISETP.GE.AND P4, PT, R3, RZ, PT ;  /* 0x000000ff0300720c */ /* 0x000fe20003f86270 */
[----:B------:R-:W-:Y:S01]  /*62ff0*/  @!P6 IMAD.IADD R18, R18, 0x1, -R12 ;  /* 0x000000011212e824 */ /* 0x000fe200078e0a0c */
[----:B------:R-:W-:Y:S01]  /*63000*/  ISETP.GE.AND P6, PT, R4, RZ, PT ;  /* 0x000000ff0400720c */ /* 0x000fe20003fc6270 */
[----:B------:R-:W-:-:S04]  /*63010*/  IMAD.HI.U32 R33, R11, R21, RZ ;  /* 0x000000150b217227 */ /* 0x000fc800078e00ff */
[----:B------:R-:W-:Y:S01]  /*63020*/  @!P1 IMAD.IADD R20, R20, 0x1, -R12 ;  /* 0x0000000114149824 */ /* 0x000fe200078e0a0c */
[----:B------:R-:W-:Y:S01]  /*63030*/  ISETP.GT.U32.AND P1, PT, R12, R23, PT ;  /* 0x000000170c00720c */ /* 0x000fe20003f24070 */
[C---:B------:R-:W-:Y:S02]  /*63040*/  VIADD R4, R0.reuse, 0x1fd ;  /* 0x000001fd00047836 */ /* 0x040fe40000000000 */
[----:B------:R-:W-:Y:S02]  /*63050*/  IMAD.MOV R33, RZ, RZ, -R33 ;  /* 0x000000ffff217224 */ /* 0x000fe400078e0a21 */
[----:B------:R-:W-:Y:S02]  /*63060*/  IMAD.MOV.U32 R22, RZ, RZ, R19 ;  /* 0x000000ffff167224 */ /* 0x000fe400078e0013 */
[----:B------:R-:W-:Y:S02]  /*63070*/  VIADD R5, R0, 0x1fe ;  /* 0x000001fe00057836 */ /* 0x000fe40000000000 */
[----:B------:R-:W-:-:S02]  /*63080*/  IMAD.MOV.U32 R19, RZ, RZ, R18 ;  /* 0x000000ffff137224 */ /* 0x000fc400078e0012 */
[C---:B------:R-:W-:Y:S01]  /*63090*/  IMAD R21, R12.reuse, R33, R21 ;  /* 0x000000210c157224 */ /* 0x040fe200078e0215 */
[----:B------:R-:W-:Y:S01]  /*630a0*/  IABS R33, R4 ;  /* 0x0000000400217213 */ /* 0x000fe20000000000 */
[----:B------:R-:W-:Y:S01]  /*630b0*/  @!P4 IMAD.MOV R19, RZ, RZ, -R19 ;  /* 0x000000ffff13c224 */ /* 0x000fe200078e0a13 */
[----:B------:R-:W-:Y:S02]  /*630c0*/  IABS R34, R5 ;  /* 0x0000000500227213 */ /* 0x000fe40000000000 */
[C---:B------:R-:W-:Y:S01]  /*630d0*/  ISETP.GT.U32.AND P4, PT, R12.reuse, R24, PT ;  /* 0x000000180c00720c */ /* 0x040fe20003f84070 */
[----:B------:R-:W-:Y:S01]  /*630e0*/  @!P6 IMAD.MOV R22, RZ, RZ, -R22 ;  /* 0x000000ffff16e224 */ /* 0x000fe200078e0a16 */
[----:B------:R-:W-:Y:S01]  /*630f0*/  ISETP.GT.U32.AND P6, PT, R12, R20, PT ;  /* 0x000000140c00720c */ /* 0x000fe20003fc4070 */
[----:B------:R-:W-:-:S04]  /*63100*/  IMAD.HI.U32 R37, R11, R33, RZ ;  /* 0x000000210b257227 */ /* 0x000fc800078e00ff */
[----:B------:R-:W-:Y:S01]  /*63110*/  @!P1 IMAD.IADD R23, R23, 0x1, -R12 ;  /* 0x0000000117179824 */ /* 0x000fe200078e0a0c */
[----:B------:R-:W-:Y:S01]  /*63120*/  ISETP.GT.U32.AND P1, PT, R12, R21, PT ;  /* 0x000000150c00720c */ /* 0x000fe20003f24070 */
[----:B------:R-:W-:-:S04]  /*63130*/  IMAD.HI.U32 R11, R11, R34, RZ ;  /* 0x000000220b0b7227 */ /* 0x000fc800078e00ff */
[----:B------:R-:W-:Y:S02]  /*63140*/  IMAD.MOV R37, RZ, RZ, -R37 ;  /* 0x000000ffff257224 */ /* 0x000fe400078e0a25 */
[----:B------:R-:W-:Y:S02]  /*63150*/  IMAD.MOV R11, RZ, RZ, -R11 ;  /* 0x000000ffff0b7224 */ /* 0x000fe400078e0a0b */
[----:B------:R-:W-:Y:S01]  /*63160*/  IMAD R18, R12, R37, R33 ;  /* 0x000000250c127224 */ /* 0x000fe200078e0221 */
[----:B------:R0:W-:Y:S01]  /*63170*/  STL [R1+0x3754], R3 ;  /* 0x0037540301007387 */ /* 0x0001e20000100800 */
[----:B------:R-:W-:Y:S02]  /*63180*/  @!P4 IMAD.IADD R24, R24, 0x1, -R12 ;  /* 0x000000011818c824 */ /* 0x000fe400078e0a0c */
[----:B------:R-:W-:Y:S02]  /*63190*/  IMAD R11, R12, R11, R34 ;  /* 0x0000000b0c0b7224 */ /* 0x000fe400078e0222 */
[--C-:B------:R-:W-:Y:S01]  /*631a0*/  @!P6 IMAD.IADD R20, R20, 0x1, -R12.reuse ;  /* 0x000000011414e824 */ /* 0x100fe200078e0a0c */
[----:B------:R-:W-:Y:S01]  /*631b0*/  ISETP.GT.U32.AND P6, PT, R12, R18, PT ;  /* 0x000000120c00720c */ /* 0x000fe20003fc4070 */
[----:B------:R-:W-:Y:S01]  /*631c0*/  @!P1 IMAD.IADD R21, R21, 0x1, -R12 ;  /* 0x0000000115159824 */ /* 0x000fe200078e0a0c */
[----:B0-----:R-:W-:-:S02]  /*631d0*/  IADD3 R3, P4, PT, R35, R16, RZ ;  /* 0x0000001023037210 */ /* 0x001fc40007f9e0ff */
[----:B------:R-:W-:-:S03]  /*631e0*/  ISETP.GT.U32.AND P1, PT, R12, R11, PT ;  /* 0x0000000b0c00720c */ /* 0x000fc60003f24070 */
[----:B------:R-:W-:Y:S01]  /*631f0*/  IMAD.X R9, R36, 0x1, R13, P4 ;  /* 0x0000000124097824 */ /* 0x000fe200020e060d */
[----:B------:R-:W-:-:S05]  /*63200*/  ISETP.GE.AND P4, PT, R74, RZ, PT ;  /* 0x000000ff4a00720c */ /* 0x000fca0003f86270 */
[----:B------:R-:W-:Y:S01]  /*63210*/  @!P6 IMAD.IADD R18, R18, 0x1, -R12 ;  /* 0x000000011212e824 */ /* 0x000fe200078e0a0c */
[----:B------:R-:W-:-:S03]  /*63220*/  ISETP.GT.U32.AND P6, PT, R12, R21, PT ;  /* 0x000000150c00720c */ /* 0x000fc60003fc4070 */
[----:B------:R-:W-:Y:S01]  /*63230*/  @!P1 IMAD.IADD R11, R11, 0x1, -R12 ;  /* 0x000000010b0b9824 */ /* 0x000fe200078e0a0c */
[----:B------:R-:W-:Y:S03]  /*63240*/  STL [R1+0x3750], R74 ;  /* 0x0037504a01007387 */ /* 0x000fe60000100800 */
[----:B------:R-:W-:Y:S01]  /*63250*/  @!P4 IMAD.MOV R23, RZ, RZ, -R23 ;  /* 0x000000ffff17c224 */ /* 0x000fe200078e0a17 */
[C---:B------:R-:W-:Y:S02]  /*63260*/  ISETP.GT.U32.AND P4, PT, R12.reuse, R18, PT ;  /* 0x000000120c00720c */ /* 0x040fe40003f84070 */
[----:B------:R-:W-:Y:S01]  /*63270*/  ISETP.GT.U32.AND P1, PT, R12, R11, PT ;  /* 0x0000000b0c00720c */ /* 0x000fe20003f24070 */
[----:B------:R-:W-:Y:S04]  /*63280*/  STL [R1+0x374c], R7 ;  /* 0x00374c0701007387 */ /* 0x000fe80000100800 */
[----:B------:R-:W-:Y:S01]  /*63290*/  STL [R1+0x3734], R8 ;  /* 0x0037340801007387 */ /* 0x000fe20000100800 */
[----:B------:R-:W-:-:S03]  /*632a0*/  IMAD R26, R26, UR6, RZ ;  /* 0x000000061a1a7c24 */ /* 0x000fc6000f8e02ff */
[----:B------:R-:W-:Y:S04]  /*632b0*/  STL [R1+0x3730], R6 ;  /* 0x0037300601007387 */ /* 0x000fe80000100800 */
[----:B------:R-:W-:Y:S04]  /*632c0*/  STL [R1+0x3720], R4 ;  /* 0x0037200401007387 */ /* 0x000fe80000100800 */
[----:B------:R-:W-:Y:S04]  /*632d0*/  STL [R1+0x371c], R5 ;  /* 0x00371c0501007387 */ /* 0x000fe80000100800 */
[----:B------:R0:W-:Y:S01]  /*632e0*/  STL [R1+0xe54], R3 ;  /* 0x000e540301007387 */ /* 0x0001e20000100800 */
[----:B------:R-:W-:-:S02]  /*632f0*/  @P0 IMAD.MOV.U32 R34, RZ, RZ, R3 ;  /* 0x000000ffff220224 */ /* 0x000fc400078e0003 */
[----:B------:R-:W-:Y:S02]  /*63300*/  @P0 IMAD.MOV.U32 R35, RZ, RZ, R9 ;  /* 0x000000ffff230224 */ /* 0x000fe400078e0009 */
[----:B------:R-:W-:Y:S01]  /*63310*/  @!P6 IMAD.IADD R21, R21, 0x1, -R12 ;  /* 0x000000011515e824 */ /* 0x000fe200078e0a0c */
[----:B------:R-:W-:Y:S01]  /*63320*/  SHF.R.S32.HI R33, RZ, 0x1f, R26 ;  /* 0x0000001fff217819 */ /* 0x000fe2000001141a */
[----:B------:R-:W-:Y:S01]  /*63330*/  @!P4 IMAD.IADD R18, R18, 0x1, -R12 ;  /* 0x000000011212c824 */ /* 0x000fe200078e0a0c */
[----:B------:R-:W-:Y:S04]  /*63340*/  STL [R1+0xe50], R9 ;  /* 0x000e500901007387 */ /* 0x000fe80000100800 */
[----:B------:R1:W2:Y:S01]  /*63350*/  @P0 LDG.E.U8 R47, desc[UR22][R34.64] ;  /* 0x00000016222f0981 */ /* 0x0002a2000c1e1100 */
[----:B0-----:R-:W-:-:S02]  /*63360*/  IADD3 R3, P6, PT, R26, R14, RZ ;  /* 0x0000000e1a037210 */ /* 0x001fc40007fde0ff */
[----:B------:R-:W-:Y:S01]  /*63370*/  ISETP.GE.AND P4, PT, R7, RZ, PT ;  /* 0x000000ff0700720c */ /* 0x000fe20003f86270 */
[----:B------:R-:W-:Y:S02]  /*63380*/  @!P1 IMAD.IADD R11, R11, 0x1, -R12 ;  /* 0x000000010b0b9824 */ /* 0x000fe400078e0a0c */
[----:B------:R-:W-:Y:S01]  /*63390*/  IMAD.X R7, R33, 0x1, R15, P6 ;  /* 0x0000000121077824 */ /* 0x000fe200030e060f */
[----:B------:R0:W-:Y:S01]  /*633a0*/  STL [R1+0xe5c], R3 ;  /* 0x000e5c0301007387 */ /* 0x0001e20000100800 */
[----:B-1----:R-:W-:Y:S02]  /*633b0*/  @P5 IMAD.MOV.U32 R34, RZ, RZ, R3 ;  /* 0x000000ffff225224 */ /* 0x002fe400078e0003 */
[----:B------:R-:W-:Y:S01]  /*633c0*/  @P5 IMAD.MOV.U32 R35, RZ, RZ, R7 ;  /* 0x000000ffff235224 */ /* 0x000fe200078e0007 */
[----:B------:R1:W-:Y:S01]  /*633d0*/  STL [R1+0xe58], R7 ;  /* 0x000e580701007387 */ /* 0x0003e20000100800 */
[----:B------:R-:W-:-:S04]  /*633e0*/  ISETP.GE.AND P6, PT, R8, RZ, PT ;  /* 0x000000ff0800720c */ /* 0x000fc80003fc6270 */
[----:B------:R-:W-:Y:S01]  /*633f0*/  @!P4 IMAD.MOV R24, RZ, RZ, -R24 ;  /* 0x000000ffff18c224 */ /* 0x000fe200078e0a18 */
[----:B0-----:R-:W-:Y:S01]  /*63400*/  IADD3 R3, P1, PT, R26, R16, RZ ;  /* 0x000000101a037210 */ /* 0x001fe20007f3e0ff */
[----:B------:R0:W2:Y:S04]  /*63410*/  @P5 LDG.E.U8 R46, desc[UR22][R34.64] ;  /* 0x00000016222e5981 */ /* 0x0000a8000c1e1100 */
[----:B------:R-:W-:Y:S04]  /*63420*/  STL [R1+0xddc], R3 ;  /* 0x000ddc0301007387 */ /* 0x000fe80000100800 */
[----:B-1----:R-:W2:Y:S01]  /*63430*/  LDL.LU R7, [R1+0xd70] ;  /* 0x000d700001077983 */ /* 0x002ea20000300800 */
[----:B------:R-:W-:Y:S01]  /*63440*/  ISETP.GE.AND P4, PT, R4, RZ, PT ;  /* 0x000000ff0400720c */ /* 0x000fe20003f86270 */
[----:B------:R-:W-:-:S02]  /*63450*/  IMAD.X R4, R33, 0x1, R13, P1 ;  /* 0x0000000121047824 */ /* 0x000fc400008e060d */
[----:B------:R-:W-:Y:S01]  /*63460*/  @!P6 IMAD.MOV R20, RZ, RZ, -R20 ;  /* 0x000000ffff14e224 */ /* 0x000fe200078e0a14 */
[----:B------:R-:W-:Y:S02]  /*63470*/  ISETP.GE.AND P6, PT, R6, RZ, PT ;  /* 0x000000ff0600720c */ /* 0x000fe40003fc6270 */
[----:B------:R1:W-:Y:S04]  /*63480*/  STL [R1+0xdd8], R4 ;  /* 0x000dd80401007387 */ /* 0x0003e80000100800 */
[----:B------:R-:W3:Y:S01]  /*63490*/  LDL.LU R6, [R1+0xd80] ;  /* 0x000d800001067983 */ /* 0x000ee20000300800 */
[----:B0-----:R-:W-:-:S03]  /*634a0*/  @P0 IMAD.MOV.U32 R35, RZ, RZ, R4 ;  /* 0x000000ffff230224 */ /* 0x001fc600078e0004 */
[----:B------:R-:W3:Y:S01]  /*634b0*/  LDL.LU R93, [R1+0xd88] ;  /* 0x000d8800015d7983 */ /* 0x000ee20000300800 */
[----:B------:R-:W-:-:S03]  /*634c0*/  ISETP.GE.AND P1, PT, R5, RZ, PT ;  /* 0x000000ff0500720c */ /* 0x000fc60003f26270 */
[----:B-1----:R-:W3:Y:S04]  /*634d0*/  LDL.LU R4, [R1+0xd90] ;  /* 0x000d900001047983 */ /* 0x002ee80000300800 */
[----:B------:R-:W3:Y:S04]  /*634e0*/  LDL.LU R9, [R1+0xd98] ;  /* 0x000d980001097983 */ /* 0x000ee80000300800 */
[----:B------:R-:W3:Y:S01]  /*634f0*/  LDL.LU R5, [R1+0xda0] ;  /* 0x000da00001057983 */ /* 0x000ee20000300800 */
[----:B------:R-:W-:Y:S02]  /*63500*/  LOP3.LUT R2, R2, 0x7f, RZ, 0xc0, !PT ;  /* 0x0000007f02027812 */ /* 0x000fe400078ec0ff */
[----:B------:R-:W-:Y:S01]  /*63510*/  SEL R12, R17, R32, !P3 ;  /* 0x00000020110c7207 */ /* 0x000fe20005800000 */
[----:B------:R-:W-:-:S02]  /*63520*/  @!P6 IMAD.MOV R21, RZ, RZ, -R21 ;  /* 0x000000ffff15e224 */ /* 0x000fc400078e0a15 */
[----:B------:R-:W-:Y:S01]  /*63530*/  @!P4 IMAD.MOV R18, RZ, RZ, -R18 ;  /* 0x000000ffff12c224 */ /* 0x000fe200078e0a12 */
[----:B------:R-:W-:Y:S01]  /*63540*/  LOP3.LUT R10, R2, 0x60, RZ, 0x3c, !PT ;  /* 0x00000060020a7812 */ /* 0x000fe200078e3cff */
[----:B------:R-:W-:Y:S02]  /*63550*/  @!P1 IMAD.MOV R11, RZ, RZ, -R11 ;  /* 0x000000ffff0b9224 */ /* 0x000fe400078e0a0b */
[----:B------:R-:W-:Y:S02]  /*63560*/  IMAD R12, R12, UR13, RZ ;  /* 0x0000000d0c0c7c24 */ /* 0x000fe4000f8e02ff */
[----:B------:R-:W-:Y:S01]  /*63570*/  @P0 IMAD.MOV.U32 R34, RZ, RZ, R3 ;  /* 0x000000ffff220224 */ /* 0x000fe200078e0003 */
[C---:B------:R-:W-:Y:S02]  /*63580*/  SEL R31, R17.reuse, R31, !P3 ;  /* 0x0000001f111f7207 */ /* 0x040fe40005800000 */
[C---:B------:R-:W-:Y:S02]  /*63590*/  SEL R30, R17.reuse, R30, !P3 ;  /* 0x0000001e111e7207 */ /* 0x040fe40005800000 */
[----:B------:R-:W-:-:S02]  /*635a0*/  SEL R74, R17, R11, !P3 ;  /* 0x0000000b114a7207 */ /* 0x000fc40005800000 */
[----:B------:R-:W-:Y:S02]  /*635b0*/  SHF.R.S32.HI R11, RZ, 0x1f, R12 ;  /* 0x0000001fff0b7819 */ /* 0x000fe4000001140c */
[C---:B------:R-:W-:Y:S02]  /*635c0*/  SEL R29, R17.reuse, R29, !P3 ;  /* 0x0000001d111d7207 */ /* 0x040fe40005800000 */
[C---:B------:R-:W-:Y:S02]  /*635d0*/  SEL R28, R17.reuse, R28, !P3 ;  /* 0x0000001c111c7207 */ /* 0x040fe40005800000 */
[C---:B------:R-:W-:Y:S02]  /*635e0*/  SEL R27, R17.reuse, R27, !P3 ;  /* 0x0000001b111b7207 */ /* 0x040fe40005800000 */
[C---:B------:R-:W-:Y:S02]  /*635f0*/  SEL R25, R17.reuse, R25, !P3 ;  /* 0x0000001911197207 */ /* 0x040fe40005800000 */
[----:B------:R-:W-:-:S02]  /*63600*/  SEL R22, R17, R22, !P3 ;  /* 0x0000001611167207 */ /* 0x000fc40005800000 */
[C---:B------:R-:W-:Y:S02]  /*63610*/  SEL R26, R17.reuse, R19, !P3 ;  /* 0x00000013111a7207 */ /* 0x040fe40005800000 */
[C---:B------:R-:W-:Y:S02]  /*63620*/  SEL R23, R17.reuse, R23, !P3 ;  /* 0x0000001711177207 */ /* 0x040fe40005800000 */
[C---:B------:R-:W-:Y:S02]  /*63630*/  SEL R24, R17.reuse, R24, !P3 ;  /* 0x0000001811187207 */ /* 0x040fe40005800000 */
[C---:B------:R-:W-:Y:S02]  /*63640*/  SEL R20, R17.reuse, R20, !P3 ;  /* 0x0000001411147207 */ /* 0x040fe40005800000 */
[C---:B------:R-:W-:Y:S02]  /*63650*/  SEL R75, R17.reuse, R21, !P3 ;  /* 0x00000015114b7207 */ /* 0x040fe40005800000 */
[----:B------:R-:W-:Y:S01]  /*63660*/  SEL R3, R17, R18, !P3 ;  /* 0x0000001211037207 */ /* 0x000fe20005800000 */
[----:B------:R-:W4:Y:S01]  /*63670*/  LDL.LU R8, [R1+0xda4] ;  /* 0x000da40001087983 */ /* 0x000f220000300800 */
[----:B------:R-:W-:Y:S01]  /*63680*/  PRMT R44, RZ, 0x7610, R44 ;  /* 0x00007610ff2c7816 */ /* 0x000fe2000000002c */
[----:B------:R-:W0:Y:S02]  /*63690*/  LDCU UR13, c[0x0][0x3b0] ;  /* 0x00007600ff0d77ac */ /* 0x000e240008000800 */
[----:B--2---:R1:W-:Y:S02]  /*636a0*/  STS.U8 [R10+UR7+0x42300], R7 ;  /* 0x042300070a007988 */ /* 0x0043e40008000007 */
[----:B-1----:R-:W-:-:S05]  /*636b0*/  IADD3 R7, P1, PT, R12, R14, RZ ;  /* 0x0000000e0c077210 */ /* 0x002fca0007f3e0ff */
[----:B------:R-:W-:Y:S01]  /*636c0*/  IMAD.X R17, R11, 0x1, R15, P1 ;  /* 0x000000010b117824 */ /* 0x000fe200008e060f */
[----:B------:R-:W-:Y:S01]  /*636d0*/  IADD3 R12, P1, PT, R12, R16, RZ ;  /* 0x000000100c0c7210 */ /* 0x000fe20007f3e0ff */
[----:B------:R1:W-:Y:S04]  /*636e0*/  STL [R1+0xdcc], R7 ;  /* 0x000dcc0701007387 */ /* 0x0003e80000100800 */
[----:B------:R-:W-:Y:S04]  /*636f0*/  STL [R1+0xdc8], R17 ;  /* 0x000dc81101007387 */ /* 0x000fe80000100800 */
[----:B------:R-:W2:Y:S04]  /*63700*/  LDL.LU R91, [R1+0xda8] ;  /* 0x000da800015b7983 */ /* 0x000ea80000300800 */
[----:B------:R-:W2:Y:S01]  /*63710*/  LDL.LU R92, [R1+0xdac] ;  /* 0x000dac00015c7983 */ /* 0x000ea20000300800 */
[----:B------:R-:W-:-:S03]  /*63720*/  @P5 IMAD.MOV.U32 R18, RZ, RZ, R7 ;  /* 0x000000ffff125224 */ /* 0x000fc600078e0007 */
[----:B------:R-:W-:Y:S04]  /*63730*/  STL [R1+0xdc4], R12 ;  /* 0x000dc40c01007387 */ /* 0x000fe80000100800 */
[----:B-1----:R-:W2:Y:S04]  /*63740*/  LDL.LU R7, [R1+0xdb0] ;  /* 0x000db00001077983 */ /* 0x002ea80000300800 */
[----:B---3--:R1:W-:Y:S01]  /*63750*/  STS.U8 [R10+UR7+0x42700], R6 ;  /* 0x042700060a007988 */ /* 0x0083e20008000007 */
[----:B------:R-:W-:Y:S02]  /*63760*/  @P5 IMAD.MOV.U32 R19, RZ, RZ, R17 ;  /* 0x000000ffff135224 */ /* 0x000fe400078e0011 */
[----:B------:R-:W-:Y:S01]  /*63770*/  IMAD.X R11, R11, 0x1, R13, P1 ;  /* 0x000000010b0b7824 */ /* 0x000fe200008e060d */
[----:B------:R3:W-:Y:S04]  /*63780*/  STS.U8 [R10+UR7+0x43700], R5 ;  /* 0x043700050a007988 */ /* 0x0007e80008000007 */
[----:B------:R0:W2:Y:S04]  /*63790*/  @P5 LDG.E.U8 R44, desc[UR22][R18.64] ;  /* 0x00000016122c5981 */ /* 0x0000a8000c1e1100 */
[----:B-1----:R-:W2:Y:S04]  /*637a0*/  LDL.LU R6, [R1+0xdb4] ;  /* 0x000db40001067983 */ /* 0x002ea80000300800 */
[----:B------:R1:W-:Y:S01]  /*637b0*/  STL [R1+0xdc0], R11 ;  /* 0x000dc00b01007387 */ /* 0x0003e20000100800 */
[----:B0-----:R-:W-:-:S03]  /*637c0*/  @P0 IMAD.MOV.U32 R19, RZ, RZ, R11 ;  /* 0x000000ffff130224 */ /* 0x001fc600078e000b */
[----:B---3--:R-:W3:Y:S01]  /*637d0*/  LDL.LU R5, [R1+0xdf0] ;  /* 0x000df00001057983 */ /* 0x008ee20000300800 */
[----:B------:R-:W-:-:S03]  /*637e0*/  @P0 IMAD.MOV.U32 R18, RZ, RZ, R12 ;  /* 0x000000ffff120224 */ /* 0x000fc600078e000c */
[----:B------:R0:W-:Y:S01]  /*637f0*/  STS.U8 [R10+UR7+0x42f00], R4 ;  /* 0x042f00040a007988 */ /* 0x0001e20008000007 */
[----:B-1----:R-:W-:-:S03]  /*63800*/  IMAD R11, R31, UR6, RZ ;  /* 0x000000061f0b7c24 */ /* 0x002fc6000f8e02ff */
[----:B------:R1:W-:Y:S02]  /*63810*/  STS.U8 [R10+UR7+0x43300], R9 ;  /* 0x043300090a007988 */ /* 0x0003e40008000007 */
[----:B------:R-:W-:Y:S02]  /*63820*/  SHF.R.S32.HI R12, RZ, 0x1f, R11 ;  /* 0x0000001fff0c7819 */ /* 0x000fe4000001140b */
[----:B0-----:R-:W-:-:S05]  /*63830*/  IADD3 R4, P1, PT, R11, R14, RZ ;  /* 0x0000000e0b047210 */ /* 0x001fca0007f3e0ff */
[----:B-1----:R-:W-:Y:S01]  /*63840*/  IMAD.X R9, R12, 0x1, R15, P1 ;  /* 0x000000010c097824 */ /* 0x002fe200008e060f */
[----:B------:R-:W-:Y:S04]  /*63850*/  STL [R1+0xde4], R4 ;  /* 0x000de40401007387 */ /* 0x000fe80000100800 */
[----:B------:R0:W-:Y:S04]  /*63860*/  STS.U8 [R10+UR7+0x42b00], R93 ;  /* 0x042b005d0a007988 */ /* 0x0001e80008000007 */
[----:B------:R1:W-:Y:S04]  /*63870*/  STL [R1+0xde0], R9 ;  /* 0x000de00901007387 */ /* 0x0003e80000100800 */
[----:B0-----:R-:W3:Y:S01]  /*63880*/  LDL.LU R93, [R1+0xdf4] ;  /* 0x000df400015d7983 */ /* 0x001ee20000300800 */
[----:B------:R-:W-:-:S02]  /*63890*/  PRMT R43, RZ, 0x7610, R43 ;  /* 0x00007610ff2b7816 */ /* 0x000fc4000000002b */
[----:B------:R-:W-:Y:S02]  /*638a0*/  PRMT R42, RZ, 0x7610, R42 ;  /* 0x00007610ff2a7816 */ /* 0x000fe4000000002a */
[----:B------:R-:W-:Y:S02]  /*638b0*/  IADD3 R11, P1, PT, R11, R16, RZ ;  /* 0x000000100b0b7210 */ /* 0x000fe40007f3e0ff */
[----:B------:R0:W3:Y:S04]  /*638c0*/  @P0 LDG.E.U8 R43, desc[UR22][R18.64] ;  /* 0x00000016122b0981 */ /* 0x0000e8000c1e1100 */
[----:B----4-:R4:W-:Y:S01]  /*638d0*/  STS.U8 [R10+UR7+0x43b00], R8 ;  /* 0x043b00080a007988 */ /* 0x0109e20008000007 */
[----:B------:R-:W-:Y:S02]  /*638e0*/  IMAD.X R12, R12, 0x1, R13, P1 ;  /* 0x000000010c0c7824 */ /* 0x000fe400008e060d */
[----:B0-----:R-:W-:-:S02]  /*638f0*/  @P5 IMAD.MOV.U32 R18, RZ, RZ, R4 ;  /* 0x000000ffff125224 */ /* 0x001fc400078e0004 */
[----:B------:R-:W-:Y:S01]  /*63900*/  @P5 IMAD.MOV.U32 R19, RZ, RZ, R9 ;  /* 0x000000ffff135224 */ /* 0x000fe200078e0009 */
[----:B------:R-:W3:Y:S04]  /*63910*/  LDL.LU R4, [R1+0xdf8] ;  /* 0x000df80001047983 */ /* 0x000ee80000300800 */
[----:B-1----:R-:W3:Y:S04]  /*63920*/  LDL.LU R9, [R1+0xdfc] ;  /* 0x000dfc0001097983 */ /* 0x002ee80000300800 */
[----:B----4-:R-:W4:Y:S04]  /*63930*/  LDL.LU R8, [R1+0x3920] ;  /* 0x0039200001087983 */ /* 0x010f280000300800 */
[----:B------:R0:W-:Y:S04]  /*63940*/  STL [R1+0xdec], R11 ;  /* 0x000dec0b01007387 */ /* 0x0001e80000100800 */
[----:B------:R1:W4:Y:S04]  /*63950*/  @P5 LDG.E.U8 R42, desc[UR22][R18.64] ;  /* 0x00000016122a5981 */ /* 0x000328000c1e1100 */
[----:B------:R0:W-:Y:S01]  /*63960*/  STL [R1+0xde8], R12 ;  /* 0x000de80c01007387 */ /* 0x0001e20000100800 */
[----:B-1----:R-:W-:-:S02]  /*63970*/  @P0 IMAD.MOV.U32 R18, RZ, RZ, R11 ;  /* 0x000000ffff120224 */ /* 0x002fc400078e000b */
[----:B0-----:R-:W-:Y:S02]  /*63980*/  IMAD R11, R30, UR13, RZ ;  /* 0x0000000d1e0b7c24 */ /* 0x001fe4000f8e02ff */
[----:B------:R-:W-:Y:S01]  /*63990*/  @P0 IMAD.MOV.U32 R19, RZ, RZ, R12 ;  /* 0x000000ffff130224 */ /* 0x000fe200078e000c */
[----:B------:R-:W-:Y:S02]  /*639a0*/  PRMT R41, RZ, 0x7610, R41 ;  /* 0x00007610ff297816 */ /* 0x000fe40000000029 */
[----:B------:R-:W-:Y:S01]  /*639b0*/  PRMT R40, RZ, 0x7610, R40 ;  /* 0x00007610ff287816 */ /* 0x000fe20000000028 */
[----:B------:R-:W0:Y:S01]  /*639c0*/  LDCU UR13, c[0x0][0x3b0] ;  /* 0x00007600ff0d77ac */ /* 0x000e220008000800 */
[----:B------:R-:W-:Y:S02]  /*639d0*/  SHF.R.S32.HI R12, RZ, 0x1f, R11 ;  /* 0x0000001fff0c7819 */ /* 0x000fe4000001140b */
[----:B------:R1:W4:Y:S04]  /*639e0*/  @P0 LDG.E.U8 R41, desc[UR22][R18.64] ;  /* 0x0000001612290981 */ /* 0x000328000c1e1100 */
[----:B--2---:R2:W-:Y:S02]  /*639f0*/  STS.U8 [R10+UR7+0x44700], R7 ;  /* 0x044700070a007988 */ /* 0x0045e40008000007 */
[----:B--2---:R-:W-:-:S02]  /*63a00*/  IADD3 R7, P1, PT, R11, R14, RZ ;  /* 0x0000000e0b077210 */ /* 0x004fc40007f3e0ff */
[----:B------:R2:W-:Y:S03]  /*63a10*/  STS.U8 [R10+UR7+0x44b00], R6 ;  /* 0x044b00060a007988 */ /* 0x0005e60008000007 */
[----:B------:R-:W-:Y:S01]  /*63a20*/  IMAD.X R17, R12, 0x1, R15, P1 ;  /* 0x000000010c117824 */ /* 0x000fe200008e060f */
[----:B------:R-:W-:Y:S01]  /*63a30*/  IADD3 R11, P1, PT, R11, R16, RZ ;  /* 0x000000100b0b7210 */ /* 0x000fe20007f3e0ff */
[----:B------:R0:W-:Y:S04]  /*63a40*/  STS.U8 [R10+UR7+0x43f00], R91 ;  /* 0x043f005b0a007988 */ /* 0x0001e80008000007 */
[----:B--2---:R-:W2:Y:S04]  /*63a50*/  LDL.LU R6, [R1+0x3924] ;  /* 0x0039240001067983 */ /* 0x004ea80000300800 */
[----:B------:R-:W-:Y:S04]  /*63a60*/  STL [R1+0xdbc], R7 ;  /* 0x000dbc0701007387 */ /* 0x000fe80000100800 */
[----:B------:R-:W-:Y:S04]  /*63a70*/  STL [R1+0xdb8], R17 ;  /* 0x000db81101007387 */ /* 0x000fe80000100800 */
[----:B------:R3:W-:Y:S04]  /*63a80*/  STS.U8 [R10+UR7+0x44300], R92 ;  /* 0x0443005c0a007988 */ /* 0x0007e80008000007 */
[----:B0-----:R-:W2:Y:S01]  /*63a90*/  LDL.LU R91, [R1+0x392c] ;  /* 0x00392c00015b7983 */ /* 0x001ea20000300800 */
[----:B-1----:R-:W-:-:S03]  /*63aa0*/  @P5 IMAD.MOV.U32 R18, RZ, RZ, R7 ;  /* 0x000000ffff125224 */ /* 0x002fc600078e0007 */
[----:B---3--:R0:W-:Y:S04]  /*63ab0*/  STS.U8 [R10+UR7+0x44f00], R5 ;  /* 0x044f00050a007988 */ /* 0x0081e80008000007 */
[----:B------:R-:W3:Y:S04]  /*63ac0*/  LDL.LU R92, [R1+0x3930] ;  /* 0x00393000015c7983 */ /* 0x000ee80000300800 */
[----:B------:R-:W-:Y:S04]  /*63ad0*/  STL [R1+0xdb4], R11 ;  /* 0x000db40b01007387 */ /* 0x000fe80000100800 */
[----:B------:R-:W3:Y:S04]  /*63ae0*/  LDL.LU R7, [R1+0x3934] ;  /* 0x0039340001077983 */ /* 0x000ee80000300800 */
[----:B0-----:R-:W3:Y:S01]  /*63af0*/  LDL.LU R5, [R1+0x3938] ;  /* 0x0039380001057983 */ /* 0x001ee20000300800 */
[----:B------:R-:W-:-:S05]  /*63b00*/  IMAD.X R12, R12, 0x1, R13, P1 ;  /* 0x000000010c0c7824 */ /* 0x000fca00008e060d */
[----:B------:R-:W-:Y:S04]  /*63b10*/  STL [R1+0xdb0], R12 ;  /* 0x000db00c01007387 */ /* 0x000fe80000100800 */
[----:B------:R0:W-:Y:S04]  /*63b20*/  STS.U8 [R10+UR7+0x45300], R93 ;  /* 0x0453005d0a007988 */ /* 0x0001e80008000007 */
[----:B0-----:R-:W3:Y:S01]  /*63b30*/  LDL.LU R93, [R1+0x393c] ;  /* 0x00393c00015d7983 */ /* 0x001ee20000300800 */
[----:B------:R-:W-:-:S05]  /*63b40*/  @P5 IMAD.MOV.U32 R19, RZ, RZ, R17 ;  /* 0x000000ffff135224 */ /* 0x000fca00078e0011 */
[----:B------:R0:W3:Y:S04]  /*63b50*/  @P5 LDG.E.U8 R40, desc[UR22][R18.64] ;  /* 0x0000001612285981 */ /* 0x0000e8000c1e1100 */
[----:B------:R1:W-:Y:S01]  /*63b60*/  STS.U8 [R10+UR7+0x45700], R4 ;  /* 0x045700040a007988 */ /* 0x0003e20008000007 */
[----:B0-----:R-:W-:Y:S02]  /*63b70*/  @P0 IMAD.MOV.U32 R18, RZ, RZ, R11 ;  /* 0x000000ffff120224 */ /* 0x001fe400078e000b */
[----:B------:R-:W-:Y:S02]  /*63b80*/  IMAD R11, R29, UR6, RZ ;  /* 0x000000061d0b7c24 */ /* 0x000fe4000f8e02ff */
[----:B------:R-:W-:-:S03]  /*63b90*/  @P0 IMAD.MOV.U32 R19, RZ, RZ, R12 ;  /* 0x000000ffff130224 */ /* 0x000fc600078e000c */
[----:B------:R-:W-:Y:S02]  /*63ba0*/  SHF.R.S32.HI R12, RZ, 0x1f, R11 ;  /* 0x0000001fff0c7819 */ /* 0x000fe4000001140b */
[----:B-1----:R-:W-:Y:S02]  /*63bb0*/  IADD3 R4, P1, PT, R11, R14, RZ ;  /* 0x0000000e0b047210 */ /* 0x002fe40007f3e0ff */
[----:B------:R-:W-:Y:S01]  /*63bc0*/  PRMT R39, RZ, 0x7610, R39 ;  /* 0x00007610ff277816 */ /* 0x000fe20000000027 */
[----:B----4-:R0:W-:Y:S04]  /*63bd0*/  STS.U8 [R10+UR7+0x45f00], R8 ;  /* 0x045f00080a007988 */ /* 0x0101e80008000007 */
[----:B------:R1:W-:Y:S01]  /*63be0*/  STL [R1+0xdf4], R4 ;  /* 0x000df40401007387 */ /* 0x0003e20000100800 */
[----:B------:R-:W-:-:S03]  /*63bf0*/  PRMT R38, RZ, 0x7610, R38 ;  /* 0x00007610ff267816 */ /* 0x000fc60000000026 */
[----:B------:R4:W3:Y:S01]  /*63c00*/  @P0 LDG.E.U8 R39, desc[UR22][R18.64] ;  /* 0x0000001612270981 */ /* 0x0008e2000c1e1100 */
[----:B0-----:R-:W-:Y:S01]  /*63c10*/  IMAD.X R8, R12, 0x1, R15, P1 ;  /* 0x000000010c087824 */ /* 0x001fe200008e060f */
[----:B------:R-:W-:Y:S02]  /*63c20*/  IADD3 R11, P1, PT, R11, R16, RZ ;  /* 0x000000100b0b7210 */ /* 0x000fe40007f3e0ff */
[----:B------:R0:W-:Y:S04]  /*63c30*/  STS.U8 [R10+UR7+0x45b00], R9 ;  /* 0x045b00090a007988 */ /* 0x0001e80008000007 */
[----:B------:R0:W-:Y:S04]  /*63c40*/  STL [R1+0xdf0], R8 ;  /* 0x000df00801007387 */ /* 0x0001e80000100800 */
[----:B------:R-:W3:Y:S01]  /*63c50*/  LDL.LU R90, [R1+0x3940] ;  /* 0x00394000015a7983 */ /* 0x000ee20000300800 */
[----:B----4-:R-:W-:-:S02]  /*63c60*/  @P5 IMAD.MOV.U32 R18, RZ, RZ, R4 ;  /* 0x000000ffff125224 */ /* 0x010fc400078e0004 */
[----:B------:R-:W-:Y:S01]  /*63c70*/  @P5 IMAD.MOV.U32 R19, RZ, RZ, R8 ;  /* 0x000000ffff135224 */ /* 0x000fe200078e0008 */
[----:B-1----:R-:W4:Y:S04]  /*63c80*/  LDL.LU R4, [R1+0x3944] ;  /* 0x0039440001047983 */ /* 0x002f280000300800 */
[----:B------:R1:W-:Y:S01]  /*63c90*/  STL [R1+0xdfc], R11 ;  /* 0x000dfc0b01007387 */ /* 0x0003e20000100800 */
[----:B------:R-:W-:-:S03]  /*63ca0*/  IMAD.X R12, R12, 0x1, R13, P1 ;  /* 0x000000010c0c7824 */ /* 0x000fc600008e060d */
[----:B------:R1:W4:Y:S04]  /*63cb0*/  @P5 LDG.E.U8 R38, desc[UR22][R18.64] ;  /* 0x0000001612265981 */ /* 0x000328000c1e1100 */
[----:B0-----:R-:W4:Y:S04]  /*63cc0*/  LDL.LU R9, [R1+0xe0c] ;  /* 0x000e0c0001097983 */ /* 0x001f280000300800 */
[----:B------:R-:W4:Y:S01]  /*63cd0*/  LDL.LU R8, [R1+0xe04] ;  /* 0x000e040001087983 */ /* 0x000f220000300800 */
[----:B------:R-:W-:Y:S01]  /*63ce0*/  PRMT R37, RZ, 0x7610, R37 ;  /* 0x00007610ff257816 */ /* 0x000fe20000000025 */
[----:B-1----:R-:W-:-:S02]  /*63cf0*/  @P0 IMAD.MOV.U32 R18, RZ, RZ, R11 ;  /* 0x000000ffff120224 */ /* 0x002fc400078e000b */
[----:B------:R-:W-:Y:S02]  /*63d00*/  IMAD R11, R28, UR13, RZ ;  /* 0x0000000d1c0b7c24 */ /* 0x000fe4000f8e02ff */
[----:B------:R-:W-:Y:S01]  /*63d10*/  @P0 IMAD.MOV.U32 R19, RZ, RZ, R12 ;  /* 0x000000ffff130224 */ /* 0x000fe200078e000c */
[----:B------:R-:W-:Y:S02]  /*63d20*/  PRMT R36, RZ, 0x7610, R36 ;  /* 0x00007610ff247816 */ /* 0x000fe40000000024 */
[----:B------:R-:W-:Y:S01]  /*63d30*/  PRMT R45, RZ, 0x7610, R45 ;  /* 0x00007610ff2d7816 */ /* 0x000fe2000000002d */
[----:B------:R-:W0:Y:S01]  /*63d40*/  LDCU UR13, c[0x0][0x3b0] ;  /* 0x00007600ff0d77ac */ /* 0x000e220008000800 */
[----:B------:R1:W4:Y:S04]  /*63d50*/  @P0 LDG.E.U8 R37, desc[UR22][R18.64] ;  /* 0x0000001612250981 */ /* 0x000328000c1e1100 */
[----:B------:R-:W4:Y:S04]  /*63d60*/  @P0 LDG.E.U8 R45, desc[UR22][R34.64] ;  /* 0x00000016222d0981 */ /* 0x000f28000c1e1100 */
[----:B--2---:R2:W-:Y:S04]  /*63d70*/  STS.U8 [R10+UR7+0x46300], R6 ;  /* 0x046300060a007988 */ /* 0x0045e80008000007 */
[----:B--2---:R-:W2:Y:S04]  /*63d80*/  LDL.LU R6, [R1+0xe00] ;  /* 0x000e000001067983 */ /* 0x004ea80000300800 */
[----:B------:R0:W-:Y:S04]  /*63d90*/  STL [R1+0xdf8], R12 ;  /* 0x000df80c01007387 */ /* 0x0001e80000100800 */
[----:B---3--:R3:W-:Y:S04]  /*63da0*/  STS.U8 [R10+UR7+0x47300], R5 ;  /* 0x047300050a007988 */ /* 0x0087e80008000007 */
[----:B------:R1:W-:Y:S01]  /*63db0*/  STS.U8 [R10+UR7+0x46f00], R7 ;  /* 0x046f00070a007988 */ /* 0x0003e20008000007 */
[----:B0-----:R-:W-:-:S02]  /*63dc0*/  SHF.R.S32.HI R12, RZ, 0x1f, R11 ;  /* 0x0000001fff0c7819 */ /* 0x001fc4000001140b */
[----:B---3--:R-:W-:Y:S01]  /*63dd0*/  IADD3 R5, P1, PT, R11, R14, RZ ;  /* 0x0000000e0b057210 */ /* 0x008fe20007f3e0ff */
[----:B-1----:R-:W3:Y:S04]  /*63de0*/  LDL.LU R7, [R1+0xe08] ;  /* 0x000e080001077983 */ /* 0x002ee80000300800 */
[----:B------:R-:W-:Y:S01]  /*63df0*/  IMAD.X R17, R12, 0x1, R15, P1 ;  /* 0x000000010c117824 */ /* 0x000fe200008e060f */
[----:B------:R0:W-:Y:S01]  /*63e00*/  STL [R1+0xdac], R5 ;  /* 0x000dac0501007387 */ /* 0x0001e20000100800 */
[----:B------:R-:W-:-:S03]  /*63e10*/  @P5 IMAD.MOV.U32 R18, RZ, RZ, R5 ;  /* 0x000000ffff125224 */ /* 0x000fc600078e0005 */
[----:B------:R1:W-:Y:S01]  /*63e20*/  STS.U8 [R10+UR7+0x46700], R91 ;  /* 0x0467005b0a007988 */ /* 0x0003e20008000007 */
[----:B------:R-:W-:-:S03]  /*63e30*/  @P5 IMAD.MOV.U32 R19, RZ, RZ, R17 ;  /* 0x000000ffff135224 */ /* 0x000fc600078e0011 */
[----:B------:R-:W-:Y:S04]  /*63e40*/  STL [R1+0xda8], R17 ;  /* 0x000da81101007387 */ /* 0x000fe80000100800 */
[----:B------:R1:W-:Y:S04]  /*63e50*/  STS.U8 [R10+UR7+0x46b00], R92 ;  /* 0x046b005c0a007988 */ /* 0x0003e80008000007 */
[----:B------:R1:W3:Y:S01]  /*63e60*/  @P5 LDG.E.U8 R36, desc[UR22][R18.64] ;  /* 0x0000001612245981 */ /* 0x0002e2000c1e1100 */
[----:B0-----:R-:W-:-:S03]  /*63e70*/  IADD3 R5, P1, PT, R11, R16, RZ ;  /* 0x000000100b057210 */ /* 0x001fc60007f3e0ff */
[----:B-1----:R-:W3:Y:S04]  /*63e80*/  LDL.LU R91, [R1+0x391c] ;  /* 0x00391c00015b7983 */ /* 0x002ee80000300800 */
[----:B------:R-:W3:Y:S01]  /*63e90*/  LDL.LU R92, [R1+0x3918] ;  /* 0x00391800015c7983 */ /* 0x000ee20000300800 */
[----:B------:R-:W-:-:S03]  /*63ea0*/  IMAD.X R11, R12, 0x1, R13, P1 ;  /* 0x000000010c0b7824 */ /* 0x000fc600008e060d */
[----:B------:R-:W-:Y:S04]  /*63eb0*/  STL [R1+0xda4], R5 ;  /* 0x000da40501007387 */ /* 0x000fe80000100800 */
[----:B------:R0:W-:Y:S04]  /*63ec0*/  STS.U8 [R10+UR7+0x47700], R93 ;  /* 0x0477005d0a007988 */ /* 0x0001e80008000007 */
[----:B------:R1:W-:Y:S01]  /*63ed0*/  STL [R1+0xda0], R11 ;  /* 0x000da00b01007387 */ /* 0x0003e20000100800 */
[----:B------:R-:W-:-:S03]  /*63ee0*/  @P0 IMAD.MOV.U32 R18, RZ, RZ, R5 ;  /* 0x000000ffff120224 */ /* 0x000fc600078e0005 */
[----:B0-----:R-:W3:Y:S04]  /*63ef0*/  LDL.LU R93, [R1+0xd9c] ;  /* 0x000d9c00015d7983 */ /* 0x001ee80000300800 */
[----:B------:R-:W3:Y:S01]  /*63f00*/  LDL.LU R5, [R1+0xd94] ;  /* 0x000d940001057983 */ /* 0x000ee20000300800 */
[----:B------:R-:W-:Y:S02]  /*63f10*/  @P0 IMAD.MOV.U32 R19, RZ, RZ, R11 ;  /* 0x000000ffff130224 */ /* 0x000fe400078e000b */
[----:B------:R-:W-:Y:S01]  /*63f20*/  IMAD R12, R27, UR6, RZ ;  /* 0x000000061b0c7c24 */ /* 0x000fe2000f8e02ff */
[----:B-1----:R-:W-:Y:S02]  /*63f30*/  LOP3.LUT R11, R2, 0x70, RZ, 0x3c, !PT ;  /* 0x00000070020b7812 */ /* 0x002fe400078e3cff */
[----:B------:R-:W-:-:S02]  /*63f40*/  PRMT R35, RZ, 0x7610, R35 ;  /* 0x00007610ff237816 */ /* 0x000fc40000000023 */
[----:B------:R-:W-:-:S04]  /*63f50*/  SHF.R.S32.HI R17, RZ, 0x1f, R12 ;  /* 0x0000001fff117819 */ /* 0x000fc8000001140c */
[----:B------:R0:W3:Y:S04]  /*63f60*/  @P0 LDG.E.U8 R35, desc[UR22][R18.64] ;  /* 0x0000001612230981 */ /* 0x0000e8000c1e1100 */
[----:B------:R-:W-:Y:S04]  /*63f70*/  STS.U8 [R10+UR7+0x47b00], R90 ;  /* 0x047b005a0a007988 */ /* 0x000fe80008000007 */
[----:B----4-:R1:W-:Y:S04]  /*63f80*/  STS.U8 [R10+UR7+0x47f00], R4 ;  /* 0x047f00040a007988 */ /* 0x0103e80008000007 */
[----:B------:R4:W-:Y:S01]  /*63f90*/  STS.U8 [R11+UR7+0x40780], R8 ;  /* 0x040780080b007988 */ /* 0x0009e20008000007 */
[----:B-1----:R-:W-:-:S05]  /*63fa0*/  IADD3 R4, P1, PT, R12, R14, RZ ;  /* 0x0000000e0c047210 */ /* 0x002fca0007f3e0ff */
[----:B----4-:R-:W-:Y:S02]  /*63fb0*/  IMAD.X R8, R17, 0x1, R15, P1 ;  /* 0x0000000111087824 */ /* 0x010fe400008e060f */
[----:B0-----:R-:W-:Y:S01]  /*63fc0*/  @P5 IMAD.MOV.U32 R18, RZ, RZ, R4 ;  /* 0x000000ffff125224 */ /* 0x001fe200078e0004 */
[----:B------:R-:W-:Y:S01]  /*63fd0*/  STS.U8 [R11+UR7+0x40380], R9 ;  /* 0x040380090b007988 */ /* 0x000fe20008000007 */
[----:B------:R-:W-:Y:S01]  /*63fe0*/  @P5 IMAD.MOV.U32 R19, RZ, RZ, R8 ;  /* 0x000000ffff135224 */ /* 0x000fe200078e0008 */
[----:B------:R-:W-:-:S05]  /*63ff0*/  IADD3 R10, P1, PT, R12, R16, RZ ;  /* 0x000000100c0a7210 */ /* 0x000fca0007f3e0ff */
[----:B------:R-:W-:Y:S01]  /*64000*/  IMAD.X R12, R17, 0x1, R13, P1 ;  /* 0x00000001110c7824 */ /* 0x000fe200008e060d */
[----:B--2---:R0:W-:Y:S04]  /*64010*/  STS.U8 [R11+UR7+0x40b80], R6 ;  /* 0x040b80060b007988 */ /* 0x0041e80008000007 */
[----:B0-----:R-:W2:Y:S04]  /*64020*/  LDL.LU R6, [R1+0x3914] ;  /* 0x0039140001067983 */ /* 0x001ea80000300800 */
[----:B------:R0:W-:Y:S04]  /*64030*/  STL [R1+0xe04], R4 ;  /* 0x000e040401007387 */ /* 0x0001e80000100800 */
[----:B------:R1:W-:Y:S04]  /*64040*/  STL [R1+0xe00], R8 ;  /* 0x000e000801007387 */ /* 0x0003e80000100800 */
[----:B---3--:R3:W-:Y:S04]  /*64050*/  STS.U8 [R11+UR7+0x40f80], R7 ;  /* 0x040f80070b007988 */ /* 0x0087e80008000007 */
[----:B0-----:R-:W4:Y:S04]  /*64060*/  LDL.LU R4, [R1+0x3910] ;  /* 0x0039100001047983 */ /* 0x001f280000300800 */
[----:B------:R-:W4:Y:S04]  /*64070*/  LDL.LU R9, [R1+0xe1c] ;  /* 0x000e1c0001097983 */ /* 0x000f280000300800 */
[----:B-1----:R-:W4:Y:S04]  /*64080*/  LDL.LU R8, [R1+0xe14] ;  /* 0x000e140001087983 */ /* 0x002f280000300800 */
[----:B---3--:R-:W3:Y:S04]  /*64090*/  LDL.LU R7, [R1+0xe10] ;  /* 0x000e100001077983 */ /* 0x008ee80000300800 */
[----:B------:R-:W-:Y:S04]  /*640a0*/  STL [R1+0xe0c], R10 ;  /* 0x000e0c0a01007387 */ /* 0x000fe80000100800 */
[----:B------:R-:W-:Y:S04]  /*640b0*/  STL [R1+0xe08], R12 ;  /* 0x000e080c01007387 */ /* 0x000fe80000100800 */
[----:B------:R0:W-:Y:S04]  /*640c0*/  STS.U8 [R11+UR7+0x41f80], R5 ;  /* 0x041f80050b007988 */ /* 0x0001e80008000007 */
[----:B0-----:R-:W3:Y:S01]  /*640d0*/  LDL.LU R5, [R1+0xe18] ;  /* 0x000e180001057983 */ /* 0x001ee20000300800 */
[----:B------:R-:W-:-:S02]  /*640e0*/  PRMT R34, RZ, 0x7610, R34 ;  /* 0x00007610ff227816 */ /* 0x000fc40000000022 */
[----:B------:R-:W-:-:S04]  /*640f0*/  PRMT R33, RZ, 0x7610, R33 ;  /* 0x00007610ff217816 */ /* 0x000fc80000000021 */
[----:B------:R0:W3:Y:S02]  /*64100*/  @P5 LDG.E.U8 R34, desc[UR22][R18.64] ;  /* 0x0000001612225981 */ /* 0x0000e4000c1e1100 */
[----:B0-----:R-:W-:Y:S02]  /*64110*/  @P0 IMAD.MOV.U32 R19, RZ, RZ, R12 ;  /* 0x000000ffff130224 */ /* 0x001fe400078e000c */
[----:B------:R-:W-:Y:S02]  /*64120*/  IMAD R12, R25, UR13, RZ ;  /* 0x0000000d190c7c24 */ /* 0x000fe4000f8e02ff */
[----:B------:R-:W-:Y:S01]  /*64130*/  @P0 IMAD.MOV.U32 R18, RZ, RZ, R10 ;  /* 0x000000ffff120224 */ /* 0x000fe200078e000a */
[----:B------:R0:W-:Y:S04]  /*64140*/  STS.U8 [R11+UR7+0x41380], R91 ;  /* 0x0413805b0b007988 */ /* 0x0001e80008000007 */
[----:B------:R1:W-:Y:S04]  /*64150*/  STS.U8 [R11+UR7+0x41780], R92 ;  /* 0x0417805c0b007988 */ /* 0x0003e80008000007 */
[----:B------:R0:W3:Y:S01]  /*64160*/  @P0 LDG.E.U8 R33, desc[UR22][R18.64] ;  /* 0x0000001612210981 */ /* 0x0000e2000c1e1100 */
[----:B------:R-:W-:-:S02]  /*64170*/  SHF.R.S32.HI R17, RZ, 0x1f, R12 ;  /* 0x0000001fff117819 */ /* 0x000fc4000001140c */
[C---:B------:R-:W-:Y:S01]  /*64180*/  IADD3 R10, P1, PT, R12.reuse, R14, RZ ;  /* 0x0000000e0c0a7210 */ /* 0x040fe20007f3e0ff */
[----:B------:R-:W-:Y:S01]  /*64190*/  STS.U8 [R11+UR7+0x41b80], R93 ;  /* 0x041b805d0b007988 */ /* 0x000fe20008000007 */
[----:B------:R-:W-:Y:S02]  /*641a0*/  PRMT R32, RZ, 0x7610, R32 ;  /* 0x00007610ff207816 */ /* 0x000fe40000000020 */
[----:B------:R-:W-:Y:S01]  /*641b0*/  PRMT R31, RZ, 0x7610, R31 ;  /* 0x00007610ff1f7816 */ /* 0x000fe2000000001f */
[----:B------:R-:W2:Y:S01]  /*641c0*/  LDCU UR13, c[0x0][0x3b0] ;  /* 0x00007600ff0d77ac */ /* 0x000ea20008000800 */
[----:B0-----:R-:W-:Y:S01]  /*641d0*/  IMAD.X R18, R17, 0x1, R15, P1 ;  /* 0x0000000111127824 */ /* 0x001fe200008e060f */
[----:B------:R-:W-:Y:S03]  /*641e0*/  STL [R1+0xd9c], R10 ;  /* 0x000d9c0a01007387 */ /* 0x000fe60000100800 */
[----:B------:R-:W-:Y:S01]  /*641f0*/  @P5 IMAD.MOV.U32 R19, RZ, RZ, R18 ;  /* 0x000000ffff135224 */ /* 0x000fe200078e0012 */
[----:B------:R0:W-:Y:S04]  /*64200*/  STL [R1+0xd98], R18 ;  /* 0x000d981201007387 */ /* 0x0001e80000100800 */
[----:B------:R-:W3:Y:S04]  /*64210*/  LDL.LU R91, [R1+0x390c] ;  /* 0x00390c00015b7983 */ /* 0x000ee80000300800 */
[----:B-1----:R-:W3:Y:S01]  /*64220*/  LDL.LU R92, [R1+0x3908] ;  /* 0x00390800015c7983 */ /* 0x002ee20000300800 */
[----:B0-----:R-:W-:Y:S01]  /*64230*/  @P5 IMAD.MOV.U32 R18, RZ, RZ, R10 ;  /* 0x000000ffff125224 */ /* 0x001fe200078e000a */
[----:B------:R-:W-:-:S04]  /*64240*/  IADD3 R10, P1, PT, R12, R16, RZ ;  /* 0x000000100c0a7210 */ /* 0x000fc80007f3e0ff */
[----:B------:R0:W3:Y:S04]  /*64250*/  @P5 LDG.E.U8 R32, desc[UR22][R18.64] ;  /* 0x0000001612205981 */ /* 0x0000e8000c1e1100 */
[----:B------:R-:W-:Y:S04]  /*64260*/  STL [R1+0xd94], R10 ;  /* 0x000d940a01007387 */ /* 0x000fe80000100800 */
[----:B------:R-:W3:Y:S01]  /*64270*/  LDL.LU R93, [R1+0xd8c] ;  /* 0x000d8c00015d7983 */ /* 0x000ee20000300800 */
[----:B------:R-:W-:-:S04]  /*64280*/  IMAD.X R12, R17, 0x1, R13, P1 ;  /* 0x00000001110c7824 */ /* 0x000fc800008e060d */
[----:B0-----:R-:W-:Y:S02]  /*64290*/  @P0 IMAD.MOV.U32 R19, RZ, RZ, R12 ;  /* 0x000000ffff130224 */ /* 0x001fe400078e000c */
[----:B------:R-:W-:-:S05]  /*642a0*/  @P0 IMAD.MOV.U32 R18, RZ, RZ, R10 ;  /* 0x000000ffff120224 */ /* 0x000fca00078e000a */
[----:B------:R0:W3:Y:S04]  /*642b0*/  @P0 LDG.E.U8 R31, desc[UR22][R18.64] ;  /* 0x00000016121f0981 */ /* 0x0000e8000c1e1100 */
[----:B--2---:R1:W-:Y:S04]  /*642c0*/  STS.U8 [R11+UR7+0x42380], R6 ;  /* 0x042380060b007988 */ /* 0x0043e80008000007 */
[----:B-1----:R-:W2:Y:S04]  /*642d0*/  LDL.LU R6, [R1+0xd84] ;  /* 0x000d840001067983 */ /* 0x002ea80000300800 */
[----:B------:R1:W-:Y:S04]  /*642e0*/  STL [R1+0xd90], R12 ;  /* 0x000d900c01007387 */ /* 0x0003e80000100800 */
[----:B----4-:R4:W-:Y:S04]  /*642f0*/  STS.U8 [R11+UR7+0x42780], R4 ;  /* 0x042780040b007988 */ /* 0x0109e80008000007 */
[----:B---3--:R3:W-:Y:S01]  /*64300*/  STS.U8 [R11+UR7+0x43380], R7 ;  /* 0x043380070b007988 */ /* 0x0087e20008000007 */
[----:B-1----:R-:W-:-:S03]  /*64310*/  IMAD R12, R22, UR6, RZ ;  /* 0x00000006160c7c24 */ /* 0x002fc6000f8e02ff */
[----:B----4-:R-:W4:Y:S02]  /*64320*/  LDL.LU R4, [R1+0x3904] ;  /* 0x0039040001047983 */ /* 0x010f240000300800 */
[----:B------:R-:W-:Y:S02]  /*64330*/  SHF.R.S32.HI R17, RZ, 0x1f, R12 ;  /* 0x0000001fff117819 */ /* 0x000fe4000001140c */
[----:B---3--:R-:W-:Y:S01]  /*64340*/  IADD3 R7, P1, PT, R12, R14, RZ ;  /* 0x0000000e0c077210 */ /* 0x008fe20007f3e0ff */
[----:B------:R1:W-:Y:S04]  /*64350*/  STS.U8 [R11+UR7+0x42f80], R8 ;  /* 0x042f80080b007988 */ /* 0x0003e80008000007 */
[----:B------:R3:W-:Y:S04]  /*64360*/  STS.U8 [R11+UR7+0x42b80], R9 ;  /* 0x042b80090b007988 */ /* 0x0007e80008000007 */
[----:B------:R-:W-:Y:S01]  /*64370*/  STL [R1+0xe14], R7 ;  /* 0x000e140701007387 */ /* 0x000fe20000100800 */
[----:B-1----:R-:W-:-:S02]  /*64380*/  IMAD.X R8, R17, 0x1, R15, P1 ;  /* 0x0000000111087824 */ /* 0x002fc400008e060f */
[----:B0-----:R-:W-:Y:S02]  /*64390*/  @P5 IMAD.MOV.U32 R18, RZ, RZ, R7 ;  /* 0x000000ffff125224 */ /* 0x001fe400078e0007 */
[----:B------:R-:W-:Y:S01]  /*643a0*/  @P5 IMAD.MOV.U32 R19, RZ, RZ, R8 ;  /* 0x000000ffff135224 */ /* 0x000fe200078e0008 */
[----:B------:R0:W-:Y:S04]  /*643b0*/  STL [R1+0xe10], R8 ;  /* 0x000e100801007387 */ /* 0x0001e80000100800 */
[----:B---3--:R-:W3:Y:S04]  /*643c0*/  LDL.LU R9, [R1+0xe2c] ;  /* 0x000e2c0001097983 */ /* 0x008ee80000300800 */
[----:B------:R1:W-:Y:S04]  /*643d0*/  STS.U8 [R11+UR7+0x43780], R5 ;  /* 0x043780050b007988 */ /* 0x0003e80008000007 */
[----:B0-----:R-:W3:Y:S04]  /*643e0*/  LDL.LU R8, [R1+0xe24] ;  /* 0x000e240001087983 */ /* 0x001ee80000300800 */
[----:B------:R-:W3:Y:S04]  /*643f0*/  LDL.LU R7, [R1+0xe20] ;  /* 0x000e200001077983 */ /* 0x000ee80000300800 */
[----:B-1----:R-:W3:Y:S01]  /*64400*/  LDL.LU R5, [R1+0xd78] ;  /* 0x000d780001057983 */ /* 0x002ee20000300800 */
[----:B------:R-:W-:-:S02]  /*64410*/  IADD3 R10, P1, PT, R12, R16, RZ ;  /* 0x000000100c0a7210 */ /* 0x000fc40007f3e0ff */
[----:B------:R-:W-:-:S03]  /*64420*/  PRMT R30, RZ, 0x7610, R30 ;  /* 0x00007610ff1e7816 */ /* 0x000fc6000000001e */
[----:B------:R-:W-:Y:S01]  /*64430*/  IMAD.X R12, R17, 0x1, R13, P1 ;  /* 0x00000001110c7824 */ /* 0x000fe200008e060d */
[----:B------:R-:W-:Y:S04]  /*64440*/  STL [R1+0xe1c], R10 ;  /* 0x000e1c0a01007387 */ /* 0x000fe80000100800 */
[----:B------:R0:W3:Y:S04]  /*64450*/  @P5 LDG.E.U8 R30, desc[UR22][R18.64] ;  /* 0x00000016121e5981 */ /* 0x0000e8000c1e1100 */
[----:B------:R1:W-:Y:S01]  /*64460*/  STL [R1+0xe18], R12 ;  /* 0x000e180c01007387 */ /* 0x0003e20000100800 */
[----:B------:R-:W-:Y:S01]  /*64470*/  PRMT R29, RZ, 0x7610, R29 ;  /* 0x00007610ff1d7816 */ /* 0x000fe2000000001d */
[----:B0-----:R-:W-:-:S02]  /*64480*/  @P0 IMAD.MOV.U32 R19, RZ, RZ, R12 ;  /* 0x000000ffff130224 */ /* 0x001fc400078e000c */
[----:B-1----:R-:W-:Y:S02]  /*64490*/  IMAD R12, R26, UR13, RZ ;  /* 0x0000000d1a0c7c24 */ /* 0x002fe4000f8e02ff */
[----:B------:R-:W-:Y:S01]  /*644a0*/  @P0 IMAD.MOV.U32 R18, RZ, RZ, R10 ;  /* 0x000000ffff120224 */ /* 0x000fe200078e000a */
[----:B------:R-:W-:Y:S01]  /*644b0*/  PRMT R28, RZ, 0x7610, R28 ;  /* 0x00007610ff1c7816 */ /* 0x000fe2000000001c */
[----:B------:R-:W0:Y:S01]  /*644c0*/  LDCU UR13, c[0x0][0x3b0] ;  /* 0x00007600ff0d77ac */ /* 0x000e220008000800 */
[----:B------:R-:W-:Y:S02]  /*644d0*/  SHF.R.S32.HI R17, RZ, 0x1f, R12 ;  /* 0x0000001fff117819 */ /* 0x000fe4000001140c */
[----:B------:R-:W-:Y:S01]  /*644e0*/  IADD3 R10, P1, PT, R12, R14, RZ ;  /* 0x0000000e0c0a7210 */ /* 0x000fe20007f3e0ff */
[----:B------:R1:W3:Y:S04]  /*644f0*/  @P0 LDG.E.U8 R29, desc[UR22][R18.64] ;  /* 0x00000016121d0981 */ /* 0x0002e8000c1e1100 */
[----:B------:R-:W-:Y:S01]  /*64500*/  STS.U8 [R11+UR7+0x43b80], R91 ;  /* 0x043b805b0b007988 */ /* 0x000fe20008000007 */
[----:B-1----:R-:W-:-:S04]  /*64510*/  IMAD.X R18, R17, 0x1, R15, P1 ;  /* 0x0000000111127824 */ /* 0x002fc800008e060f */
[----:B------:R-:W-:Y:S01]  /*64520*/  @P5 IMAD.MOV.U32 R19, RZ, RZ, R18 ;  /* 0x000000ffff135224 */ /* 0x000fe200078e0012 */
[----:B------:R-:W-:Y:S04]  /*64530*/  STS.U8 [R11+UR7+0x43f80], R92 ;  /* 0x043f805c0b007988 */ /* 0x000fe80008000007 */
[----:B------:R-:W-:Y:S04]  /*64540*/  STS.U8 [R11+UR7+0x44380], R93 ;  /* 0x0443805d0b007988 */ /* 0x000fe80008000007 */
[----:B--2---:R1:W-:Y:S04]  /*64550*/  STS.U8 [R11+UR7+0x44780], R6 ;  /* 0x044780060b007988 */ /* 0x0043e80008000007 */
[----:B-1----:R-:W2:Y:S04]  /*64560*/  LDL.LU R6, [R1+0xe28] ;  /* 0x000e280001067983 */ /* 0x002ea80000300800 */
[----:B------:R-:W-:Y:S04]  /*64570*/  STL [R1+0xd8c], R10 ;  /* 0x000d8c0a01007387 */ /* 0x000fe80000100800 */
[----:B------:R1:W-:Y:S04]  /*64580*/  STL [R1+0xd88], R18 ;  /* 0x000d881201007387 */ /* 0x0003e80000100800 */
[----:B------:R-:W2:Y:S04]  /*64590*/  LDL.LU R91, [R1+0xe4c] ;  /* 0x000e4c00015b7983 */ /* 0x000ea80000300800 */
[----:B------:R-:W2:Y:S04]  /*645a0*/  LDL.LU R92, [R1+0xe48] ;  /* 0x000e4800015c7983 */ /* 0x000ea80000300800 */
[----:B----4-:R4:W-:Y:S01]  /*645b0*/  STS.U8 [R11+UR7+0x44b80], R4 ;  /* 0x044b80040b007988 */ /* 0x0109e20008000007 */
[----:B-1----:R-:W-:Y:S01]  /*645c0*/  @P5 IMAD.MOV.U32 R18, RZ, RZ, R10 ;  /* 0x000000ffff125224 */ /* 0x002fe200078e000a */
[----:B------:R-:W-:-:S04]  /*645d0*/  IADD3 R10, P1, PT, R12, R16, RZ ;  /* 0x000000100c0a7210 */ /* 0x000fc80007f3e0ff */
[----:B------:R1:W2:Y:S04]  /*645e0*/  @P5 LDG.E.U8 R28, desc[UR22][R18.64] ;  /* 0x00000016121c5981 */ /* 0x0002a8000c1e1100 */
[----:B------:R-:W-:Y:S04]  /*645f0*/  STL [R1+0xd84], R10 ;  /* 0x000d840a01007387 */ /* 0x000fe80000100800 */
[----:B------:R-:W2:Y:S04]  /*64600*/  LDL.LU R93, [R1+0xd7c] ;  /* 0x000d7c00015d7983 */ /* 0x000ea80000300800 */
[----:B----4-:R-:W4:Y:S01]  /*64610*/  LDL.LU R4, [R1+0xd74] ;  /* 0x000d740001047983 */ /* 0x010f220000300800 */
[----:B------:R-:W-:-:S05]  /*64620*/  IMAD.X R12, R17, 0x1, R13, P1 ;  /* 0x00000001110c7824 */ /* 0x000fca00008e060d */
[----:B------:R-:W-:Y:S04]  /*64630*/  STL [R1+0xd80], R12 ;  /* 0x000d800c01007387 */ /* 0x000fe80000100800 */
[----:B---3--:R3:W-:Y:S04]  /*64640*/  STS.U8 [R11+UR7+0x45b80], R5 ;  /* 0x045b80050b007988 */ /* 0x0087e80008000007 */
[----:B---3--:R-:W3:Y:S01]  /*64650*/  LDL.LU R5, [R1+0xe40] ;  /* 0x000e400001057983 */ /* 0x008ee20000300800 */
[----:B-1----:R-:W-:Y:S02]  /*64660*/  @P0 IMAD.MOV.U32 R19, RZ, RZ, R12 ;  /* 0x000000ffff130224 */ /* 0x002fe400078e000c */
[----:B------:R-:W-:Y:S01]  /*64670*/  IMAD R12, R23, UR6, RZ ;  /* 0x00000006170c7c24 */ /* 0x000fe2000f8e02ff */
[----:B------:R1:W-:Y:S01]  /*64680*/  STS.U8 [R11+UR7+0x45780], R7 ;  /* 0x045780070b007988 */ /* 0x0003e20008000007 */
[----:B------:R-:W-:-:S03]  /*64690*/  PRMT R27, RZ, 0x7610, R27 ;  /* 0x00007610ff1b7816 */ /* 0x000fc6000000001b */
[----:B------:R-:W-:Y:S01]  /*646a0*/  SHF.R.S32.HI R17, RZ, 0x1f, R12 ;  /* 0x0000001fff117819 */ /* 0x000fe2000001140c */
[----:B------:R-:W-:Y:S01]  /*646b0*/  @P0 IMAD.MOV.U32 R18, RZ, RZ, R10 ;  /* 0x000000ffff120224 */ /* 0x000fe200078e000a */
[----:B------:R0:W-:Y:S01]  /*646c0*/  STS.U8 [R11+UR7+0x45380], R8 ;  /* 0x045380080b007988 */ /* 0x0001e20008000007 */
[----:B-1----:R-:W-:-:S03]  /*646d0*/  IADD3 R7, P1, PT, R12, R14, RZ ;  /* 0x0000000e0c077210 */ /* 0x002fc60007f3e0ff */
[----:B------:R1:W3:Y:S01]  /*646e0*/  @P0 LDG.E.U8 R27, desc[UR22][R18.64] ;  /* 0x00000016121b0981 */ /* 0x0002e2000c1e1100 */
[----:B------:R-:W-:Y:S01]  /*646f0*/  PRMT R26, RZ, 0x7610, R26 ;  /* 0x00007610ff1a7816 */ /* 0x000fe2000000001a */
[----:B0-----:R-:W-:Y:S01]  /*64700*/  IMAD.X R8, R17, 0x1, R15, P1 ;  /* 0x0000000111087824 */ /* 0x001fe200008e060f */
[----:B------:R-:W-:Y:S01]  /*64710*/  IADD3 R10, P1, PT, R12, R16, RZ ;  /* 0x000000100c0a7210 */ /* 0x000fe20007f3e0ff */
[----:B------:R-:W-:Y:S04]  /*64720*/  STL [R1+0xe24], R7 ;  /* 0x000e240701007387 */ /* 0x000fe80000100800 */
[----:B------:R0:W-:Y:S04]  /*64730*/  STS.U8 [R11+UR7+0x44f80], R9 ;  /* 0x044f80090b007988 */ /* 0x0001e80008000007 */
[----:B------:R0:W-:Y:S01]  /*64740*/  STL [R1+0xe20], R8 ;  /* 0x000e200801007387 */ /* 0x0001e20000100800 */
[----:B-1----:R-:W-:-:S02]  /*64750*/  @P5 IMAD.MOV.U32 R18, RZ, RZ, R7 ;  /* 0x000000ffff125224 */ /* 0x002fc400078e0007 */
[----:B------:R-:W-:Y:S02]  /*64760*/  @P5 IMAD.MOV.U32 R19, RZ, RZ, R8 ;  /* 0x000000ffff135224 */ /* 0x000fe400078e0008 */
[----:B------:R-:W-:-:S03]  /*64770*/  IMAD.X R12, R17, 0x1, R13, P1 ;  /* 0x00000001110c7824 */ /* 0x000fc600008e060d */
[----:B------:R1:W3:Y:S04]  /*64780*/  @P5 LDG.E.U8 R26, desc[UR22][R18.64] ;  /* 0x00000016121a5981 */ /* 0x0002e8000c1e1100 */
[----:B0-----:R-:W3:Y:S04]  /*64790*/  LDL.LU R9, [R1+0xe44] ;  /* 0x000e440001097983 */ /* 0x001ee80000300800 */
[----:B------:R-:W3:Y:S04]  /*647a0*/  LDL.LU R8, [R1+0xe3c] ;  /* 0x000e3c0001087983 */ /* 0x000ee80000300800 */
[----:B------:R-:W3:Y:S01]  /*647b0*/  LDL.LU R7, [R1+0xe34] ;  /* 0x000e340001077983 */ /* 0x000ee20000300800 */
[----:B-1----:R-:W-:Y:S01]  /*647c0*/  @P0 IMAD.MOV.U32 R19, RZ, RZ, R12 ;  /* 0x000000ffff130224 */ /* 0x002fe200078e000c */
[----:B------:R-:W-:Y:S01]  /*647d0*/  PRMT R25, RZ, 0x7610, R25 ;  /* 0x00007610ff197816 */ /* 0x000fe20000000019 */
[----:B------:R-:W-:-:S05]  /*647e0*/  @P0 IMAD.MOV.U32 R18, RZ, RZ, R10 ;  /* 0x000000ffff120224 */ /* 0x000fca00078e000a */
[----:B------:R0:W3:Y:S04]  /*647f0*/  @P0 LDG.E.U8 R25, desc[UR22][R18.64] ;  /* 0x0000001612190981 */ /* 0x0000e8000c1e1100 */
[----:B--2---:R1:W-:Y:S04]  /*64800*/  STS.U8 [R11+UR7+0x45f80], R6 ;  /* 0x045f80060b007988 */ /* 0x0043e80008000007 */
[----:B-1----:R-:W2:Y:S04]  /*64810*/  LDL.LU R6, [R1+0xe30] ;  /* 0x000e300001067983 */ /* 0x002ea80000300800 */
[----:B------:R-:W-:Y:S04]  /*64820*/  STL [R1+0xe2c], R10 ;  /* 0x000e2c0a01007387 */ /* 0x000fe80000100800 */
[----:B------:R1:W-:Y:S04]  /*64830*/  STL [R1+0xe28], R12 ;  /* 0x000e280c01007387 */ /* 0x0003e80000100800 */
[----:B------:R-:W2:Y:S01]  /*64840*/  LDL.LU R90, [R1+0xe38] ;  /* 0x000e3800015a7983 */ /* 0x000ea20000300800 */
[----:B-1----:R-:W-:-:S03]  /*64850*/  IMAD R12, R24, UR13, RZ ;  /* 0x0000000d180c7c24 */ /* 0x002fc6000f8e02ff */
[----:B----4-:R1:W-:Y:S04]  /*64860*/  STS.U8 [R11+UR7+0x46f80], R4 ;  /* 0x046f80040b007988 */ /* 0x0103e80008000007 */
[----:B------:R4:W-:Y:S04]  /*64870*/  STS.U8 [R11+UR7+0x46380], R91 ;  /* 0x0463805b0b007988 */ /* 0x0009e80008000007 */
[----:B------:R-:W-:Y:S04]  /*64880*/  STS.U8 [R11+UR7+0x46780], R92 ;  /* 0x0467805c0b007988 */ /* 0x000fe80008000007 */
[----:B---3--:R3:W-:Y:S01]  /*64890*/  STS.U8 [R11+UR7+0x47380], R5 ;  /* 0x047380050b007988 */ /* 0x0087e20008000007 */
[----:B------:R-:W-:-:S02]  /*648a0*/  SHF.R.S32.HI R17, RZ, 0x1f, R12 ;  /* 0x0000001fff117819 */ /* 0x000fc4000001140c */
[----:B-1----:R-:W-:Y:S02]  /*648b0*/  IADD3 R4, P1, PT, R12, R14, RZ ;  /* 0x0000000e0c047210 */ /* 0x002fe40007f3e0ff */
[----:B------:R-:W-:Y:S01]  /*648c0*/  PRMT R24, RZ, 0x7610, R24 ;  /* 0x00007610ff187816 */ /* 0x000fe20000000018 */
[----:B------:R-:W1:Y:S02]  /*648d0*/  LDCU UR13, c[0x0][0x3b0] ;  /* 0x00007600ff0d77ac */ /* 0x000e640008000800 */
[----:B------:R-:W-:Y:S01]  /*648e0*/  IMAD.X R10, R17, 0x1, R15, P1 ;  /* 0x00000001110a7824 */ /* 0x000fe200008e060f */
[----:B------:R-:W-:Y:S03]  /*648f0*/  STL [R1+0xd7c], R4 ;  /* 0x000d7c0401007387 */ /* 0x000fe60000100800 */
[----:B0-----:R-:W-:Y:S01]  /*64900*/  @P5 IMAD.MOV.U32 R19, RZ, RZ, R10 ;  /* 0x000000ffff135224 */ /* 0x001fe200078e000a */
[----:B------:R0:W-:Y:S04]  /*64910*/  STL [R1+0xd78], R10 ;  /* 0x000d780a01007387 */ /* 0x0001e80000100800 */
[----:B----4-:R-:W4:Y:S04]  /*64920*/  LDL.LU R91, [R1+0xdd4] ;  /* 0x000dd400015b7983 */ /* 0x010f280000300800 */
[----:B---3--:R-:W3:Y:S01]  /*64930*/  LDL.LU R5, [R1+0xd6c] ;  /* 0x000d6c0001057983 */ /* 0x008ee20000300800 */
[----:B------:R-:W-:-:S05]  /*64940*/  @P5 IMAD.MOV.U32 R18, RZ, RZ, R4 ;  /* 0x000000ffff125224 */ /* 0x000fca00078e0004 */
[----:B------:R1:W4:Y:S01]  /*64950*/  @P5 LDG.E.U8 R24, desc[UR22][R18.64] ;  /* 0x0000001612185981 */ /* 0x000322000c1e1100 */
[----:B0-----:R-:W-:-:S05]  /*64960*/  IADD3 R10, P1, PT, R12, R16, RZ ;  /* 0x000000100c0a7210 */ /* 0x001fca0007f3e0ff */
[----:B------:R-:W-:Y:S04]  /*64970*/  STL [R1+0xd74], R10 ;  /* 0x000d740a01007387 */ /* 0x000fe80000100800 */
[----:B------:R-:W4:Y:S04]  /*64980*/  LDL.LU R92, [R1+0xd68] ;  /* 0x000d6800015c7983 */ /* 0x000f280000300800 */
[----:B------:R-:W4:Y:S01]  /*64990*/  LDL.LU R4, [R1+0xd64] ;  /* 0x000d640001047983 */ /* 0x000f220000300800 */
[----:B------:R-:W-:-:S04]  /*649a0*/  IMAD.X R12, R17, 0x1, R13, P1 ;  /* 0x00000001110c7824 */ /* 0x000fc800008e060d */
[----:B-1----:R-:W-:Y:S01]  /*649b0*/  @P0 IMAD.MOV.U32 R19, RZ, RZ, R12 ;  /* 0x000000ffff130224 */ /* 0x002fe200078e000c */
[----:B------:R0:W-:Y:S04]  /*649c0*/  STL [R1+0xd70], R12 ;  /* 0x000d700c01007387 */ /* 0x0001e80000100800 */
[----:B------:R1:W-:Y:S04]  /*649d0*/  STS.U8 [R11+UR7+0x46b80], R93 ;  /* 0x046b805d0b007988 */ /* 0x0003e80008000007 */
[----:B------:R1:W-:Y:S04]  /*649e0*/  STS.U8 [R11+UR7+0x47780], R9 ;  /* 0x047780090b007988 */ /* 0x0003e80008000007 */
[----:B------:R1:W-:Y:S04]  /*649f0*/  STS.U8 [R11+UR7+0x47b80], R8 ;  /* 0x047b80080b007988 */ /* 0x0003e80008000007 */
[----:B------:R-:W-:Y:S01]  /*64a00*/  STS.U8 [R11+UR7+0x47f80], R7 ;  /* 0x047f80070b007988 */ /* 0x000fe20008000007 */
[----:B0-----:R-:W-:Y:S01]  /*64a10*/  IMAD R12, R20, UR6, RZ ;  /* 0x00000006140c7c24 */ /* 0x001fe2000f8e02ff */
[----:B------:R-:W-:Y:S01]  /*64a20*/  PRMT R23, RZ, 0x7610, R23 ;  /* 0x00007610ff177816 */ /* 0x000fe20000000017 */
[----:B------:R-:W-:Y:S01]  /*64a30*/  @P0 IMAD.MOV.U32 R18, RZ, RZ, R10 ;  /* 0x000000ffff120224 */ /* 0x000fe200078e000a */
[----:B------:R-:W-:Y:S01]  /*64a40*/  PRMT R22, RZ, 0x7610, R22 ;  /* 0x00007610ff167816 */ /* 0x000fe20000000016 */
[----:B-1----:R-:W4:Y:S01]  /*64a50*/  LDL.LU R93, [R1+0xd60] ;  /* 0x000d6000015d7983 */ /* 0x002f220000300800 */
[----:B------:R-:W-:-:S03]  /*64a60*/  SHF.R.S32.HI R17, RZ, 0x1f, R12 ;  /* 0x0000001fff117819 */ /* 0x000fc6000001140c */
[----:B------:R0:W4:Y:S04]  /*64a70*/  @P0 LDG.E.U8 R23, desc[UR22][R18.64] ;  /* 0x0000001612170981 */ /* 0x000128000c1e1100 */
[----:B------:R-:W4:Y:S04]  /*64a80*/  LDL.LU R9, [R1+0xdd0] ;  /* 0x000dd00001097983 */ /* 0x000f280000300800 */
[----:B------:R-:W4:Y:S01]  /*64a90*/  LDL.LU R8, [R1+0xd5c] ;  /* 0x000d5c0001087983 */ /* 0x000f220000300800 */
[----:B------:R-:W-:Y:S02]  /*64aa0*/  PRMT R21, RZ, 0x7610, R21 ;  /* 0x00007610ff157816 */ /* 0x000fe40000000015 */
[----:B------:R-:W-:Y:S01]  /*64ab0*/  PRMT R20, RZ, 0x7610, R20 ;  /* 0x00007610ff147816 */ /* 0x000fe20000000014 */
[----:B--2---:R1:W-:Y:S02]  /*64ac0*/  STS.U8 [R2+UR7], R6 ;  /* 0x0000000602007988 */ /* 0x0043e40008000007 */
[----:B-1----:R-:W-:-:S05]  /*64ad0*/  IADD3 R6, P1, PT, R12, R14, RZ ;  /* 0x0000000e0c067210 */ /* 0x002fca0007f3e0ff */
[----:B------:R-:W-:Y:S01]  /*64ae0*/  IMAD.X R7, R17, 0x1, R15, P1 ;  /* 0x0000000111077824 */ /* 0x000fe200008e060f */
[----:B------:R-:W-:Y:S01]  /*64af0*/  IADD3 R10, P1, PT, R12, R16, RZ ;  /* 0x000000100c0a7210 */ /* 0x000fe20007f3e0ff */
[----:B0-----:R-:W-:Y:S02]  /*64b00*/  @P5 IMAD.MOV.U32 R18, RZ, RZ, R6 ;  /* 0x000000ffff125224 */ /* 0x001fe400078e0006 */
[----:B------:R-:W-:Y:S02]  /*64b10*/  @P5 IMAD.MOV.U32 R19, RZ, RZ, R7 ;  /* 0x000000ffff135224 */ /* 0x000fe400078e0007 */
[----:B------:R-:W-:Y:S02]  /*64b20*/  IMAD R12, R75, UR13, RZ ;  /* 0x0000000d4b0c7c24 */ /* 0x000fe4000f8e02ff */
[----:B------:R-:W-:Y:S01]  /*64b30*/  IMAD.X R11, R17, 0x1, R13, P1 ;  /* 0x00000001110b7824 */ /* 0x000fe200008e060d */
[----:B------:R-:W-:Y:S04]  /*64b40*/  STL [R1+0xe34], R6 ;  /* 0x000e340601007387 */ /* 0x000fe80000100800 */
[----:B------:R0:W2:Y:S04]  /*64b50*/  @P5 LDG.E.U8 R22, desc[UR22][R18.64] ;  /* 0x0000001612165981 */ /* 0x0000a8000c1e1100 */
[----:B------:R1:W-:Y:S01]  /*64b60*/  STL [R1+0xe30], R7 ;  /* 0x000e300701007387 */ /* 0x0003e20000100800 */
[----:B------:R-:W-:Y:S01]  /*64b70*/  SHF.R.S32.HI R17, RZ, 0x1f, R12 ;  /* 0x0000001fff117819 */ /* 0x000fe2000001140c */
[----:B0-----:R-:W-:-:S02]  /*64b80*/  @P0 IMAD.MOV.U32 R18, RZ, RZ, R10 ;  /* 0x000000ffff120224 */ /* 0x001fc400078e000a */
[----:B------:R-:W-:Y:S01]  /*64b90*/  @P0 IMAD.MOV.U32 R19, RZ, RZ, R11 ;  /* 0x000000ffff130224 */ /* 0x000fe200078e000b */
[----:B-1----:R-:W2:Y:S04]  /*64ba0*/  LDL.LU R7, [R1+0xd58] ;  /* 0x000d580001077983 */ /* 0x002ea80000300800 */
[----:B------:R-:W2:Y:S04]  /*64bb0*/  LDL.LU R6, [R1+0xd54] ;  /* 0x000d540001067983 */ /* 0x000ea80000300800 */
[----:B------:R-:W-:Y:S04]  /*64bc0*/  STL [R1+0xe3c], R10 ;  /* 0x000e3c0a01007387 */ /* 0x000fe80000100800 */
[----:B------:R-:W-:Y:S04]  /*64bd0*/  STL [R1+0xe38], R11 ;  /* 0x000e380b01007387 */ /* 0x000fe80000100800 */
[----:B------:R0:W2:Y:S04]  /*64be0*/  @P0 LDG.E.U8 R21, desc[UR22][R18.64] ;  /* 0x0000001612150981 */ /* 0x0000a8000c1e1100 */
[----:B---3--:R1:W-:Y:S04]  /*64bf0*/  STS.U8 [R2+UR7+0x8400], R5 ;  /* 0x0084000502007988 */ /* 0x0083e80008000007 */
[----:B-1----:R-:W3:Y:S04]  /*64c00*/  LDL.LU R5, [R1+0xd50] ;  /* 0x000d500001057983 */ /* 0x002ee80000300800 */
[----:B----4-:R1:W-:Y:S02]  /*64c10*/  STS.U8 [R2+UR7+0x8800], R4 ;  /* 0x0088000402007988 */ /* 0x0103e40008000007 */
[----:B-1----:R-:W-:-:S05]  /*64c20*/  IADD3 R4, P1, PT, R12, R14, RZ ;  /* 0x0000000e0c047210 */ /* 0x002fca0007f3e0ff */
[----:B------:R-:W-:Y:S01]  /*64c30*/  IMAD.X R10, R17, 0x1, R15, P1 ;  /* 0x00000001110a7824 */ /* 0x000fe200008e060f */
[----:B------:R1:W-:Y:S01]  /*64c40*/  STL [R1+0xd6c], R4 ;  /* 0x000d6c0401007387 */ /* 0x0003e20000100800 */
[----:B0-----:R-:W-:Y:S02]  /*64c50*/  @P5 IMAD.MOV.U32 R18, RZ, RZ, R4 ;  /* 0x000000ffff125224 */ /* 0x001fe400078e0004 */
[----:B------:R-:W-:Y:S01]  /*64c60*/  @P5 IMAD.MOV.U32 R19, RZ, RZ, R10 ;  /* 0x000000ffff135224 */ /* 0x000fe200078e000a */
[----:B------:R0:W-:Y:S04]  /*64c70*/  STL [R1+0xd68], R10 ;  /* 0x000d680a01007387 */ /* 0x0001e80000100800 */
[----:B------:R4:W3:Y:S01]  /*64c80*/  @P5 LDG.E.U8 R20, desc[UR22][R18.64] ;  /* 0x0000001612145981 */ /* 0x0008e2000c1e1100 */
[----:B-1----:R-:W-:-:S05]  /*64c90*/  IADD3 R4, P1, PT, R12, R16, RZ ;  /* 0x000000100c047210 */ /* 0x002fca0007f3e0ff */
[----:B0-----:R-:W-:Y:S01]  /*64ca0*/  IMAD.X R10, R17, 0x1, R13, P1 ;  /* 0x00000001110a7824 */ /* 0x001fe200008e060d */
[----:B------:R-:W-:Y:S04]  /*64cb0*/  STL [R1+0xd64], R4 ;  /* 0x000d640401007387 */ /* 0x000fe80000100800 */
[----:B------:R0:W-:Y:S04]  /*64cc0*/  STL [R1+0xd60], R10 ;  /* 0x000d600a01007387 */ /* 0x0001e80000100800 */
[----:B------:R-:W3:Y:S04]  /*64cd0*/  LDL.LU R87, [R1+0x3948] ;  /* 0x0039480001577983 */ /* 0x000ee80000300800 */
[----:B------:R-:W3:Y:S01]  /*64ce0*/  LDL.LU R88, [R1+0x4028] ;  /* 0x0040280001587983 */ /* 0x000ee20000300800 */
[----:B------:R-:W-:Y:S01]  /*64cf0*/  IMAD R12, R3, UR6, RZ ;  /* 0x00000006030c7c24 */ /* 0x000fe2000f8e02ff */
[----:B----4-:R-:W-:Y:S01]  /*64d00*/  PRMT R19, RZ, 0x7610, R19 ;  /* 0x00007610ff137816 */ /* 0x010fe20000000013 */
[----:B------:R-:W-:Y:S01]  /*64d10*/  @P0 IMAD.MOV.U32 R11, RZ, RZ, R10 ;  /* 0x000000ffff0b0224 */ /* 0x000fe200078e000a */
[----:B------:R1:W-:Y:S04]  /*64d20*/  STS.U8 [R2+UR7+0x8000], R90 ;  /* 0x0080005a02007988 */ /* 0x0003e80008000007 */
[----:B------:R4:W-:Y:S01]  /*64d30*/  STS.U8 [R2+UR7+0x400], R91 ;  /* 0x0004005b02007988 */ /* 0x0009e20008000007 */
[----:B------:R-:W-:-:S02]  /*64d40*/  SHF.R.S32.HI R17, RZ, 0x1f, R12 ;  /* 0x0000001fff117819 */ /* 0x000fc4000001140c */
[C---:B------:R-:W-:Y:S01]  /*64d50*/  IADD3 R3, P1, PT, R12.reuse, R14, RZ ;  /* 0x0000000e0c037210 */ /* 0x040fe20007f3e0ff */
[----:B0-----:R-:W-:Y:S01]  /*64d60*/  @P0 IMAD.MOV.U32 R10, RZ, RZ, R4 ;  /* 0x000000ffff0a0224 */ /* 0x001fe200078e0004 */
[----:B------:R0:W-:Y:S01]  /*64d70*/  STS.U8 [R2+UR7+0x800], R92 ;  /* 0x0008005c02007988 */ /* 0x0001e20008000007 */
[----:B------:R-:W0:Y:S02]  /*64d80*/  LDCU UR6, c[0x0][0x3b0] ;  /* 0x00007600ff0677ac */ /* 0x000e240008000800 */
[----:B------:R-:W-:Y:S01]  /*64d90*/  IMAD.X R4, R17, 0x1, R15, P1 ;  /* 0x0000000111047824 */ /* 0x000fe200008e060f */
[----:B------:R0:W3:Y:S04]  /*64da0*/  @P0 LDG.E.U8 R19, desc[UR22][R10.64] ;  /* 0x000000160a130981 */ /* 0x0000e8000c1e1100 */
[----:B------:R-:W-:Y:S04]  /*64db0*/  STL [R1+0xe44], R3 ;  /* 0x000e440301007387 */ /* 0x000fe80000100800 */
[----:B------:R-:W-:Y:S04]  /*64dc0*/  STL [R1+0xe40], R4 ;  /* 0x000e400401007387 */ /* 0x000fe80000100800 */
[----:B------:R-:W3:Y:S04]  /*64dd0*/  LDL.LU R89, [R1+0x37ac] ;  /* 0x0037ac0001597983 */ /* 0x000ee80000300800 */
[----:B-1----:R-:W3:Y:S01]  /*64de0*/  LDL.LU R90, [R1+0x37a8] ;  /* 0x0037a800015a7983 */ /* 0x002ee20000300800 */
[----:B0-----:R-:W-:-:S05]  /*64df0*/  IADD3 R10, P1, PT, R12, R16, RZ ;  /* 0x000000100c0a7210 */ /* 0x001fca0007f3e0ff */
[----:B------:R-:W-:Y:S04]  /*64e00*/  STL [R1+0xe4c], R10 ;  /* 0x000e4c0a01007387 */ /* 0x000fe80000100800 */
[----:B----4-:R-:W4:Y:S04]  /*64e10*/  LDL.LU R91, [R1+0x37a4] ;  /* 0x0037a400015b7983 */ /* 0x010f280000300800 */
[----:B------:R-:W4:Y:S01]  /*64e20*/  LDL.LU R92, [R1+0x3794] ;  /* 0x00379400015c7983 */ /* 0x000f220000300800 */
[----:B------:R-:W-:Y:S01]  /*64e30*/  IMAD.X R11, R17, 0x1, R13, P1 ;  /* 0x00000001110b7824 */ /* 0x000fe200008e060d */
[----:B------:R-:W-:-:S02]  /*64e40*/  PRMT R17, RZ, 0x7610, R17 ;  /* 0x00007610ff117816 */ /* 0x000fc40000000011 */
[----:B------:R-:W-:Y:S01]  /*64e50*/  PRMT R18, RZ, 0x7610, R18 ;  /* 0x00007610ff127816 */ /* 0x000fe20000000012 */
[----:B------:R-:W-:Y:S01]  /*64e60*/  IMAD R12, R74, UR6, RZ ;  /* 0x000000064a0c7c24 */ /* 0x000fe2000f8e02ff */
[----:B------:R0:W-:Y:S04]  /*64e70*/  STS.U8 [R2+UR7+0xc00], R93 ;  /* 0x000c005d02007988 */ /* 0x0001e80008000007 */
[----:B------:R-:W-:Y:S04]  /*64e80*/  STS.U8 [R2+UR7+0x8c00], R9 ;  /* 0x008c000902007988 */ /* 0x000fe80008000007 */
[----:B------:R-:W-:Y:S04]  /*64e90*/  STS.U8 [R2+UR7+0x1000], R8 ;  /* 0x0010000802007988 */ /* 0x000fe80008000007 */
[----:B------:R1:W4:Y:S01]  /*64ea0*/  @P0 LDG.E.U8 R17, desc[UR22][R10.64] ;  /* 0x000000160a110981 */ /* 0x000322000c1e1100 */
[----:B------:R-:W-:-:S02]  /*64eb0*/  IADD3 R74, P1, PT, R12, R16, RZ ;  /* 0x000000100c4a7210 */ /* 0x000fc40007f3e0ff */
[----:B------:R-:W-:Y:S02]  /*64ec0*/  IADD3 R14, P3, PT, R12, R14, RZ ;  /* 0x0000000e0c0e7210 */ /* 0x000fe40007f7e0ff */
[----:B------:R-:W-:Y:S01]  /*64ed0*/  SHF.R.S32.HI R12, RZ, 0x1f, R12 ;  /* 0x0000001fff0c7819 */ /* 0x000fe2000001140c */
[----:B0-----:R-:W4:Y:S04]  /*64ee0*/  LDL.LU R93, [R1+0x3790] ;  /* 0x00379000015d7983 */ /* 0x001f280000300800 */
[C---:B------:R-:W-:Y:S02]  /*64ef0*/  IMAD.X R75, R12.reuse, 0x1, R13, P1 ;  /* 0x000000010c4b7824 */ /* 0x040fe400008e060d */
[----:B------:R-:W-:Y:S01]  /*64f00*/  IMAD.X R15, R12, 0x1, R15, P3 ;  /* 0x000000010c0f7824 */ /* 0x000fe200018e060f */
[----:B------:R-:W-:Y:S01]  /*64f10*/  PRMT R12, RZ, 0x7610, R12 ;  /* 0x00007610ff0c7816 */ /* 0x000fe2000000000c */
[----:B--2---:R0:W-:Y:S04]  /*64f20*/  STS.U8 [R2+UR7+0x9000], R7 ;  /* 0x0090000702007988 */ /* 0x0041e80008000007 */
[----:B------:R2:W-:Y:S01]  /*64f30*/  STS.U8 [R2+UR7+0x1400], R6 ;  /* 0x0014000602007988 */ /* 0x0005e20008000007 */
[----:B0-----:R-:W-:-:S02]  /*64f40*/  @P5 IMAD.MOV.U32 R7, RZ, RZ, R4 ;  /* 0x000000ffff075224 */ /* 0x001fc400078e0004 */
[----:B--2---:R-:W-:Y:S02]  /*64f50*/  @P5 IMAD.MOV.U32 R6, RZ, RZ, R3 ;  /* 0x000000ffff065224 */ /* 0x004fe400078e0003 */
[----:B------:R-:W2:Y:S04]  /*64f60*/  LDL.LU R3, [R1+0x3780] ;  /* 0x0037800001037983 */ /* 0x000ea80000300800 */
[----:B------:R-:W2:Y:S04]  /*64f70*/  LDL.LU R4, [R1+0x3774] ;  /* 0x0037740001047983 */ /* 0x000ea80000300800 */
[----:B------:R-:W2:Y:S04]  /*64f80*/  LDL.LU R9, [R1+0x3770] ;  /* 0x0037700001097983 */ /* 0x000ea80000300800 */
[----:B------:R-:W2:Y:S04]  /*64f90*/  @P5 LDG.E.U8 R18, desc[UR22][R6.64] ;  /* 0x0000001606125981 */ /* 0x000ea8000c1e1100 */
[----:B------:R-:W2:Y:S04]  /*64fa0*/  LDL.LU R8, [R1+0x3768] ;  /* 0x0037680001087983 */ /* 0x000ea80000300800 */
[----:B------:R-:W2:Y:S04]  /*64fb0*/  LDL.LU R7, [R1+0x3760] ;  /* 0x0037600001077983 */ /* 0x000ea80000300800 */
[----:B---3--:R0:W-:Y:S04]  /*64fc0*/  STS.U8 [R2+UR7+0x9400], R5 ;  /* 0x0094000502007988 */ /* 0x0081e80008000007 */
[----:B------:R-:W3:Y:S04]  /*64fd0*/  LDL.LU R6, [R1+0x375c] ;  /* 0x00375c0001067983 */ /* 0x000ee80000300800 */
[----:B0-----:R-:W3:Y:S04]  /*64fe0*/  LDL.LU R5, [R1+0x361c] ;  /* 0x00361c0001057983 */ /* 0x001ee80000300800 */
[----:B------:R0:W-:Y:S01]  /*64ff0*/  STL [R1+0xe48], R11 ;  /* 0x000e480b01007387 */ /* 0x0001e20000100800 */
[----:B-1----:R-:W-:-:S05]  /*65000*/  IADD3 R10, P4, PT, R87, R16, RZ ;  /* 0x00000010570a7210 */ /* 0x002fca0007f9e0ff */
[--C-:B0-----:R-:W-:Y:S01]  /*65010*/  IMAD.X R11, R88, 0x1, R13.reuse, P4 ;  /* 0x00000001580b7824 */ /* 0x101fe200020e060d */
[----:B------:R-:W-:Y:S01]  /*65020*/  PRMT R13, RZ, 0x7610, R13 ;  /* 0x00007610ff0d7816 */ /* 0x000fe2000000000d */
[----:B------:R-:W-:Y:S04]  /*65030*/  STL [R1+0xdd4], R10 ;  /* 0x000dd40a01007387 */ /* 0x000fe80000100800 */
[----:B------:R-:W-:Y:S04]  /*65040*/  STL [R1+0xd54], R74 ;  /* 0x000d544a01007387 */ /* 0x000fe80000100800 */
[----:B------:R0:W-:Y:S04]  /*65050*/  STL [R1+0xd5c], R14 ;  /* 0x000d5c0e01007387 */ /* 0x0001e80000100800 */
[----:B------:R1:W-:Y:S04]  /*65060*/  STL [R1+0xd58], R15 ;  /* 0x000d580f01007387 */ /* 0x0003e80000100800 */
[----:B------:R0:W3:Y:S04]  /*65070*/  @P5 LDG.E.U8 R13, desc[UR22][R14.64] ;  /* 0x000000160e0d5981 */ /* 0x0000e8000c1e1100 */
[----:B------:R-:W-:Y:S01]  /*65080*/  STL [R1+0xd50], R75 ;  /* 0x000d504b01007387 */ /* 0x000fe20000100800 */
[----:B0-----:R-:W-:-:S02]  /*65090*/  @P0 IMAD.MOV.U32 R14, RZ, RZ, R74 ;  /* 0x000000ffff0e0224 */ /* 0x001fc400078e004a */
[----:B-1----:R-:W-:-:S05]  /*650a0*/  @P0 IMAD.MOV.U32 R15, RZ, RZ, R75 ;  /* 0x000000ffff0f0224 */ /* 0x002fca00078e004b */
[----:B------:R0:W3:Y:S04]  /*650b0*/  @P0 LDG.E.U8 R12, desc[UR22][R14.64] ;  /* 0x000000160e0c0981 */ /* 0x0000e8000c1e1100 */
[----:B------:R1:W-:Y:S01]  /*650c0*/  STL [R1+0xdd0], R11 ;  /* 0x000dd00b01007387 */ /* 0x0003e20000100800 */
[----:B0-----:R-:W-:-:S03]  /*650d0*/  PRMT R14, RZ, 0x7610, R14 ;  /* 0x00007610ff0e7816 */ /* 0x001fc6000000000e */
[----:B------:R-:W3:Y:S04]  /*650e0*/  LDL.LU R15, [R1+0x3618] ;  /* 0x00361800010f7983 */ /* 0x000ee80000300800 */
[----:B------:R-:W3:Y:S04]  /*650f0*/  LDL.LU R16, [R1+0x35dc] ;  /* 0x0035dc0001107983 */ /* 0x000ee80000300800 */
[----:B------:R0:W3:Y:S04]  /*65100*/  @P0 LDG.E.U8 R14, desc[UR22][R10.64] ;  /* 0x000000160a0e0981 */ /* 0x0000e8000c1e1100 */
[----:B-1----:R-:W3:Y:S04]  /*65110*/  LDL.LU R11, [R1+0x35d8] ;  /* 0x0035d800010b7983 */ /* 0x002ee80000300800 */
[----:B------:R-:W3:Y:S04]  /*65120*/  LDL.LU R10, [R1+0x359c] ;  /* 0x00359c00010a7983 */ /* 0x000ee80000300800 */
        /* <DEDUP_REMOVED lines=14> */
[----:B------:R1:W-:Y:S04]  /*65210*/  STS.U8 [R2+UR7+0x1800], R89 ;  /* 0x0018005902007988 */ /* 0x0003e80008000007 */
[----:B------:R-:W3:Y:S04]  /*65220*/  LDL.LU R88, [R1+0xb38] ;  /* 0x000b380001587983 */ /* 0x000ee80000300800 */
[----:B------:R0:W-:Y:S04]  /*65230*/  STS.U8 [R2+UR7+0x9800], R90 ;  /* 0x0098005a02007988 */ /* 0x0001e80008000007 */
[----:B----4-:R4:W-:Y:S04]  /*65240*/  STS.U8 [R2+UR7+0x1c00], R91 ;  /* 0x001c005b02007988 */ /* 0x0109e80008000007 */
[----:B------:R4:W-:Y:S04]  /*65250*/  STS.U8 [R2+UR7+0x9c00], R92 ;  /* 0x009c005c02007988 */ /* 0x0009e80008000007 */
[----:B-1----:R-:W3:Y:S04]  /*65260*/  LDL.LU R89, [R1+0xb34] ;  /* 0x000b340001597983 */ /* 0x002ee80000300800 */
[----:B0-----:R-:W3:Y:S04]  /*65270*/  LDL.LU R90, [R1+0xaf8] ;  /* 0x000af800015a7983 */ /* 0x001ee80000300800 */
[----:B----4-:R-:W4:Y:S04]  /*65280*/  LDL.LU R91, [R1+0xaf4] ;  /* 0x000af400015b7983 */ /* 0x010f280000300800 */
[----:B------:R-:W4:Y:S04]  /*65290*/  LDL.LU R92, [R1+0xab8] ;  /* 0x000ab800015c7983 */ /* 0x000f280000300800 */
[----:B------:R0:W-:Y:S04]  /*652a0*/  STS.U8 [R2+UR7+0x2000], R93 ;  /* 0x0020005d02007988 */ /* 0x0001e80008000007 */
[----:B0-----:R-:W4:Y:S04]  /*652b0*/  LDL.LU R93, [R1+0xab4] ;  /* 0x000ab400015d7983 */ /* 0x001f280000300800 */
[----:B--2---:R0:W-:Y:S04]  /*652c0*/  STS.U8 [R2+UR7+0xa000], R3 ;  /* 0x00a0000302007988 */ /* 0x0041e80008000007 */
[----:B------:R1:W-:Y:S04]  /*652d0*/  STS.U8 [R2+UR7+0x3c00], R4 ;  /* 0x003c000402007988 */ /* 0x0003e80008000007 */
[----:B------:R2:W-:Y:S04]  /*652e0*/  STS.U8 [R2+UR7+0x4000], R9 ;  /* 0x0040000902007988 */ /* 0x0005e80008000007 */
[----:B------:R2:W-:Y:S04]  /*652f0*/  STS.U8 [R2+UR7+0xc000], R8 ;  /* 0x00c0000802007988 */ /* 0x0005e80008000007 */
[----:B0-----:R-:W4:Y:S04]  /*65300*/  LDL.LU R3, [R1+0xa78] ;  /* 0x000a780001037983 */ /* 0x001f280000300800 */
[----:B-1----:R-:W4:Y:S04]  /*65310*/  LDL.LU R4, [R1+0xa74] ;  /* 0x000a740001047983 */ /* 0x002f280000300800 */
[----:B--2---:R-:W2:Y:S04]  /*65320*/  LDL.LU R9, [R1+0xa38] ;  /* 0x000a380001097983 */ /* 0x004ea80000300800 */
[----:B------:R0:W-:Y:S04]  /*65330*/  STS.U8 [R2+UR7+0x4400], R7 ;  /* 0x0044000702007988 */ /* 0x0001e80008000007 */
[----:B------:R-:W2:Y:S04]  /*65340*/  LDL.LU R8, [R1+0xa34] ;  /* 0x000a340001087983 */ /* 0x000ea80000300800 */
[----:B---3--:R1:W-:Y:S04]  /*65350*/  STS.U8 [R2+UR7+0xc400], R6 ;  /* 0x00c4000602007988 */ /* 0x0083e80008000007 */
[----:B0-----:R-:W3:Y:S04]  /*65360*/  LDL.LU R7, [R1+0x9f8] ;  /* 0x0009f80001077983 */ /* 0x001ee80000300800 */
[----:B------:R0:W-:Y:S04]  /*65370*/  STS.U8 [R2+UR7+0x2400], R5 ;  /* 0x0024000502007988 */ /* 0x0001e80008000007 */
[----:B-1----:R-:W3:Y:S04]  /*65380*/  LDL.LU R6, [R1+0x9f4] ;  /* 0x0009f40001067983 */ /* 0x002ee80000300800 */
[----:B0-----:R-:W3:Y:S04]  /*65390*/  LDL.LU R5, [R1+0x9b8] ;  /* 0x0009b80001057983 */ /* 0x001ee80000300800 */
[----:B------:R0:W-:Y:S04]  /*653a0*/  STS.U8 [R2+UR7+0xa400], R15 ;  /* 0x00a4000f02007988 */ /* 0x0001e80008000007 */
[----:B------:R1:W-:Y:S04]  /*653b0*/  STS.U8 [R2+UR7+0x2800], R16 ;  /* 0x0028001002007988 */ /* 0x0003e80008000007 */
[----:B0-----:R-:W3:Y:S04]  /*653c0*/  LDL.LU R15, [R1+0x9b4] ;  /* 0x0009b400010f7983 */ /* 0x001ee80000300800 */
[----:B-1----:R-:W3:Y:S04]  /*653d0*/  LDL.LU R16, [R1+0x978] ;  /* 0x0009780001107983 */ /* 0x002ee80000300800 */
[----:B------:R0:W-:Y:S04]  /*653e0*/  STS.U8 [R2+UR7+0xa800], R11 ;  /* 0x00a8000b02007988 */ /* 0x0001e80008000007 */
[----:B------:R1:W-:Y:S04]  /*653f0*/  STS.U8 [R2+UR7+0x2c00], R10 ;  /* 0x002c000a02007988 */ /* 0x0003e80008000007 */
[----:B------:R0:W-:Y:S04]  /*65400*/  STS.U8 [R2+UR7+0xac00], R74 ;  /* 0x00ac004a02007988 */ /* 0x0001e80008000007 */
[----:B------:R0:W-:Y:S04]  /*65410*/  STS.U8 [R2+UR7+0x3000], R75 ;  /* 0x0030004b02007988 */ /* 0x0001e80008000007 */
[----:B------:R1:W-:Y:S04]  /*65420*/  STS.U8 [R2+UR7+0xb000], R76 ;  /* 0x00b0004c02007988 */ /* 0x0003e80008000007 */
[----:B------:R1:W-:Y:S04]  /*65430*/  STS.U8 [R2+UR7+0x3400], R77 ;  /* 0x0034004d02007988 */ /* 0x0003e80008000007 */
[----:B0-----:R-:W3:Y:S04]  /*65440*/  LDL.LU R11, [R1+0x974] ;  /* 0x00097400010b7983 */ /* 0x001ee80000300800 */
[----:B-1----:R-:W3:Y:S04]  /*65450*/  LDL.LU R10, [R1+0x938] ;  /* 0x00093800010a7983 */ /* 0x002ee80000300800 */
[----:B------:R-:W3:Y:S04]  /*65460*/  LDL.LU R74, [R1+0x934] ;  /* 0x00093400014a7983 */ /* 0x000ee80000300800 */
[----:B------:R-:W3:Y:S04]  /*65470*/  LDL.LU R75, [R1+0x8f8] ;  /* 0x0008f800014b7983 */ /* 0x000ee80000300800 */
[----:B------:R-:W3:Y:S04]  /*65480*/  LDL.LU R76, [R1+0x8f4] ;  /* 0x0008f400014c7983 */ /* 0x000ee80000300800 */
[----:B------:R0:W-:Y:S04]  /*65490*/  STS.U8 [R2+UR7+0xb400], R78 ;  /* 0x00b4004e02007988 */ /* 0x0001e80008000007 */
[----:B------:R-:W3:Y:S04]  /*654a0*/  LDL.LU R77, [R1+0x8b8] ;  /* 0x0008b800014d7983 */ /* 0x000ee80000300800 */
        /* <DEDUP_REMOVED lines=24> */
[----:B----4-:R1:W-:Y:S04]  /*65630*/  STS.U8 [R2+UR7+0xd800], R91 ;  /* 0x00d8005b02007988 */ /* 0x0103e80008000007 */
[----:B------:R4:W-:Y:S04]  /*65640*/  STS.U8 [R2+UR7+0x5c00], R92 ;  /* 0x005c005c02007988 */ /* 0x0009e80008000007 */
[----:B0-----:R-:W3:Y:S04]  /*65650*/  LDL.LU R90, [R1+0x734] ;  /* 0x00073400015a7983 */ /* 0x001ee80000300800 */
[----:B-1----:R-:W3:Y:S04]  /*65660*/  LDL.LU R91, [R1+0x6f8] ;  /* 0x0006f800015b7983 */ /* 0x002ee80000300800 */
[----:B----4-:R-:W4:Y:S04]  /*65670*/  LDL.LU R92, [R1+0x6f4] ;  /* 0x0006f400015c7983 */ /* 0x010f280000300800 */
[----:B------:R0:W-:Y:S04]  /*65680*/  STS.U8 [R2+UR7+0xdc00], R93 ;  /* 0x00dc005d02007988 */ /* 0x0001e80008000007 */
[----:B0-----:R-:W4:Y:S04]  /*65690*/  LDL.LU R93, [R1+0x6b8] ;  /* 0x0006b800015d7983 */ /* 0x001f280000300800 */
[----:B------:R0:W-:Y:S04]  /*656a0*/  STS.U8 [R2+UR7+0x6000], R3 ;  /* 0x0060000302007988 */ /* 0x0001e80008000007 */
[----:B------:R1:W-:Y:S04]  /*656b0*/  STS.U8 [R2+UR7+0xe000], R4 ;  /* 0x00e0000402007988 */ /* 0x0003e80008000007 */
[----:B--2---:R2:W-:Y:S04]  /*656c0*/  STS.U8 [R2+UR7+0x6400], R9 ;  /* 0x0064000902007988 */ /* 0x0045e80008000007 */
[----:B------:R2:W-:Y:S04]  /*656d0*/  STS.U8 [R2+UR7+0xe400], R8 ;  /* 0x00e4000802007988 */ /* 0x0005e80008000007 */
[----:B0-----:R-:W4:Y:S04]  /*656e0*/  LDL.LU R3, [R1+0x6b4] ;  /* 0x0006b40001037983 */ /* 0x001f280000300800 */
[----:B-1----:R-:W4:Y:S04]  /*656f0*/  LDL.LU R4, [R1+0x678] ;  /* 0x0006780001047983 */ /* 0x002f280000300800 */
[----:B--2---:R-:W2:Y:S04]  /*65700*/  LDL.LU R9, [R1+0x674] ;  /* 0x0006740001097983 */ /* 0x004ea80000300800 */
[----:B---3--:R0:W-:Y:S04]  /*65710*/  STS.U8 [R2+UR7+0x6800], R7 ;  /* 0x0068000702007988 */ /* 0x0081e80008000007 */
[----:B------:R-:W3:Y:S04]  /*65720*/  LDL.LU R8, [R1+0x638] ;  /* 0x0006380001087983 */ /* 0x000ee80000300800 */
[----:B------:R1:W-:Y:S04]  /*65730*/  STS.U8 [R2+UR7+0xe800], R6 ;  /* 0x00e8000602007988 */ /* 0x0003e80008000007 */
[----:B0-----:R-:W2:Y:S04]  /*65740*/  LDL.LU R7, [R1+0x634] ;  /* 0x0006340001077983 */ /* 0x001ea80000300800 */
[----:B------:R0:W-:Y:S04]  /*65750*/  STS.U8 [R2+UR7+0x6c00], R5 ;  /* 0x006c000502007988 */ /* 0x0001e80008000007 */
[----:B-1----:R-:W2:Y:S04]  /*65760*/  LDL.LU R6, [R1+0x5f8] ;  /* 0x0005f80001067983 */ /* 0x002ea80000300800 */
[----:B0-----:R-:W2:Y:S04]  /*65770*/  LDL.LU R5, [R1+0x5f4] ;  /* 0x0005f40001057983 */ /* 0x001ea80000300800 */
[----:B------:R0:W-:Y:S04]  /*65780*/  STS.U8 [R2+UR7+0xf400], R74 ;  /* 0x00f4004a02007988 */ /* 0x0001e80008000007 */
[----:B------:R1:W-:Y:S04]  /*65790*/  STS.U8 [R2+UR7+0x7800], R75 ;  /* 0x0078004b02007988 */ /* 0x0003e80008000007 */
[----:B------:R0:W-:Y:S04]  /*657a0*/  STS.U8 [R2+UR7+0xf800], R76 ;  /* 0x00f8004c02007988 */ /* 0x0001e80008000007 */
[----:B------:R1:W-:Y:S04]  /*657b0*/  STS.U8 [R2+UR7+0x7c00], R77 ;  /* 0x007c004d02007988 */ /* 0x0003e80008000007 */
[----:B0-----:R-:W3:Y:S04]  /*657c0*/  LDL.LU R74, [R1+0x5b8] ;  /* 0x0005b800014a7983 */ /* 0x001ee80000300800 */
[----:B-1----:R-:W3:Y:S04]  /*657d0*/  LDL.LU R75, [R1+0x5b4] ;  /* 0x0005b400014b7983 */ /* 0x002ee80000300800 */
[----:B------:R-:W3:Y:S04]  /*657e0*/  LDL.LU R76, [R1+0x578] ;  /* 0x00057800014c7983 */ /* 0x000ee80000300800 */
[----:B------:R0:W-:Y:S04]  /*657f0*/  STS.U8 [R2+UR7+0xfc00], R78 ;  /* 0x00fc004e02007988 */ /* 0x0001e80008000007 */
[----:B------:R-:W3:Y:S04]  /*65800*/  LDL.LU R77, [R1+0x574] ;  /* 0x00057400014d7983 */ /* 0x000ee80000300800 */
[----:B------:R1:W-:Y:S04]  /*65810*/  STS.U8 [R2+UR7+0x10000], R79 ;  /* 0x0100004f02007988 */ /* 0x0003e80008000007 */
[----:B------:R1:W-:Y:S04]  /*65820*/  STS.U8 [R2+UR7+0x18000], R80 ;  /* 0x0180005002007988 */ /* 0x0003e80008000007 */
[----:B------:R1:W-:Y:S04]  /*65830*/  STS.U8 [R2+UR7+0x10400], R81 ;  /* 0x0104005102007988 */ /* 0x0003e80008000007 */
[----:B0-----:R-:W3:Y:S04]  /*65840*/  LDL.LU R78, [R1+0x384] ;  /* 0x00038400014e7983 */ /* 0x001ee80000300800 */
[----:B-1----:R-:W3:Y:S04]  /*65850*/  LDL.LU R79, [R1+0x380] ;  /* 0x00038000014f7983 */ /* 0x002ee80000300800 */
[----:B------:R-:W3:Y:S04]  /*65860*/  LDL.LU R80, [R1+0x344] ;  /* 0x0003440001507983 */ /* 0x000ee80000300800 */
[----:B------:R-:W3:Y:S04]  /*65870*/  LDL.LU R81, [R1+0x340] ;  /* 0x0003400001517983 */ /* 0x000ee80000300800 */
[----:B------:R0:W-:Y:S04]  /*65880*/  STS.U8 [R2+UR7+0x11800], R91 ;  /* 0x0118005b02007988 */ /* 0x0001e80008000007 */
[----:B----4-:R1:W-:Y:S04]  /*65890*/  STS.U8 [R2+UR7+0x19800], R92 ;  /* 0x0198005c02007988 */ /* 0x0103e80008000007 */
[----:B0-----:R-:W4:Y:S04]  /*658a0*/  LDL.LU R91, [R1+0x2fc] ;  /* 0x0002fc00015b7983 */ /* 0x001f280000300800 */
[----:B-1----:R-:W4:Y:S04]  /*658b0*/  LDL.LU R92, [R1+0x2f8] ;  /* 0x0002f800015c7983 */ /* 0x002f280000300800 */
[----:B------:R-:W-:Y:S04]  /*658c0*/  STS.U8 [R2+UR7+0xec00], R15 ;  /* 0x00ec000f02007988 */ /* 0x000fe80008000007 */
        /* <DEDUP_REMOVED lines=15> */
[----:B--2---:R-:W-:Y:S04]  /*659c0*/  STS.U8 [R2+UR7+0x1a000], R9 ;  /* 0x01a0000902007988 */ /* 0x004fe80008000007 */
[----:B---3--:R-:W-:Y:S04]  /*659d0*/  STS.U8 [R2+UR7+0x12400], R8 ;  /* 0x0124000802007988 */ /* 0x008fe80008000007 */
[----:B------:R0:W-:Y:S04]  /*659e0*/  STS.U8 [R2+UR7+0x1a800], R5 ;  /* 0x01a8000502007988 */ /* 0x0001e80008000007 */
[----:B0-----:R-:W2:Y:S04]  /*659f0*/  LDL.LU R5, [R1+0x2bc] ;  /* 0x0002bc0001057983 */ /* 0x001ea80000300800 */
        /* <DEDUP_REMOVED lines=38> */
[----:B----4-:R0:W-:Y:S04]  /*65c60*/  STS.U8 [R2+UR7+0x13c00], R91 ;  /* 0x013c005b02007988 */ /* 0x0101e80008000007 */
[----:B------:R1:W-:Y:S04]  /*65c70*/  STS.U8 [R2+UR7+0x1bc00], R92 ;  /* 0x01bc005c02007988 */ /* 0x0003e80008000007 */
[----:B0-----:R-:W4:Y:S04]  /*65c80*/  LDL.LU R91, [R1+0x4088] ;  /* 0x00408800015b7983 */ /* 0x001f280000300800 */
[----:B-1----:R-:W4:Y:S04]  /*65c90*/  LDL.LU R92, [R1+0x4084] ;  /* 0x00408400015c7983 */ /* 0x002f280000300800 */
[----:B--2---:R0:W-:Y:S04]  /*65ca0*/  STS.U8 [R2+UR7+0x14000], R5 ;  /* 0x0140000502007988 */ /* 0x0041e80008000007 */
[----:B---3--:R1:W-:Y:S04]  /*65cb0*/  STS.U8 [R2+UR7+0x1c000], R15 ;  /* 0x01c0000f02007988 */ /* 0x0083e80008000007 */
[----:B------:R2:W-:Y:S04]  /*65cc0*/  STS.U8 [R2+UR7+0x14400], R16 ;  /* 0x0144001002007988 */ /* 0x0005e80008000007 */
[----:B------:R3:W-:Y:S04]  /*65cd0*/  STS.U8 [R2+UR7+0x1c400], R11 ;  /* 0x01c4000b02007988 */ /* 0x0007e80008000007 */
[----:B------:R1:W-:Y:S04]  /*65ce0*/  STS.U8 [R2+UR7+0x14800], R10 ;  /* 0x0148000a02007988 */ /* 0x0003e80008000007 */
[----:B------:R2:W-:Y:S04]  /*65cf0*/  STS.U8 [R2+UR7+0x1c800], R82 ;  /* 0x01c8005202007988 */ /* 0x0005e80008000007 */
[----:B0-----:R-:W4:Y:S04]  /*65d00*/  LDL.LU R5, [R1+0x4080] ;  /* 0x0040800001057983 */ /* 0x001f280000300800 */
[----:B-1----:R-:W4:Y:S04]  /*65d10*/  LDL.LU R15, [R1+0x368c] ;  /* 0x00368c00010f7983 */ /* 0x002f280000300800 */
[----:B--2---:R-:W2:Y:S04]  /*65d20*/  LDL.LU R16, [R1+0x3688] ;  /* 0x0036880001107983 */ /* 0x004ea80000300800 */
[----:B---3--:R-:W3:Y:S04]  /*65d30*/  LDL.LU R11, [R1+0x36c4] ;  /* 0x0036c400010b7983 */ /* 0x008ee80000300800 */
[----:B------:R-:W2:Y:S04]  /*65d40*/  LDL.LU R10, [R1+0x36c0] ;  /* 0x0036c000010a7983 */ /* 0x000ea80000300800 */
[----:B------:R0:W-:Y:S04]  /*65d50*/  STS.U8 [R2+UR7+0x14c00], R83 ;  /* 0x014c005302007988 */ /* 0x0001e80008000007 */
[----:B------:R-:W2:Y:S04]  /*65d60*/  LDL.LU R82, [R1+0x36fc] ;  /* 0x0036fc0001527983 */ /* 0x000ea80000300800 */
        /* <DEDUP_REMOVED lines=26> */
[----:B0-----:R-:W3:Y:S04]  /*65f10*/  LDL.LU R8, [R1+0xbec] ;  /* 0x000bec0001087983 */ /* 0x001ee80000300800 */
[----:B-1----:R-:W3:Y:S04]  /*65f20*/  LDL.LU R7, [R1+0xc30] ;  /* 0x000c300001077983 */ /* 0x002ee80000300800 */
[----:B------:R-:W3:Y:S04]  /*65f30*/  LDL.LU R6, [R1+0xc2c] ;  /* 0x000c2c0001067983 */ /* 0x000ee80000300800 */
[----:B------:R-:W-:Y:S04]  /*65f40*/  STS.U8 [R2+UR7+0x1f000], R75 ;  /* 0x01f0004b02007988 */ /* 0x000fe80008000007 */
[----:B------:R-:W-:Y:S04]  /*65f50*/  STS.U8 [R2+UR7+0x17000], R76 ;  /* 0x0170004c02007988 */ /* 0x000fe80008000007 */
[----:B----4-:R-:W-:Y:S04]  /*65f60*/  STS.U8 [R2+UR7+0x1ec00], R91 ;  /* 0x01ec005b02007988 */ /* 0x010fe80008000007 */
[----:B------:R0:W-:Y:S04]  /*65f70*/  STS.U8 [R2+UR7+0x16c00], R92 ;  /* 0x016c005c02007988 */ /* 0x0001e80008000007 */
[----:B0-----:R-:W4:Y:S04]  /*65f80*/  LDL.LU R92, [R1+0x3650] ;  /* 0x00365000015c7983 */ /* 0x001f280000300800 */
[----:B------:R-:W4:Y:S04]  /*65f90*/  LDL.LU R91, [R1+0x3654] ;  /* 0x00365400015b7983 */ /* 0x000f280000300800 */
[----:B------:R-:W4:Y:S04]  /*65fa0*/  LDL.LU R76, [R1+0x3610] ;  /* 0x00361000014c7983 */ /* 0x000f280000300800 */
[----:B------:R-:W4:Y:S04]  /*65fb0*/  LDL.LU R75, [R1+0x3614] ;  /* 0x00361400014b7983 */ /* 0x000f280000300800 */
[----:B------:R0:W-:Y:S04]  /*65fc0*/  STS.U8 [R2+UR7+0x1fc00], R27 ;  /* 0x01fc001b02007988 */ /* 0x0001e80008000007 */
[----:B------:R-:W-:Y:S04]  /*65fd0*/  STS.U8 [R2+UR7+0x17400], R60 ;  /* 0x0174003c02007988 */ /* 0x000fe80008000007 */
[----:B------:R-:W-:Y:S04]  /*65fe0*/  STS.U8 [R2+UR7+0x1f400], R59 ;  /* 0x01f4003b02007988 */ /* 0x000fe80008000007 */
[----:B------:R-:W-:Y:S04]  /*65ff0*/  STS.U8 [R2+UR7+0x17800], R44 ;  /* 0x0178002c02007988 */ /* 0x000fe80008000007 */
[----:B------:R-:W-:Y:S04]  /*66000*/  STS.U8 [R2+UR7+0x1f800], R43 ;  /* 0x01f8002b02007988 */ /* 0x000fe80008000007 */
[----:B------:R-:W-:Y:S04]  /*66010*/  STS.U8 [R2+UR7+0x17c00], R28 ;  /* 0x017c001c02007988 */ /* 0x000fe80008000007 */
[----:B0-----:R-:W4:Y:S04]  /*66020*/  LDL.LU R27, [R1+0xc68] ;  /* 0x000c6800011b7983 */ /* 0x001f280000300800 */
[----:B------:R0:W-:Y:S02]  /*66030*/  STS.U8 [R2+UR7+0x1e800], R5 ;  /* 0x01e8000502007988 */ /* 0x0001e40008000007 */
[----:B0-----:R-:W-:-:S02]  /*66040*/  LOP3.LUT R5, R2, 0x10, RZ, 0x3c, !PT ;  /* 0x0000001002057812 */ /* 0x001fc400078e3cff */
[----:B------:R-:W4:Y:S04]  /*66050*/  LDL.LU R2, [R1+0xc64] ;  /* 0x000c640001027983 */ /* 0x000f280000300800 */
[----:B------:R-:W4:Y:S04]  /*66060*/  LDL.LU R28, [R1+0xca0] ;  /* 0x000ca000011c7983 */ /* 0x000f280000300800 */
[----:B------:R-:W4:Y:S04]  /*66070*/  LDL.LU R43, [R1+0xc9c] ;  /* 0x000c9c00012b7983 */ /* 0x000f280000300800 */
[----:B------:R-:W4:Y:S04]  /*66080*/  LDL.LU R44, [R1+0xcdc] ;  /* 0x000cdc00012c7983 */ /* 0x000f280000300800 */
[----:B------:R-:W4:Y:S04]  /*66090*/  LDL.LU R59, [R1+0xcd8] ;  /* 0x000cd800013b7983 */ /* 0x000f280000300800 */
[----:B------:R-:W4:Y:S04]  /*660a0*/  LDL.LU R60, [R1+0xd1c] ;  /* 0x000d1c00013c7983 */ /* 0x000f280000300800 */
[----:B------:R-:W-:Y:S04]  /*660b0*/  STS.U8 [R5+UR7+0x1c80], R15 ;  /* 0x001c800f05007988 */ /* 0x000fe80008000007 */
[----:B--2---:R-:W-:Y:S04]  /*660c0*/  STS.U8 [R5+UR7+0x9c80], R16 ;  /* 0x009c801005007988 */ /* 0x004fe80008000007 */
[----:B---3--:R-:W-:Y:S04]  /*660d0*/  STS.U8 [R5+UR7+0x1880], R11 ;  /* 0x0018800b05007988 */ /* 0x008fe80008000007 */
        /* <DEDUP_REMOVED lines=9> */
[----:B----4-:R-:W-:Y:S04]  /*66170*/  STS.U8 [R5+UR7+0xa080], R92 ;  /* 0x00a0805c05007988 */ /* 0x010fe80008000007 */
[----:B------:R0:W-:Y:S04]  /*66180*/  STS.U8 [R5+UR7+0x2480], R75 ;  /* 0x0024804b05007988 */ /* 0x0001e80008000007 */
[----:B------:R1:W-:Y:S04]  /*66190*/  STS.U8 [R5+UR7+0xa480], R76 ;  /* 0x00a4804c05007988 */ /* 0x0003e80008000007 */
[----:B------:R2:W-:Y:S04]  /*661a0*/  STS.U8 [R5+UR7+0x2080], R91 ;  /* 0x0020805b05007988 */ /* 0x0005e80008000007 */
[----:B0-----:R-:W3:Y:S04]  /*661b0*/  LDL.LU R75, [R1+0xd18] ;  /* 0x000d1800014b7983 */ /* 0x001ee80000300800 */
[----:B-1----:R-:W4:Y:S04]  /*661c0*/  LDL.LU R76, [R1+0x3554] ;  /* 0x00355400014c7983 */ /* 0x002f280000300800 */
[----:B--2---:R-:W2:Y:S04]  /*661d0*/  LDL.LU R91, [R1+0x3550] ;  /* 0x00355000015b7983 */ /* 0x004ea80000300800 */
[----:B------:R-:W2:Y:S04]  /*661e0*/  LDL.LU R92, [R1+0x3594] ;  /* 0x00359400015c7983 */ /* 0x000ea80000300800 */
        /* <DEDUP_REMOVED lines=11> */
[----:B------:R0:W-:Y:S04]  /*662a0*/  STS.U8 [R5+UR7+0x480], R90 ;  /* 0x0004805a05007988 */ /* 0x0001e80008000007 */
[----:B------:R-:W2:Y:S04]  /*662b0*/  LDL.LU R89, [R1+0xaac] ;  /* 0x000aac0001597983 */ /* 0x000ea80000300800 */
[----:B0-----:R-:W2:Y:S04]  /*662c0*/  LDL.LU R90, [R1+0xab0] ;  /* 0x000ab000015a7983 */ /* 0x001ea80000300800 */
[----:B------:R0:W-:Y:S04]  /*662d0*/  STS.U8 [R5+UR7+0x8480], R93 ;  /* 0x0084805d05007988 */ /* 0x0001e80008000007 */
[----:B------:R1:W-:Y:S04]  /*662e0*/  STS.U8 [R5+UR7+0x80], R3 ;  /* 0x0000800305007988 */ /* 0x0003e80008000007 */
[----:B------:R0:W-:Y:S04]  /*662f0*/  STS.U8 [R5+UR7+0x8080], R4 ;  /* 0x0080800405007988 */ /* 0x0001e80008000007 */
[----:B------:R0:W-:Y:S04]  /*66300*/  STS.U8 [R5+UR7+0x4880], R9 ;  /* 0x0048800905007988 */ /* 0x0001e80008000007 */
[----:B------:R1:W-:Y:S04]  /*66310*/  STS.U8 [R5+UR7+0xc880], R8 ;  /* 0x00c8800805007988 */ /* 0x0003e80008000007 */
[----:B------:R1:W-:Y:S04]  /*66320*/  STS.U8 [R5+UR7+0x4480], R7 ;  /* 0x0044800705007988 */ /* 0x0003e80008000007 */
[----:B0-----:R-:W2:Y:S04]  /*66330*/  LDL.LU R93, [R1+0xaec] ;  /* 0x000aec00015d7983 */ /* 0x001ea80000300800 */
[----:B-1----:R-:W2:Y:S04]  /*66340*/  LDL.LU R3, [R1+0xaf0] ;  /* 0x000af00001037983 */ /* 0x002ea80000300800 */
[----:B------:R-:W2:Y:S04]  /*66350*/  LDL.LU R4, [R1+0xb2c] ;  /* 0x000b2c0001047983 */ /* 0x000ea80000300800 */
[----:B------:R-:W2:Y:S04]  /*66360*/  LDL.LU R9, [R1+0xb30] ;  /* 0x000b300001097983 */ /* 0x000ea80000300800 */
[----:B------:R-:W2:Y:S04]  /*66370*/  LDL.LU R8, [R1+0xb6c] ;  /* 0x000b6c0001087983 */ /* 0x000ea80000300800 */
[----:B------:R0:W-:Y:S04]  /*66380*/  STS.U8 [R5+UR7+0xc480], R6 ;  /* 0x00c4800605007988 */ /* 0x0001e80008000007 */
[----:B------:R-:W2:Y:S04]  /*66390*/  LDL.LU R7, [R1+0xb70] ;  /* 0x000b700001077983 */ /* 0x000ea80000300800 */
[----:B0-----:R-:W2:Y:S04]  /*663a0*/  LDL.LU R6, [R1+0xbb0] ;  /* 0x000bb00001067983 */ /* 0x001ea80000300800 */
[----:B------:R0:W-:Y:S04]  /*663b0*/  STS.U8 [R5+UR7+0x4080], R27 ;  /* 0x0040801b05007988 */ /* 0x0001e80008000007 */
        /* <DEDUP_REMOVED lines=12> */
[----:B------:R-:W2:Y:S04]  /*66480*/  LDL.LU R60, [R1+0x8ec] ;  /* 0x0008ec00013c7983 */ /* 0x000ea80000300800 */
[----:B---3--:R0:W-:Y:S04]  /*66490*/  STS.U8 [R5+UR7+0xb480], R75 ;  /* 0x00b4804b05007988 */ /* 0x0081e80008000007 */
[----:B----4-:R1:W-:Y:S04]  /*664a0*/  STS.U8 [R5+UR7+0x3080], R76 ;  /* 0x0030804c05007988 */ /* 0x0103e80008000007 */
[----:B--2---:R2:W-:Y:S04]  /*664b0*/  STS.U8 [R5+UR7+0xb080], R91 ;  /* 0x00b0805b05007988 */ /* 0x0045e80008000007 */
[----:B------:R3:W-:Y:S04]  /*664c0*/  STS.U8 [R5+UR7+0x2c80], R92 ;  /* 0x002c805c05007988 */ /* 0x0007e80008000007 */
[----:B------:R4:W-:Y:S04]  /*664d0*/  STS.U8 [R5+UR7+0xac80], R15 ;  /* 0x00ac800f05007988 */ /* 0x0009e80008000007 */
[----:B------:R2:W-:Y:S04]  /*664e0*/  STS.U8 [R5+UR7+0x2880], R16 ;  /* 0x0028801005007988 */ /* 0x0005e80008000007 */
[----:B0-----:R-:W2:Y:S04]  /*664f0*/  LDL.LU R75, [R1+0x8b0] ;  /* 0x0008b000014b7983 */ /* 0x001ea80000300800 */
[----:B-1----:R-:W2:Y:S04]  /*66500*/  LDL.LU R76, [R1+0x8ac] ;  /* 0x0008ac00014c7983 */ /* 0x002ea80000300800 */
[----:B--2---:R-:W2:Y:S04]  /*66510*/  LDL.LU R91, [R1+0x870] ;  /* 0x00087000015b7983 */ /* 0x004ea80000300800 */
[----:B---3--:R-:W3:Y:S04]  /*66520*/  LDL.LU R92, [R1+0x86c] ;  /* 0x00086c00015c7983 */ /* 0x008ee80000300800 */
[----:B----4-:R-:W4:Y:S04]  /*66530*/  LDL.LU R15, [R1+0x830] ;  /* 0x00083000010f7983 */ /* 0x010f280000300800 */
[----:B------:R0:W-:Y:S04]  /*66540*/  STS.U8 [R5+UR7+0xa880], R11 ;  /* 0x00a8800b05007988 */ /* 0x0001e80008000007 */
[----:B------:R-:W2:Y:S04]  /*66550*/  LDL.LU R16, [R1+0x82c] ;  /* 0x00082c0001107983 */ /* 0x000ea80000300800 */
        /* <DEDUP_REMOVED lines=8> */
[----:B------:R-:W3:Y:S04]  /*665e0*/  LDL.LU R83, [R1+0x7ac] ;  /* 0x0007ac0001537983 */ /* 0x000ee80000300800 */
[----:B------:R-:W4:Y:S04]  /*665f0*/  LDL.LU R84, [R1+0x770] ;  /* 0x0007700001547983 */ /* 0x000f280000300800 */
[----:B------:R0:W-:Y:S04]  /*66600*/  STS.U8 [R5+UR7+0x6480], R86 ;  /* 0x0064805605007988 */ /* 0x0001e80008000007 */
[----:B------:R-:W4:Y:S04]  /*66610*/  LDL.LU R85, [R1+0x76c] ;  /* 0x00076c0001557983 */ /* 0x000f280000300800 */
[----:B------:R1:W-:Y:S04]  /*66620*/  STS.U8 [R5+UR7+0xe080], R87 ;  /* 0x00e0805705007988 */ /* 0x0003e80008000007 */
[----:B------:R0:W-:Y:S04]  /*66630*/  STS.U8 [R5+UR7+0x6080], R88 ;  /* 0x0060805805007988 */ /* 0x0001e80008000007 */
[----:B------:R1:W-:Y:S04]  /*66640*/  STS.U8 [R5+UR7+0xdc80], R89 ;  /* 0x00dc805905007988 */ /* 0x0003e80008000007 */
[----:B------:R1:W-:Y:S04]  /*66650*/  STS.U8 [R5+UR7+0x5c80], R90 ;  /* 0x005c805a05007988 */ /* 0x0003e80008000007 */
[----:B0-----:R-:W4:Y:S04]  /*66660*/  LDL.LU R86, [R1+0x730] ;  /* 0x0007300001567983 */ /* 0x001f280000300800 */
[----:B-1----:R-:W4:Y:S04]  /*66670*/  LDL.LU R87, [R1+0x72c] ;  /* 0x00072c0001577983 */ /* 0x002f280000300800 */
[----:B------:R-:W4:Y:S04]  /*66680*/  LDL.LU R88, [R1+0x6f0] ;  /* 0x0006f00001587983 */ /* 0x000f280000300800 */
[----:B------:R-:W4:Y:S04]  /*66690*/  LDL.LU R89, [R1+0x6ec] ;  /* 0x0006ec0001597983 */ /* 0x000f280000300800 */
[----:B------:R-:W4:Y:S04]  /*666a0*/  LDL.LU R90, [R1+0x6b0] ;  /* 0x0006b000015a7983 */ /* 0x000f280000300800 */
[----:B------:R0:W-:Y:S04]  /*666b0*/  STS.U8 [R5+UR7+0xd880], R93 ;  /* 0x00d8805d05007988 */ /* 0x0001e80008000007 */
[----:B------:R1:W-:Y:S04]  /*666c0*/  STS.U8 [R5+UR7+0x5880], R3 ;  /* 0x0058800305007988 */ /* 0x0003e80008000007 */
        /* <DEDUP_REMOVED lines=10> */
[----:B------:R-:W4:Y:S04]  /*66770*/  LDL.LU R7, [R1+0x5f0] ;  /* 0x0005f00001077983 */ /* 0x000f280000300800 */
[----:B0-----:R-:W4:Y:S04]  /*66780*/  LDL.LU R6, [R1+0x5ec] ;  /* 0x0005ec0001067983 */ /* 0x001f280000300800 */
[----:B--2---:R0:W-:Y:S04]  /*66790*/  STS.U8 [R5+UR7+0x10c80], R82 ;  /* 0x010c805205007988 */ /* 0x0041e80008000007 */
[----:B---3--:R1:W-:Y:S04]  /*667a0*/  STS.U8 [R5+UR7+0x18c80], R83 ;  /* 0x018c805305007988 */ /* 0x0083e80008000007 */
[----:B----4-:R2:W-:Y:S04]  /*667b0*/  STS.U8 [R5+UR7+0x11080], R84 ;  /* 0x0110805405007988 */ /* 0x0105e80008000007 */
[----:B------:R3:W-:Y:S04]  /*667c0*/  STS.U8 [R5+UR7+0x19080], R85 ;  /* 0x0190805505007988 */ /* 0x0007e80008000007 */
[----:B0-----:R-:W4:Y:S04]  /*667d0*/  LDL.LU R82, [R1+0x5b0] ;  /* 0x0005b00001527983 */ /* 0x001f280000300800 */
[----:B-1----:R-:W4:Y:S04]  /*667e0*/  LDL.LU R83, [R1+0x5ac] ;  /* 0x0005ac0001537983 */ /* 0x002f280000300800 */
[----:B--2---:R-:W2:Y:S04]  /*667f0*/  LDL.LU R84, [R1+0x3e4] ;  /* 0x0003e40001547983 */ /* 0x004ea80000300800 */
[----:B---3--:R-:W3:Y:S04]  /*66800*/  LDL.LU R85, [R1+0x3c8] ;  /* 0x0003c80001557983 */ /* 0x008ee80000300800 */
        /* <DEDUP_REMOVED lines=11> */
[----:B0-----:R-:W3:Y:S04]  /*668c0*/  LDL.LU R93, [R1+0x2f0] ;  /* 0x0002f000015d7983 */ /* 0x001ee80000300800 */
[----:B------:R0:W-:Y:S04]  /*668d0*/  STS.U8 [R5+UR7+0x1a880], R6 ;  /* 0x01a8800605007988 */ /* 0x0001e80008000007 */
[----:B0-----:R-:W3:Y:S04]  /*668e0*/  LDL.LU R6, [R1+0x2b4] ;  /* 0x0002b40001067983 */ /* 0x001ee80000300800 */
        /* <DEDUP_REMOVED lines=40> */
[----:B----4-:R0:W-:Y:S04]  /*66b70*/  STS.U8 [R5+UR7+0x12c80], R82 ;  /* 0x012c805205007988 */ /* 0x0101e80008000007 */
[----:B------:R1:W-:Y:S04]  /*66b80*/  STS.U8 [R5+UR7+0x1ac80], R83 ;  /* 0x01ac805305007988 */ /* 0x0003e80008000007 */
[----:B--2---:R2:W-:Y:S04]  /*66b90*/  STS.U8 [R5+UR7+0x13080], R84 ;  /* 0x0130805405007988 */ /* 0x0045e80008000007 */
[----:B---3--:R3:W-:Y:S04]  /*66ba0*/  STS.U8 [R5+UR7+0x1b080], R85 ;  /* 0x01b0805505007988 */ /* 0x0087e80008000007 */
        /* <DEDUP_REMOVED lines=13> */
[----:B------:R-:W3:Y:S04]  /*66c80*/  LDL.LU R90, [R1+0x405c] ;  /* 0x00405c00015a7983 */ /* 0x000ee80000300800 */
[----:B------:R0:W-:Y:S04]  /*66c90*/  STS.U8 [R5+UR7+0x1bc80], R93 ;  /* 0x01bc805d05007988 */ /* 0x0001e80008000007 */
[----:B0-----:R-:W4:Y:S04]  /*66ca0*/  LDL.LU R93, [R1+0x4058] ;  /* 0x00405800015d7983 */ /* 0x001f280000300800 */
[----:B------:R0:W-:Y:S04]  /*66cb0*/  STS.U8 [R5+UR7+0x14080], R6 ;  /* 0x0140800605007988 */ /* 0x0001e80008000007 */
[----:B0-----:R-:W4:Y:S04]  /*66cc0*/  LDL.LU R6, [R1+0x4054] ;  /* 0x0040540001067983 */ /* 0x001f280000300800 */
        /* <DEDUP_REMOVED lines=38> */
[----:B------:R-:W-:Y:S04]  /*66f30*/  STS.U8 [R5+UR7+0x17080], R74 ;  /* 0x0170804a05007988 */ /* 0x000fe80008000007 */
[----:B------:R-:W-:Y:S04]  /*66f40*/  STS.U8 [R5+UR7+0x1f080], R73 ;  /* 0x01f0804905007988 */ /* 0x000fe80008000007 */
[----:B0-----:R-:W4:Y:S04]  /*66f50*/  LDL.LU R8, [R1+0xc28] ;  /* 0x000c280001087983 */ /* 0x001f280000300800 */
[----:B-1----:R-:W4:Y:S04]  /*66f60*/  LDL.LU R7, [R1+0xc24] ;  /* 0x000c240001077983 */ /* 0x002f280000300800 */
[----:B--2---:R-:W-:Y:S04]  /*66f70*/  STS.U8 [R5+UR7+0x1ec80], R89 ;  /* 0x01ec805905007988 */ /* 0x004fe80008000007 */
[----:B---3--:R0:W-:Y:S04]  /*66f80*/  STS.U8 [R5+UR7+0x16c80], R90 ;  /* 0x016c805a05007988 */ /* 0x0081e80008000007 */
[----:B0-----:R-:W2:Y:S04]  /*66f90*/  LDL.LU R90, [R1+0x3648] ;  /* 0x00364800015a7983 */ /* 0x001ea80000300800 */
[----:B------:R-:W3:Y:S04]  /*66fa0*/  LDL.LU R89, [R1+0x364c] ;  /* 0x00364c0001597983 */ /* 0x000ee80000300800 */
[----:B------:R-:W3:Y:S04]  /*66fb0*/  LDL.LU R74, [R1+0x3608] ;  /* 0x00360800014a7983 */ /* 0x000ee80000300800 */
[----:B------:R-:W3:Y:S04]  /*66fc0*/  LDL.LU R73, [R1+0x360c] ;  /* 0x00360c0001497983 */ /* 0x000ee80000300800 */
[----:B----4-:R0:W-:Y:S02]  /*66fd0*/  STS.U8 [R5+UR7+0x1e880], R6 ;  /* 0x01e8800605007988 */ /* 0x0101e40008000007 */
[----:B0-----:R-:W0:Y:S02]  /*66fe0*/  S2R R6, SR_TID.X ;  /* 0x0000000000067919 */ /* 0x001e240000002100 */
[----:B------:R1:W-:Y:S04]  /*66ff0*/  STS.U8 [R5+UR7+0x1fc80], R25 ;  /* 0x01fc801905007988 */ /* 0x0003e80008000007 */
[----:B------:R-:W-:Y:S04]  /*67000*/  STS.U8 [R5+UR7+0x17480], R58 ;  /* 0x0174803a05007988 */ /* 0x000fe80008000007 */
[----:B------:R-:W-:Y:S04]  /*67010*/  STS.U8 [R5+UR7+0x1f480], R57 ;  /* 0x01f4803905007988 */ /* 0x000fe80008000007 */
[----:B------:R-:W-:Y:S04]  /*67020*/  STS.U8 [R5+UR7+0x17880], R42 ;  /* 0x0178802a05007988 */ /* 0x000fe80008000007 */
[----:B------:R-:W-:Y:S04]  /*67030*/  STS.U8 [R5+UR7+0x1f880], R41 ;  /* 0x01f8802905007988 */ /* 0x000fe80008000007 */
[----:B------:R4:W-:Y:S04]  /*67040*/  STS.U8 [R5+UR7+0x17c80], R26 ;  /* 0x017c801a05007988 */ /* 0x0009e80008000007 */
[----:B-1----:R-:W3:Y:S04]  /*67050*/  LDL.LU R25, [R1+0xc60] ;  /* 0x000c600001197983 */ /* 0x002ee80000300800 */
[----:B----4-:R-:W4:Y:S04]  /*67060*/  LDL.LU R5, [R1+0xc5c] ;  /* 0x000c5c0001057983 */ /* 0x010f280000300800 */
[----:B------:R-:W4:Y:S04]  /*67070*/  LDL.LU R26, [R1+0xc98] ;  /* 0x000c9800011a7983 */ /* 0x000f280000300800 */
[----:B------:R-:W4:Y:S04]  /*67080*/  LDL.LU R41, [R1+0xc94] ;  /* 0x000c940001297983 */ /* 0x000f280000300800 */
[----:B------:R-:W4:Y:S04]  /*67090*/  LDL.LU R42, [R1+0xcd4] ;  /* 0x000cd400012a7983 */ /* 0x000f280000300800 */
[----:B------:R-:W4:Y:S04]  /*670a0*/  LDL.LU R57, [R1+0xcd0] ;  /* 0x000cd00001397983 */ /* 0x000f280000300800 */
[----:B------:R-:W4:Y:S01]  /*670b0*/  LDL.LU R58, [R1+0xd14] ;  /* 0x000d1400013a7983 */ /* 0x000f220000300800 */
[----:B0-----:R-:W-:-:S04]  /*670c0*/  LOP3.LUT R6, R6, 0x7f, RZ, 0xc0, !PT ;  /* 0x0000007f06067812 */ /* 0x001fc800078ec0ff */
[----:B------:R-:W-:-:S05]  /*670d0*/  LOP3.LUT R6, R6, 0x20, RZ, 0x3c, !PT ;  /* 0x0000002006067812 */ /* 0x000fca00078e3cff */
        /* <DEDUP_REMOVED lines=21> */
[----:B---3--:R0:W-:Y:S04]  /*67230*/  STS.U8 [R6+UR7+0x2500], R73 ;  /* 0x0025004906007988 */ /* 0x0081e80008000007 */
[----:B------:R1:W-:Y:S04]  /*67240*/  STS.U8 [R6+UR7+0xa500], R74 ;  /* 0x00a5004a06007988 */ /* 0x0003e80008000007 */
[----:B------:R2:W-:Y:S04]  /*67250*/  STS.U8 [R6+UR7+0x2100], R89 ;  /* 0x0021005906007988 */ /* 0x0005e80008000007 */
[----:B0-----:R-:W3:Y:S04]  /*67260*/  LDL.LU R73, [R1+0xd10] ;  /* 0x000d100001497983 */ /* 0x001ee80000300800 */
[----:B-1----:R-:W3:Y:S04]  /*67270*/  LDL.LU R74, [R1+0x354c] ;  /* 0x00354c00014a7983 */ /* 0x002ee80000300800 */
        /* <DEDUP_REMOVED lines=23> */
[----:B----4-:R1:W-:Y:S04]  /*673f0*/  STS.U8 [R6+UR7+0xc100], R5 ;  /* 0x00c1000506007988 */ /* 0x0103e80008000007 */
[----:B------:R4:W-:Y:S04]  /*67400*/  STS.U8 [R6+UR7+0x3d00], R26 ;  /* 0x003d001a06007988 */ /* 0x0009e80008000007 */
[----:B------:R1:W-:Y:S04]  /*67410*/  STS.U8 [R6+UR7+0xbd00], R41 ;  /* 0x00bd002906007988 */ /* 0x0003e80008000007 */
[----:B0-----:R-:W2:Y:S04]  /*67420*/  LDL.LU R25, [R1+0xba4] ;  /* 0x000ba40001197983 */ /* 0x001ea80000300800 */
[----:B------:R0:W-:Y:S04]  /*67430*/  STS.U8 [R6+UR7+0x3900], R42 ;  /* 0x0039002a06007988 */ /* 0x0001e80008000007 */
[----:B------:R0:W-:Y:S04]  /*67440*/  STS.U8 [R6+UR7+0xb900], R57 ;  /* 0x00b9003906007988 */ /* 0x0001e80008000007 */
[----:B------:R0:W-:Y:S04]  /*67450*/  STS.U8 [R6+UR7+0x3500], R58 ;  /* 0x0035003a06007988 */ /* 0x0001e80008000007 */
[----:B-1----:R-:W2:Y:S04]  /*67460*/  LDL.LU R5, [R1+0x968] ;  /* 0x0009680001057983 */ /* 0x002ea80000300800 */
[----:B----4-:R-:W4:Y:S04]  /*67470*/  LDL.LU R26, [R1+0x964] ;  /* 0x00096400011a7983 */ /* 0x010f280000300800 */
[----:B------:R-:W4:Y:S04]  /*67480*/  LDL.LU R41, [R1+0x928] ;  /* 0x0009280001297983 */ /* 0x000f280000300800 */
[----:B0-----:R-:W4:Y:S04]  /*67490*/  LDL.LU R42, [R1+0x924] ;  /* 0x00092400012a7983 */ /* 0x001f280000300800 */
[----:B------:R-:W4:Y:S04]  /*674a0*/  LDL.LU R57, [R1+0x8e8] ;  /* 0x0008e80001397983 */ /* 0x000f280000300800 */
[----:B------:R-:W4:Y:S04]  /*674b0*/  LDL.LU R58, [R1+0x8e4] ;  /* 0x0008e400013a7983 */ /* 0x000f280000300800 */
[----:B---3--:R0:W-:Y:S04]  /*674c0*/  STS.U8 [R6+UR7+0xb500], R73 ;  /* 0x00b5004906007988 */ /* 0x0081e80008000007 */
[----:B------:R1:W-:Y:S04]  /*674d0*/  STS.U8 [R6+UR7+0x3100], R74 ;  /* 0x0031004a06007988 */ /* 0x0003e80008000007 */
[----:B--2---:R2:W-:Y:S04]  /*674e0*/  STS.U8 [R6+UR7+0xb100], R89 ;  /* 0x00b1005906007988 */ /* 0x0045e80008000007 */
        /* <DEDUP_REMOVED lines=44> */
[----:B------:R-:W3:Y:S04]  /*677b0*/  LDL.LU R7, [R1+0x5e4] ;  /* 0x0005e40001077983 */ /* 0x000ee80000300800 */
[----:B------:R-:W-:Y:S04]  /*677c0*/  STS.U8 [R6+UR7+0x7100], R5 ;  /* 0x0071000506007988 */ /* 0x000fe80008000007 */
[----:B------:R-:W-:Y:S04]  /*677d0*/  STS.U8 [R6+UR7+0xcd00], R25 ;  /* 0x00cd001906007988 */ /* 0x000fe80008000007 */
[----:B----4-:R-:W-:Y:S04]  /*677e0*/  STS.U8 [R6+UR7+0xf100], R26 ;  /* 0x00f1001a06007988 */ /* 0x010fe80008000007 */
[----:B------:R-:W-:Y:S04]  /*677f0*/  STS.U8 [R6+UR7+0x7500], R41 ;  /* 0x0075002906007988 */ /* 0x000fe80008000007 */
[----:B------:R-:W-:Y:S04]  /*67800*/  STS.U8 [R6+UR7+0xf500], R42 ;  /* 0x00f5002a06007988 */ /* 0x000fe80008000007 */
[----:B------:R-:W-:Y:S04]  /*67810*/  STS.U8 [R6+UR7+0x7900], R57 ;  /* 0x0079003906007988 */ /* 0x000fe80008000007 */
[----:B------:R-:W-:Y:S04]  /*67820*/  STS.U8 [R6+UR7+0xf900], R58 ;  /* 0x00f9003a06007988 */ /* 0x000fe80008000007 */
[----:B--2---:R-:W-:Y:S04]  /*67830*/  STS.U8 [R6+UR7+0x18500], R2 ;  /* 0x0185000206007988 */ /* 0x004fe80008000007 */
[----:B------:R-:W-:Y:S04]  /*67840*/  STS.U8 [R6+UR7+0x7d00], R73 ;  /* 0x007d004906007988 */ /* 0x000fe80008000007 */
[----:B------:R-:W-:Y:S04]  /*67850*/  STS.U8 [R6+UR7+0xfd00], R74 ;  /* 0x00fd004a06007988 */ /* 0x000fe80008000007 */
[----:B------:R-:W-:Y:S04]  /*67860*/  STS.U8 [R6+UR7+0x10100], R89 ;  /* 0x0101005906007988 */ /* 0x000fe80008000007 */
        /* <DEDUP_REMOVED lines=9> */
[----:B------:R0:W-:Y:S04]  /*67900*/  STS.U8 [R6+UR7+0x1a100], R3 ;  /* 0x01a1000306007988 */ /* 0x0001e80008000007 */
        /* <DEDUP_REMOVED lines=8> */
[----:B----4-:R-:W4:Y:S04]  /*67990*/  LDL.LU R7, [R1+0x374] ;  /* 0x0003740001077983 */ /* 0x010f280000300800 */
[----:B------:R-:W4:Y:S04]  /*679a0*/  LDL.LU R5, [R1+0x370] ;  /* 0x0003700001057983 */ /* 0x000f280000300800 */
[----:B------:R-:W4:Y:S04]  /*679b0*/  LDL.LU R2, [R1+0x334] ;  /* 0x0003340001027983 */ /* 0x000f280000300800 */
[----:B------:R0:W-:Y:S04]  /*679c0*/  STS.U8 [R6+UR7+0x12100], R10 ;  /* 0x0121000a06007988 */ /* 0x0001e80008000007 */
[----:B------:R-:W4:Y:S04]  /*679d0*/  LDL.LU R11, [R1+0x330] ;  /* 0x00033000010b7983 */ /* 0x000f280000300800 */
[----:B0-----:R-:W4:Y:S04]  /*679e0*/  LDL.LU R10, [R1+0x2ec] ;  /* 0x0002ec00010a7983 */ /* 0x001f280000300800 */
[----:B------:R-:W4:Y:S04]  /*679f0*/  LDL.LU R25, [R1+0x2e8] ;  /* 0x0002e80001197983 */ /* 0x000f280000300800 */
        /* <DEDUP_REMOVED lines=28> */
[----:B--2---:R2:W-:Y:S04]  /*67bc0*/  STS.U8 [R6+UR7+0x13100], R9 ;  /* 0x0131000906007988 */ /* 0x0045e80008000007 */
[----:B---3--:R3:W-:Y:S04]  /*67bd0*/  STS.U8 [R6+UR7+0x1b100], R8 ;  /* 0x01b1000806007988 */ /* 0x0087e80008000007 */
[----:B----4-:R4:W-:Y:S04]  /*67be0*/  STS.U8 [R6+UR7+0x13500], R7 ;  /* 0x0135000706007988 */ /* 0x0109e80008000007 */
[----:B0-----:R-:W4:Y:S04]  /*67bf0*/  LDL.LU R3, [R1+0x4050] ;  /* 0x0040500001037983 */ /* 0x001f280000300800 */
[----:B-1----:R-:W4:Y:S04]  /*67c00*/  LDL.LU R4, [R1+0x404c] ;  /* 0x00404c0001047983 */ /* 0x002f280000300800 */
[----:B--2---:R-:W2:Y:S04]  /*67c10*/  LDL.LU R9, [R1+0x4048] ;  /* 0x0040480001097983 */ /* 0x004ea80000300800 */
[----:B---3--:R-:W3:Y:S04]  /*67c20*/  LDL.LU R8, [R1+0x4044] ;  /* 0x0040440001087983 */ /* 0x008ee80000300800 */
[----:B----4-:R-:W4:Y:S04]  /*67c30*/  LDL.LU R7, [R1+0x4040] ;  /* 0x0040400001077983 */ /* 0x010f280000300800 */
[----:B------:R0:W-:Y:S04]  /*67c40*/  STS.U8 [R6+UR7+0x1bd00], R25 ;  /* 0x01bd001906007988 */ /* 0x0001e80008000007 */
[----:B------:R1:W-:Y:S04]  /*67c50*/  STS.U8 [R6+UR7+0x14100], R26 ;  /* 0x0141001a06007988 */ /* 0x0003e80008000007 */
[----:B------:R0:W-:Y:S04]  /*67c60*/  STS.U8 [R6+UR7+0x1c100], R41 ;  /* 0x01c1002906007988 */ /* 0x0001e80008000007 */
[----:B------:R0:W-:Y:S04]  /*67c70*/  STS.U8 [R6+UR7+0x14500], R42 ;  /* 0x0145002a06007988 */ /* 0x0001e80008000007 */
[----:B------:R1:W-:Y:S04]  /*67c80*/  STS.U8 [R6+UR7+0x1c500], R57 ;  /* 0x01c5003906007988 */ /* 0x0003e80008000007 */
[----:B------:R1:W-:Y:S04]  /*67c90*/  STS.U8 [R6+UR7+0x14900], R58 ;  /* 0x0149003a06007988 */ /* 0x0003e80008000007 */
[----:B0-----:R-:W2:Y:S04]  /*67ca0*/  LDL.LU R25, [R1+0x3644] ;  /* 0x0036440001197983 */ /* 0x001ea80000300800 */
        /* <DEDUP_REMOVED lines=41> */
[----:B------:R0:W-:Y:S02]  /*67f40*/  STS.U8 [R6+UR7+0x13900], R2 ;  /* 0x0139000206007988 */ /* 0x0001e40008000007 */
[----:B0-----:R-:W0:Y:S02]  /*67f50*/  S2R R2, SR_TID.X ;  /* 0x0000000000027919 */ /* 0x001e240000002100 */
[----:B------:R1:W-:Y:S04]  /*67f60*/  STS.U8 [R6+UR7+0x17d00], R24 ;  /* 0x017d001806007988 */ /* 0x0003e80008000007 */
[----:B------:R1:W-:Y:S04]  /*67f70*/  STS.U8 [R6+UR7+0x1f900], R39 ;  /* 0x01f9002706007988 */ /* 0x0003e80008000007 */
[----:B------:R0:W-:Y:S04]  /*67f80*/  STS.U8 [R6+UR7+0x17900], R40 ;  /* 0x0179002806007988 */ /* 0x0001e80008000007 */
[----:B------:R0:W-:Y:S04]  /*67f90*/  STS.U8 [R6+UR7+0x1f500], R55 ;  /* 0x01f5003706007988 */ /* 0x0001e80008000007 */
[----:B------:R0:W-:Y:S04]  /*67fa0*/  STS.U8 [R6+UR7+0x17500], R56 ;  /* 0x0175003806007988 */ /* 0x0001e80008000007 */
[----:B------:R0:W-:Y:S04]  /*67fb0*/  STS.U8 [R6+UR7+0x1f100], R71 ;  /* 0x01f1004706007988 */ /* 0x0001e80008000007 */
[----:B-1----:R-:W3:Y:S04]  /*67fc0*/  LDL.LU R24, [R1+0xc58] ;  /* 0x000c580001187983 */ /* 0x002ee80000300800 */
[----:B------:R-:W3:Y:S04]  /*67fd0*/  LDL.LU R39, [R1+0xc54] ;  /* 0x000c540001277983 */ /* 0x000ee80000300800 */
[----:B0-----:R-:W3:Y:S04]  /*67fe0*/  LDL.LU R40, [R1+0xc90] ;  /* 0x000c900001287983 */ /* 0x001ee80000300800 */
[----:B------:R-:W3:Y:S04]  /*67ff0*/  LDL.LU R55, [R1+0xc8c] ;  /* 0x000c8c0001377983 */ /* 0x000ee80000300800 */
[----:B------:R-:W3:Y:S04]  /*68000*/  LDL.LU R56, [R1+0xccc] ;  /* 0x000ccc0001387983 */ /* 0x000ee80000300800 */
[----:B------:R-:W-:Y:S04]  /*68010*/  STS.U8 [R6+UR7+0x1b500], R5 ;  /* 0x01b5000506007988 */ /* 0x000fe80008000007 */
[----:B------:R-:W-:Y:S04]  /*68020*/  STS.U8 [R6+UR7+0x1b900], R11 ;  /* 0x01b9000b06007988 */ /* 0x000fe80008000007 */
[----:B------:R-:W-:Y:S04]  /*68030*/  STS.U8 [R6+UR7+0x13d00], R10 ;  /* 0x013d000a06007988 */ /* 0x000fe80008000007 */
[----:B------:R0:W-:Y:S04]  /*68040*/  STS.U8 [R6+UR7+0x17100], R72 ;  /* 0x0171004806007988 */ /* 0x0001e80008000007 */
[----:B------:R-:W-:Y:S04]  /*68050*/  STS.U8 [R6+UR7+0x1fd00], R23 ;  /* 0x01fd001706007988 */ /* 0x000fe80008000007 */
[----:B------:R-:W3:Y:S04]  /*68060*/  LDL.LU R71, [R1+0xcc8] ;  /* 0x000cc80001477983 */ /* 0x000ee80000300800 */
[----:B0-----:R-:W3:Y:S01]  /*68070*/  LDL.LU R72, [R1+0xd0c] ;  /* 0x000d0c0001487983 */ /* 0x001ee20000300800 */
[----:B------:R-:W-:-:S03]  /*68080*/  LOP3.LUT R2, R2, 0x7f, RZ, 0xc0, !PT ;  /* 0x0000007f02027812 */ /* 0x000fc600078ec0ff */
[----:B----4-:R0:W-:Y:S02]  /*68090*/  STS.U8 [R6+UR7+0x1e900], R7 ;  /* 0x01e9000706007988 */ /* 0x0101e40008000007 */
[----:B0-----:R-:W-:-:S05]  /*680a0*/  LOP3.LUT R7, R2, 0x30, RZ, 0x3c, !PT ;  /* 0x0000003002077812 */ /* 0x001fca00078e3cff */
        /* <DEDUP_REMOVED lines=19> */
[----:B0-----:R-:W2:Y:S04]  /*681e0*/  LDL.LU R87, [R1+0xd08] ;  /* 0x000d080001577983 */ /* 0x001ea80000300800 */
[----:B------:R-:W3:Y:S04]  /*681f0*/  LDL.LU R88, [R1+0xd4c] ;  /* 0x000d4c0001587983 */ /* 0x000ee80000300800 */
        /* <DEDUP_REMOVED lines=103> */
[----:B------:R0:W-:Y:S04]  /*68870*/  STS.U8 [R7+UR7+0x7d80], R87 ;  /* 0x007d805707007988 */ /* 0x0001e80008000007 */
[----:B------:R1:W-:Y:S04]  /*68880*/  STS.U8 [R7+UR7+0xfd80], R88 ;  /* 0x00fd805807007988 */ /* 0x0003e80008000007 */
        /* <DEDUP_REMOVED lines=100> */
[----:B------:R1:W-:Y:S04]  /*68ed0*/  STS.U8 [R7+UR7+0x1b580], R71 ;  /* 0x01b5804707007988 */ /* 0x0003e80008000007 */
[----:B0-----:R-:W4:Y:S04]  /*68ee0*/  LDL.LU R24, [R1+0xc50] ;  /* 0x000c500001187983 */ /* 0x001f280000300800 */
[----:B-1----:R-:W4:Y:S01]  /*68ef0*/  LDL.LU R39, [R1+0xc4c] ;  /* 0x000c4c0001277983 */ /* 0x002f220000300800 */
[----:B------:R-:W-:-:S03]  /*68f00*/  LOP3.LUT R8, R2, 0x40, RZ, 0x3c, !PT ;  /* 0x0000004002087812 */ /* 0x000fc600078e3cff */
        /* <DEDUP_REMOVED lines=76> */
[----:B0-----:R-:W4:Y:S04]  /*693d0*/  LDL.LU R71, [R1+0x8d8] ;  /* 0x0008d80001477983 */ /* 0x001f280000300800 */
[----:B-1----:R-:W4:Y:S04]  /*693e0*/  LDL.LU R72, [R1+0x8d4] ;  /* 0x0008d40001487983 */ /* 0x002f280000300800 */
        /* <DEDUP_REMOVED lines=167> */
[----:B0-----:R-:W4:Y:S01]  /*69e60*/  LDL.LU R24, [R1+0xc44] ;  /* 0x000c440001187983 */ /* 0x001f220000300800 */
[----:B-1----:R-:W-:-:S03]  /*69e70*/  LOP3.LUT R9, R2, 0x50, RZ, 0x3c, !PT ;  /* 0x0000005002097812 */ /* 0x002fc600078e3cff */
[----:B------:R-:W4:Y:S04]  /*69e80*/  LDL.LU R39, [R1+0xc80] ;  /* 0x000c800001277983 */ /* 0x000f280000300800 */
[----:B------:R-:W4:Y:S04]  /*69e90*/  LDL.LU R40, [R1+0xc7c] ;  /* 0x000c7c0001287983 */ /* 0x000f280000300800 */
[----:B------:R-:W4:Y:S04]  /*69ea0*/  LDL.LU R55, [R1+0xcbc] ;  /* 0x000cbc0001377983 */ /* 0x000f280000300800 */
        /* <DEDUP_REMOVED lines=70> */
[----:B------:R0:W-:Y:S04]  /*6a310*/  STS.U8 [R9+UR7+0xba80], R56 ;  /* 0x00ba803809007988 */ /* 0x0001e80008000007 */
[----:B------:R1:W-:Y:S04]  /*6a320*/  STS.U8 [R9+UR7+0x3680], R71 ;  /* 0x0036804709007988 */ /* 0x0003e80008000007 */
[----:B0-----:R-:W4:Y:S04]  /*6a330*/  LDL.LU R56, [R1+0x8d0] ;  /* 0x0008d00001387983 */ /* 0x001f280000300800 */
[----:B------:R0:W-:Y:S04]  /*6a340*/  STS.U8 [R9+UR7+0xb680], R72 ;  /* 0x00b6804809007988 */ /* 0x0001e80008000007 */
[----:B-1----:R-:W4:Y:S04]  /*6a350*/  LDL.LU R71, [R1+0x8cc] ;  /* 0x0008cc0001477983 */ /* 0x002f280000300800 */
        /* <DEDUP_REMOVED lines=128> */
[----:B----4-:R-:W4:Y:S04]  /*6ab60*/  LDL.LU R42, [R1+0x3664] ;  /* 0x00366400012a7983 */ /* 0x010f280000300800 */
        /* <DEDUP_REMOVED lines=10> */
[----:B------:R-:W-:Y:S04]  /*6ac10*/  STS.U8 [R9+UR7+0x13e80], R87 ;  /* 0x013e805709007988 */ /* 0x000fe80008000007 */
        /* <DEDUP_REMOVED lines=25> */
[----:B------:R-:W4:Y:S04]  /*6adb0*/  LDL.LU R24, [R1+0xc40] ;  /* 0x000c400001187983 */ /* 0x000f280000300800 */
[----:B------:R-:W4:Y:S01]  /*6adc0*/  LDL.LU R39, [R1+0xc3c] ;  /* 0x000c3c0001277983 */ /* 0x000f220000300800 */
[----:B------:R-:W-:-:S03]  /*6add0*/  LOP3.LUT R10, R2, 0x60, RZ, 0x3c, !PT ;  /* 0x00000060020a7812 */ /* 0x000fc600078e3cff */
        /* <DEDUP_REMOVED lines=189> */
[----:B--2---:R1:W-:Y:S04]  /*6b9b0*/  STS.U8 [R10+UR7+0x14300], R26 ;  /* 0x0143001a0a007988 */ /* 0x0043e80008000007 */
[----:B---3--:R2:W-:Y:S04]  /*6b9c0*/  STS.U8 [R10+UR7+0x1c300], R41 ;  /* 0x01c300290a007988 */ /* 0x0085e80008000007 */
[----:B----4-:R3:W-:Y:S04]  /*6b9d0*/  STS.U8 [R10+UR7+0x14700], R42 ;  /* 0x0147002a0a007988 */ /* 0x0107e80008000007 */
[----:B0-----:R-:W4:Y:S04]  /*6b9e0*/  LDL.LU R25, [R1+0x35e4] ;  /* 0x0035e40001197983 */ /* 0x001f280000300800 */
[----:B-1----:R-:W4:Y:S04]  /*6b9f0*/  LDL.LU R26, [R1+0x35e0] ;  /* 0x0035e000011a7983 */ /* 0x002f280000300800 */
[----:B--2---:R-:W2:Y:S04]  /*6ba00*/  LDL.LU R41, [R1+0x3624] ;  /* 0x0036240001297983 */ /* 0x004ea80000300800 */
[----:B------:R0:W-:Y:S04]  /*6ba10*/  STS.U8 [R10+UR7+0x1c700], R57 ;  /* 0x01c700390a007988 */ /* 0x0001e80008000007 */
        /* <DEDUP_REMOVED lines=36> */
[----:B------:R0:W-:Y:S04]  /*6bc60*/  STS.U8 [R10+UR7+0x12f00], R24 ;  /* 0x012f00180a007988 */ /* 0x0001e80008000007 */
[----:B------:R1:W-:Y:S04]  /*6bc70*/  STS.U8 [R10+UR7+0x1af00], R39 ;  /* 0x01af00270a007988 */ /* 0x0003e80008000007 */
[----:B------:R0:W-:Y:S04]  /*6bc80*/  STS.U8 [R10+UR7+0x13300], R40 ;  /* 0x013300280a007988 */ /* 0x0001e80008000007 */
[----:B------:R0:W-:Y:S01]  /*6bc90*/  STS.U8 [R10+UR7+0x1b300], R55 ;  /* 0x01b300370a007988 */ /* 0x0001e20008000007 */
[----:B------:R-:W-:-:S03]  /*6bca0*/  LOP3.LUT R11, R2, 0x70, RZ, 0x3c, !PT ;  /* 0x00000070020b7812 */ /* 0x000fc600078e3cff */
[----:B------:R1:W-:Y:S04]  /*6bcb0*/  STS.U8 [R10+UR7+0x13700], R56 ;  /* 0x013700380a007988 */ /* 0x0003e80008000007 */
[----:B------:R1:W-:Y:S04]  /*6bcc0*/  STS.U8 [R10+UR7+0x1b700], R71 ;  /* 0x01b700470a007988 */ /* 0x0003e80008000007 */
[----:B0-----:R-:W3:Y:S04]  /*6bcd0*/  LDL.LU R24, [R1+0xc00] ;  /* 0x000c000001187983 */ /* 0x001ee80000300800 */
[----:B-1----:R-:W3:Y:S04]  /*6bce0*/  LDL.LU R39, [R1+0xbfc] ;  /* 0x000bfc0001277983 */ /* 0x002ee80000300800 */
[----:B------:R-:W3:Y:S04]  /*6bcf0*/  LDL.LU R40, [R1+0xc38] ;  /* 0x000c380001287983 */ /* 0x000ee80000300800 */
[----:B------:R-:W3:Y:S04]  /*6bd00*/  LDL.LU R55, [R1+0xc34] ;  /* 0x000c340001377983 */ /* 0x000ee80000300800 */
[----:B------:R0:W-:Y:S04]  /*6bd10*/  STS.U8 [R10+UR7+0x13b00], R72 ;  /* 0x013b00480a007988 */ /* 0x0001e80008000007 */
[----:B------:R-:W3:Y:S04]  /*6bd20*/  LDL.LU R56, [R1+0xc70] ;  /* 0x000c700001387983 */ /* 0x000ee80000300800 */
[----:B------:R-:W3:Y:S04]  /*6bd30*/  LDL.LU R71, [R1+0xc6c] ;  /* 0x000c6c0001477983 */ /* 0x000ee80000300800 */
[----:B------:R1:W-:Y:S04]  /*6bd40*/  STS.U8 [R10+UR7+0x1bb00], R87 ;  /* 0x01bb00570a007988 */ /* 0x0003e80008000007 */
[----:B------:R-:W-:Y:S04]  /*6bd50*/  STS.U8 [R10+UR7+0x8f00], R14 ;  /* 0x008f000e0a007988 */ /* 0x000fe80008000007 */
[----:B------:R0:W-:Y:S04]  /*6bd60*/  STS.U8 [R10+UR7+0x13f00], R88 ;  /* 0x013f00580a007988 */ /* 0x0001e80008000007 */
[----:B------:R-:W-:Y:S04]  /*6bd70*/  STS.U8 [R10+UR7+0x16f00], R80 ;  /* 0x016f00500a007988 */ /* 0x000fe80008000007 */
[----:B------:R-:W-:Y:S04]  /*6bd80*/  STS.U8 [R10+UR7+0x1ef00], R79 ;  /* 0x01ef004f0a007988 */ /* 0x000fe80008000007 */
[----:B0-----:R-:W3:Y:S04]  /*6bd90*/  LDL.LU R72, [R1+0xcac] ;  /* 0x000cac0001487983 */ /* 0x001ee80000300800 */
        /* <DEDUP_REMOVED lines=8> */
[----:B-1----:R-:W3:Y:S04]  /*6be20*/  LDL.LU R87, [R1+0xca8] ;  /* 0x000ca80001577983 */ /* 0x002ee80000300800 */
[----:B------:R-:W3:Y:S04]  /*6be30*/  LDL.LU R88, [R1+0xcec] ;  /* 0x000cec0001587983 */ /* 0x000ee80000300800 */
[----:B----4-:R0:W-:Y:S04]  /*6be40*/  STS.U8 [R11+UR7+0x2780], R25 ;  /* 0x002780190b007988 */ /* 0x0101e80008000007 */
[----:B------:R1:W-:Y:S04]  /*6be50*/  STS.U8 [R11+UR7+0xa780], R26 ;  /* 0x00a7801a0b007988 */ /* 0x0003e80008000007 */
[----:B--2---:R2:W-:Y:S04]  /*6be60*/  STS.U8 [R11+UR7+0x2380], R41 ;  /* 0x002380290b007988 */ /* 0x0045e80008000007 */
[----:B---3--:R3:W-:Y:S04]  /*6be70*/  STS.U8 [R11+UR7+0xa380], R42 ;  /* 0x00a3802a0b007988 */ /* 0x0087e80008000007 */
        /* <DEDUP_REMOVED lines=166> */
[----:B------:R-:W2:Y:S04]  /*6c8e0*/  LDL.LU R4, [R1+0x4038] ;  /* 0x0040380001047983 */ /* 0x000ea80000300800 */
[----:B------:R-:W3:Y:S04]  /*6c8f0*/  LDL.LU R3, [R1+0x4034] ;  /* 0x0040340001037983 */ /* 0x000ee80000300800 */
        /* <DEDUP_REMOVED lines=17> */
[----:B------:R-:W-:Y:S01]  /*6ca10*/  STS.U8 [R11+UR7+0x13b80], R88 ;  /* 0x013b80580b007988 */ /* 0x000fe20008000007 */
[----:B------:R-:W0:Y:S03]  /*6ca20*/  S2R R5, SR_TID.X ;  /* 0x0000000000057919 */ /* 0x000e260000002100 */
[----:B--2---:R1:W-:Y:S04]  /*6ca30*/  STS.U8 [R11+UR7+0x17f80], R4 ;  /* 0x017f80040b007988 */ /* 0x0043e80008000007 */
[----:B---3--:R2:W-:Y:S04]  /*6ca40*/  STS.U8 [R11+UR7+0x1ff80], R3 ;  /* 0x01ff80030b007988 */ /* 0x0085e80008000007 */
[----:B-1----:R1:W5:Y:S04]  /*6ca50*/  LDL.LU R4, [R1+0x4030] ;  /* 0x0040300001047983 */ /* 0x0023680000300800 */
[----:B--2---:R1:W5:Y:S04]  /*6ca60*/  LDL.LU R3, [R1+0x402c] ;  /* 0x00402c0001037983 */ /* 0x0043680000300800 */
[----:B----4-:R1:W-:Y:S04]  /*6ca70*/  STS.U8 [R11+UR7+0x1bb80], R25 ;  /* 0x01bb80190b007988 */ /* 0x0103e80008000007 */
[----:B------:R1:W-:Y:S04]  /*6ca80*/  STS.U8 [R11+UR7+0x13f80], R26 ;  /* 0x013f801a0b007988 */ /* 0x0003e80008000007 */
        /* <DEDUP_REMOVED lines=19> */
[----:B------:R1:W-:Y:S01]  /*6cbc0*/  STS.U8 [R11+UR7+0x16780], R16 ;  /* 0x016780100b007988 */ /* 0x0003e20008000007 */
[----:B------:R2:W-:Y:S06]  /*6cbd0*/  MEMBAR.ALL.CTA ;  /* 0x0000000000007992 */ /* 0x0005ec0000008000 */
[----:B--2---:R-:W2:Y:S01]  /*6cbe0*/  FENCE.VIEW.ASYNC.S ;  /* 0x00000000000073c6 */ /* 0x004ea20000000000 */
[----:B------:R-:W-:-:S04]  /*6cbf0*/  UISETP.NE.U32.AND UP1, UPT, UR12, URZ, UPT ;  /* 0x000000ff0c00728c */ /* 0x000fc8000bf25070 */
[----:B------:R-:W-:Y:S01]  /*6cc00*/  UISETP.LT.OR UP4, UPT, UR5, 0x100, UP1 ;  /* 0x000001000500788c */ /* 0x000fe20008f81670 */
[----:B0-----:R-:W-:Y:S01]  /*6cc10*/  LOP3.LUT R5, R5, 0x7f, RZ, 0xc0, !PT ;  /* 0x0000007f05057812 */ /* 0x001fe200078ec0ff */
[----:B------:R-:W-:-:S03]  /*6cc20*/  UISETP.GE.AND UP2, UPT, UR5, 0x100, UPT ;  /* 0x000001000500788c */ /* 0x000fc6000bf46270 */
[----:B------:R-:W-:Y:S01]  /*6cc30*/  LOP3.LUT R5, R5, 0x10, RZ, 0x3c, !PT ;  /* 0x0000001005057812 */ /* 0x000fe200078e3cff */
[----:B------:R-:W-:Y:S01]  /*6cc40*/  UISETP.GE.AND UP3, UPT, UR5, 0x200, UPT ;  /* 0x000002000500788c */ /* 0x000fe2000bf66270 */
[----:B--2---:R-:W-:Y:S06]  /*6cc50*/  BAR.SYNC.DEFER_BLOCKING 0x0 ;  /* 0x0000000000007b1d */ /* 0x004fec0000010000 */
[----:B-1----:R-:W-:Y:S05]  /*6cc60*/  BRA.U UP4, `(.L_x_6) ;  /* 0x0000000504587547 */ /* 0x002fea000b800000 */
[----:B------:R-:W-:Y:S02]  /*6cc70*/  USHF.R.U32.HI UR72, URZ, 0x4, UR7 ;  /* 0x00000004ff487899 */ /* 0x000fe40008011607 */
[----:B------:R-:W-:Y:S02]  /*6cc80*/  UIADD3 UR17, UPT, UPT, UR7, 0x40000, URZ ;  /* 0x0004000007117890 */ /* 0x000fe4000fffe0ff */
[----:B------:R-:W-:Y:S02]  /*6cc90*/  USGXT.U32 UR72, UR72, 0xe ;  /* 0x0000000e4848789a */ /* 0x000fe40008000000 */
[----:B------:R-:W-:Y:S02]  /*6cca0*/  USHF.R.U32.HI UR32, URZ, 0x4, UR17 ;  /* 0x00000004ff207899 */ /* 0x000fe40008011611 */
[----:B------:R-:W-:Y:S02]  /*6ccb0*/  UIADD3 UR30, UP4, UPT, UR72, 0x2, URZ ;  /* 0x00000002481e7890 */ /* 0x000fe4000ff9e0ff */
[----:B------:R-:W-:Y:S01]  /*6ccc0*/  USGXT.U32 UR32, UR32, 0xe ;  /* 0x0000000e2020789a */ /* 0x000fe20008000000 */
[----:B------:R-:W-:Y:S01]  /*6ccd0*/  UMOV UR19, URZ ;  /* 0x000000ff00137c82 */ /* 0x000fe20008000000 */
[----:B------:R-:W-:Y:S01]  /*6cce0*/  UMOV UR33, URZ ;  /* 0x000000ff00217c82 */ /* 0x000fe20008000000 */
[----:B------:R-:W-:-:S02]  /*6ccf0*/  UIADD3.X UR31, UPT, UPT, UR19, 0x40004040, URZ, UP4, !UPT ;  /* 0x40004040131f7890 */ /* 0x000fc4000a7fe4ff */
[----:B------:R-:W-:Y:S01]  /*6cd00*/  UIADD3 UR34, UP4, UPT, UR32, 0x100, URZ ;  /* 0x0000010020227890 */ /* 0x000fe2000ff9e0ff */
[----:B------:R-:W-:Y:S01]  /*6cd10*/  UMOV UR38, UR4 ;  /* 0x0000000400267c82 */ /* 0x000fe20008000000 */
[----:B------:R-:W-:Y:S02]  /*6cd20*/  UMOV UR39, URZ ;  /* 0x000000ff00277c82 */ /* 0x000fe40008000000 */
[----:B------:R-:W-:Y:S01]  /*6cd30*/  UIADD3.X UR35, UPT, UPT, UR33, 0x40004040, URZ, UP4, !UPT ;  /* 0x4000404021237890 */ /* 0x000fe2000a7fe4ff */
[----:B------:R-:W-:Y:S01]  /*6cd40*/  UMOV UR19, UR38 ;  /* 0x0000002600137c82 */ /* 0x000fe20008000000 */
[----:B------:R-:W-:Y:S02]  /*6cd50*/  UIADD3.64 UR62, UPT, UPT, UR30, 0x2, URZ ;  /* 0x000000021e3e7897 */ /* 0x000fe4000fffe0ff */
[----:B------:R-:W-:Y:S02]  /*6cd60*/  UIADD3.64 UR44, UPT, UPT, UR34, 0x100, URZ ;  /* 0x00000100222c7897 */ /* 0x000fe4000fffe0ff */
[----:B------:R-:W-:-:S02]  /*6cd70*/  UIADD3.64 UR38, UPT, UPT, UR30, 0x4, URZ ;  /* 0x000000041e267897 */ /* 0x000fc4000fffe0ff */
[----:B------:R-:W-:Y:S01]  /*6cd80*/  UIADD3.64 UR48, UPT, UPT, UR34, 0x200, URZ ;  /* 0x0000020022307897 */ /* 0x000fe2000fffe0ff */
[----:B------:R-:W-:Y:S01]  /*6cd90*/  UMOV UR70, 0x0 ;  /* 0x0000000000467882 */ /* 0x000fe20000000000 */
[----:B------:R-:W-:Y:S01]  /*6cda0*/  UMOV UR71, 0x8408010 ;  /* 0x0840801000477882 */ /* 0x000fe20000000000 */
[----:B------:R-:W-:Y:S01]  /*6cdb0*/  UIADD3.64 UR40, UPT, UPT, UR30, 0x7fe, URZ ;  /* 0x000007fe1e287897 */ /* 0x000fe2000fffe0ff */
[----:B------:R-:W-:Y:S01]  /*6cdc0*/  UMOV UR73, 0x40004040 ;  /* 0x4000404000497882 */ /* 0x000fe20000000000 */
[----:B------:R-:W-:Y:S01]  /*6cdd0*/  UMOV UR33, 0x40004040 ;  /* 0x4000404000217882 */ /* 0x000fe20000000000 */
[----:B------:R-:W-:Y:S01]  /*6cde0*/  UIADD3.64 UR52, UPT, UPT, UR34, 0x300, URZ ;  /* 0x0000030022347897 */ /* 0x000fe2000fffe0ff */
[----:B------:R0:W-:Y:S01]  /*6cdf0*/  UTCQMMA gdesc[UR32], gdesc[UR72], tmem[UR8], tmem[UR70], idesc[UR71], !UPT ;  /* 0x00ff4648200075ea */ /* 0x0001e2000f800308 */
[----:B------:R-:W-:Y:S02]  /*6ce00*/  UIADD3.64 UR42, UPT, UPT, UR30, 0x800, URZ ;  /* 0x000008001e2a7897 */ /* 0x000fe4000fffe0ff */
[----:B------:R-:W-:-:S02]  /*6ce10*/  UIADD3.64 UR56, UPT, UPT, UR34, 0x400, URZ ;  /* 0x0000040022387897 */ /* 0x000fc4000fffe0ff */
[----:B------:R-:W-:Y:S02]  /*6ce20*/  UIADD3.64 UR46, UPT, UPT, UR30, 0x802, URZ ;  /* 0x000008021e2e7897 */ /* 0x000fe4000fffe0ff */
[----:B------:R-:W-:Y:S02]  /*6ce30*/  UIADD3.64 UR64, UPT, UPT, UR34, 0x500, URZ ;  /* 0x0000050022407897 */ /* 0x000fe4000fffe0ff */
[----:B------:R-:W-:Y:S02]  /*6ce40*/  UIADD3.64 UR50, UPT, UPT, UR30, 0x804, URZ ;  /* 0x000008041e327897 */ /* 0x000fe4000fffe0ff */
[----:B0-----:R-:W-:Y:S01]  /*6ce50*/  UIADD3.64 UR70, UPT, UPT, UR34, 0x600, URZ ;  /* 0x0000060022467897 */ /* 0x001fe2000fffe0ff */
[----:B------:R-:W-:Y:S01]  /*6ce60*/  UMOV UR68, 0x0 ;  /* 0x0000000000447882 */ /* 0x000fe20000000000 */
[----:B------:R-:W-:Y:S01]  /*6ce70*/  UMOV UR69, 0x8408010 ;  /* 0x0840801000457882 */ /* 0x000fe20000000000 */
[----:B------:R-:W-:Y:S02]  /*6ce80*/  UIADD3 UR16, UPT, UPT, UR8, 0x100, URZ ;  /* 0x0000010008107890 */ /* 0x000fe4000fffe0ff */
[----:B------:R0:W-:Y:S01]  /*6ce90*/  UTCQMMA gdesc[UR34], gdesc[UR30], tmem[UR8], tmem[UR68], idesc[UR69], UPT ;  /* 0x00ff441e220075ea */ /* 0x0001e2000b800308 */
[----:B------:R-:W-:Y:S01]  /*6cea0*/  UIADD3.64 UR54, UPT, UPT, UR30, 0xffe, URZ ;  /* 0x00000ffe1e367897 */ /* 0x000fe2000fffe0ff */
[----:B------:R-:W-:Y:S01]  /*6ceb0*/  UMOV UR60, 0x0 ;  /* 0x00000000003c7882 */ /* 0x000fe20000000000 */
[----:B------:R-:W-:Y:S01]  /*6cec0*/  UMOV UR61, 0x8408010 ;  /* 0x08408010003d7882 */ /* 0x000fe20000000000 */
[----:B------:R-:W-:-:S02]  /*6ced0*/  UIADD3 UR15, UPT, UPT, UR8, 0x100, URZ ;  /* 0x00000100080f7890 */ /* 0x000fc4000fffe0ff */
[----:B------:R1:W-:Y:S01]  /*6cee0*/  UTCQMMA gdesc[UR44], gdesc[UR62], tmem[UR8], tmem[UR60], idesc[UR61], UPT ;  /* 0x00ff3c3e2c0075ea */ /* 0x0003e2000b800308 */
[----:B------:R-:W-:Y:S01]  /*6cef0*/  UIADD3.64 UR58, UPT, UPT, UR30, 0x1000, URZ ;  /* 0x000010001e3a7897 */ /* 0x000fe2000fffe0ff */
        /* <DEDUP_REMOVED lines=14> */
[----:B0-----:R-:W-:Y:S01]  /*6cfe0*/  UIADD3.64 UR68, UPT, UPT, UR30, 0x17fe, URZ ;  /* 0x000017fe1e447897 */ /* 0x001fe2000fffe0ff */
[----:B------:R-:W-:Y:S01]  /*6cff0*/  UMOV UR74, 0x0 ;  /* 0x00000000004a7882 */ /* 0x000fe20000000000 */
[----:B------:R-:W-:Y:S01]  /*6d000*/  UMOV UR75, 0x8408010 ;  /* 0x08408010004b7882 */ /* 0x000fe20000000000 */
[----:B------:R-:W-:-:S02]  /*6d010*/  UIADD3 UR6, UPT, UPT, UR8, 0x100, URZ ;  /* 0x0000010008067890 */ /* 0x000fc4000fffe0ff */
[----:B------:R4:W-:Y:S01]  /*6d020*/  UTCQMMA gdesc[UR64], gdesc[UR46], tmem[UR8], tmem[UR74], idesc[UR75], UPT ;  /* 0x00ff4a2e400075ea */ /* 0x0009e2000b800308 */
[----:B-1----:R-:W-:Y:S02]  /*6d030*/  UIADD3.64 UR60, UPT, UPT, UR30, 0x1800, URZ ;  /* 0x000018001e3c7897 */ /* 0x002fe4000fffe0ff */
[----:B------:R-:W-:Y:S01]  /*6d040*/  UIADD3 UR17, UPT, UPT, UR8, 0x100, URZ ;  /* 0x0000010008117890 */ /* 0x000fe2000fffe0ff */
[----:B--2---:R-:W-:Y:S01]  /*6d050*/  UMOV UR38, 0x0 ;  /* 0x0000000000267882 */ /* 0x004fe20000000000 */
[----:B------:R-:W-:Y:S01]  /*6d060*/  UMOV UR39, 0x8408010 ;  /* 0x0840801000277882 */ /* 0x000fe20000000000 */
[----:B------:R-:W-:Y:S01]  /*6d070*/  UIADD3.64 UR62, UPT, UPT, UR30, 0x1802, URZ ;  /* 0x000018021e3e7897 */ /* 0x000fe2000fffe0ff */
[----:B------:R4:W-:Y:S01]  /*6d080*/  UTCQMMA gdesc[UR70], gdesc[UR50], tmem[UR8], tmem[UR38], idesc[UR39], UPT ;  /* 0x00ff2632460075ea */ /* 0x0009e2000b800308 */
[----:B------:R-:W-:Y:S01]  /*6d090*/  UIADD3 UR18, UPT, UPT, UR8, 0x100, URZ ;  /* 0x0000010008127890 */ /* 0x000fe2000fffe0ff */
[----:B------:R4:W-:Y:S01]  /*6d0a0*/  UTCQMMA gdesc[UR32], gdesc[UR54], tmem[UR16], tmem[UR20], idesc[UR21], !UPT ;  /* 0x00ff1436200075ea */ /* 0x0009e2000f800310 */
[----:B------:R-:W-:Y:S01]  /*6d0b0*/  UIADD3.64 UR30, UPT, UPT, UR30, 0x1804, URZ ;  /* 0x000018041e1e7897 */ /* 0x000fe2000fffe0ff */
[----:B---3--:R-:W-:Y:S01]  /*6d0c0*/  UMOV UR40, 0x0 ;  /* 0x0000000000287882 */ /* 0x008fe20000000000 */
[----:B------:R-:W-:Y:S01]  /*6d0d0*/  UMOV UR41, 0x8408010 ;  /* 0x0840801000297882 */ /* 0x000fe20000000000 */
[----:B------:R-:W-:Y:S01]  /*6d0e0*/  UMOV UR76, 0x0 ;  /* 0x00000000004c7882 */ /* 0x000fe20000000000 */
[----:B------:R4:W-:Y:S01]  /*6d0f0*/  UTCQMMA gdesc[UR34], gdesc[UR58], tmem[UR15], tmem[UR40], idesc[UR41], UPT ;  /* 0x00ff283a220075ea */ /* 0x0009e2000b80030f */
[----:B------:R4:W-:Y:S01]  /*6d100*/  UTCQMMA gdesc[UR44], gdesc[UR66], tmem[UR14], tmem[UR24], idesc[UR25], UPT ;  /* 0x00ff18422c0075ea */ /* 0x0009e2000b80030e */
[----:B------:R-:W-:Y:S01]  /*6d110*/  UMOV UR77, 0x8408010 ;  /* 0x08408010004d7882 */ /* 0x000fe20000000000 */
[----:B------:R4:W-:Y:S01]  /*6d120*/  UTCQMMA gdesc[UR48], gdesc[UR72], tmem[UR13], tmem[UR38], idesc[UR39], UPT ;  /* 0x00ff2648300075ea */ /* 0x0009e2000b80030d */
[----:B------:R-:W-:Y:S01]  /*6d130*/  UMOV UR28, 0x0 ;  /* 0x00000000001c7882 */ /* 0x000fe20000000000 */
[----:B------:R-:W-:Y:S01]  /*6d140*/  UMOV UR29, 0x8408010 ;  /* 0x08408010001d7882 */ /* 0x000fe20000000000 */
[----:B------:R4:W-:Y:S01]  /*6d150*/  UTCQMMA gdesc[UR52], gdesc[UR68], tmem[UR12], tmem[UR20], idesc[UR21], UPT ;  /* 0x00ff1444340075ea */ /* 0x0009e2000b80030c */
[----:B------:R-:W-:Y:S01]  /*6d160*/  UMOV UR36, 0x0 ;  /* 0x0000000000247882 */ /* 0x000fe20000000000 */
[----:B------:R-:W-:Y:S01]  /*6d170*/  UMOV UR37, 0x8408010 ;  /* 0x0840801000257882 */ /* 0x000fe20000000000 */
[----:B------:R4:W-:Y:S01]  /*6d180*/  UTCQMMA gdesc[UR56], gdesc[UR60], tmem[UR6], tmem[UR76], idesc[UR77], UPT ;  /* 0x00ff4c3c380075ea */ /* 0x0009e2000b800306 */
[----:B------:R4:W-:Y:S01]  /*6d190*/  UTCQMMA gdesc[UR64], gdesc[UR62], tmem[UR17], tmem[UR28], idesc[UR29], UPT ;  /* 0x00ff1c3e400075ea */ /* 0x0009e2000b800311 */
[----:B------:R4:W-:Y:S01]  /*6d1a0*/  UTCQMMA gdesc[UR70], gdesc[UR30], tmem[UR18], tmem[UR36], idesc[UR37], UPT ;  /* 0x00ff241e460075ea */ /* 0x0009e2000b800312 */
[----:B------:R4:W-:Y:S01]  /*6d1b0*/  UTCBAR [UR19], URZ ;  /* 0x000000ff130073e9 */ /* 0x0009e200080000ff */
[----:B------:R-:W-:Y:S01]  /*6d1c0*/  NOP ;  /* 0x0000000000007918 */ /* 0x000fe20000000000 */
.L_x_6:
[----:B----4-:R-:W-:Y:S01]  /*6d1d0*/  UMOV UR6, URZ ;  /* 0x000000ff00067c82 */ /* 0x010fe20008000000 */
[----:B------:R-:W-:Y:S05]  /*6d1e0*/  BRA.U !UP3, `(.L_x_7) ;  /* 0x000004e50bb47547 */ /* 0x000fea000b800000 */
[----:B------:R0:W-:Y:S01]  /*6d1f0*/  STL [R1+0x3378], RZ ;  /* 0x003378ff01007387 */ /* 0x0001e20000100800 */
[----:B------:R-:W-:Y:S01]  /*6d200*/  UIADD3 UR13, UPT, UPT, UR7, 0x48000, URZ ;  /* 0x00048000070d7890 */ /* 0x000fe2000fffe0ff */
[----:B------:R-:W-:Y:S01]  /*6d210*/  IMAD.MOV.U32 R12, RZ, RZ, RZ ;  /* 0x000000ffff0c7224 */ /* 0x000fe200078e00ff */
[----:B------:R-:W-:Y:S02]  /*6d220*/  USHF.R.S32.HI UR12, URZ, 0x1f, UR5 ;  /* 0x0000001fff0c7899 */ /* 0x000fe40008011405 */
[----:B------:R-:W-:Y:S02]  /*6d230*/  UIADD3 UR15, UPT, UPT, UR7, 0x20000, URZ ;  /* 0x00020000070f7890 */ /* 0x000fe4000fffe0ff */
[----:B------:R-:W-:Y:S02]  /*6d240*/  USHF.R.U32.HI UR13, URZ, 0x4, UR13 ;  /* 0x00000004ff0d7899 */ /* 0x000fe4000801160d */
[----:B------:R-:W-:Y:S02]  /*6d250*/  ULEA.HI UR5, UR12, UR5, URZ, 0x8 ;  /* 0x000000050c057291 */ /* 0x000fe4000f8f40ff */
[----:B------:R-:W-:-:S02]  /*6d260*/  USHF.R.U32.HI UR15, URZ, 0x4, UR15 ;  /* 0x00000004ff0f7899 */ /* 0x000fc4000801160f */
[----:B------:R-:W-:Y:S02]  /*6d270*/  USGXT.U32 UR20, UR13, 0xe ;  /* 0x0000000e0d14789a */ /* 0x000fe40008000000 */
[----:B------:R-:W-:Y:S02]  /*6d280*/  USHF.R.S32.HI UR5, URZ, 0x8, UR5 ;  /* 0x00000008ff057899 */ /* 0x000fe40008011405 */
[----:B------:R-:W-:Y:S02]  /*6d290*/  USGXT.U32 UR13, UR15, 0xe ;  /* 0x0000000e0f0d789a */ /* 0x000fe40008000000 */
[----:B------:R-:W-:Y:S02]  /*6d2a0*/  UIADD3 UR18, UP3, UPT, UR20, 0x100, URZ ;  /* 0x0000010014127890 */ /* 0x000fe4000ff7e0ff */
[----:B------:R-:W-:Y:S02]  /*6d2b0*/  UISETP.LT.AND UP5, UPT, UR5, 0x2, UPT ;  /* 0x000000020500788c */ /* 0x000fe4000bfa1270 */
[----:B------:R-:W-:Y:S01]  /*6d2c0*/  UIADD3 UR16, UP4, UPT, UR13, 0x2, URZ ;  /* 0x000000020d107890 */ /* 0x000fe2000ff9e0ff */
[----:B------:R-:W-:Y:S01]  /*6d2d0*/  UMOV UR6, URZ ;  /* 0x000000ff00067c82 */ /* 0x000fe20008000000 */
[----:B------:R-:W-:Y:S01]  /*6d2e0*/  UMOV UR14, URZ ;  /* 0x000000ff000e7c82 */ /* 0x000fe20008000000 */
[----:B------:R-:W-:-:S02]  /*6d2f0*/  USHF.L.U32 UR10, UR10, 0x8, URZ ;  /* 0x000000080a0a7899 */ /* 0x000fc400080006ff */
[----:B------:R-:W-:Y:S02]  /*6d300*/  USHF.L.U32 UR11, UR11, 0x8, URZ ;  /* 0x000000080b0b7899 */ /* 0x000fe400080006ff */
[----:B------:R-:W-:Y:S02]  /*6d310*/  UIADD3.X UR19, UPT, UPT, UR6, 0x40004040, URZ, UP3, !UPT ;  /* 0x4000404006137890 */ /* 0x000fe40009ffe4ff */
[----:B------:R-:W-:Y:S02]  /*6d320*/  USEL UR15, UR5, 0x2, !UP5 ;  /* 0x00000002050f7887 */ /* 0x000fe4000e800000 */
[----:B------:R-:W-:Y:S02]  /*6d330*/  UIADD3.X UR17, UPT, UPT, UR14, 0x40004040, URZ, UP4, !UPT ;  /* 0x400040400e117890 */ /* 0x000fe4000a7fe4ff */
[----:B------:R-:W-:Y:S02]  /*6d340*/  USHF.R.S32.HI UR12, URZ, 0x1f, UR10 ;  /* 0x0000001fff0c7899 */ /* 0x000fe4000801140a */
[----:B------:R-:W-:-:S02]  /*6d350*/  USHF.R.S32.HI UR14, URZ, 0x1f, UR11 ;  /* 0x0000001fff0e7899 */ /* 0x000fc4000801140b */
[----:B------:R-:W-:Y:S02]  /*6d360*/  UIADD3 UR15, UPT, UPT, UR15, -0x2, URZ ;  /* 0xfffffffe0f0f7890 */ /* 0x000fe4000fffe0ff */
[----:B------:R-:W-:Y:S02]  /*6d370*/  UIADD3.64 UR24, UPT, UPT, UR18, 0x100, URZ ;  /* 0x0000010012187897 */ /* 0x000fe4000fffe0ff */
[----:B------:R-:W-:Y:S02]  /*6d380*/  UIADD3.64 UR26, UPT, UPT, UR16, 0x2, URZ ;  /* 0x00000002101a7897 */ /* 0x000fe4000fffe0ff */
[----:B------:R-:W-:Y:S02]  /*6d390*/  UIADD3.64 UR28, UPT, UPT, UR18, 0x200, URZ ;  /* 0x00000200121c7897 */ /* 0x000fe4000fffe0ff */
[----:B------:R-:W-:Y:S02]  /*6d3a0*/  UIADD3.64 UR30, UPT, UPT, UR16, 0x4, URZ ;  /* 0x00000004101e7897 */ /* 0x000fe4000fffe0ff */
[----:B------:R-:W-:-:S02]  /*6d3b0*/  UIADD3.64 UR32, UPT, UPT, UR18, 0x300, URZ ;  /* 0x0000030012207897 */ /* 0x000fc4000fffe0ff */
[----:B------:R-:W-:Y:S02]  /*6d3c0*/  UIADD3.64 UR34, UPT, UPT, UR16, 0x7fe, URZ ;  /* 0x000007fe10227897 */ /* 0x000fe4000fffe0ff */
        /* <DEDUP_REMOVED lines=13> */
[----:B------:R-:W-:Y:S01]  /*6d4a0*/  UIADD3.64 UR62, UPT, UPT, UR16, 0x1804, URZ ;  /* 0x00001804103e7897 */ /* 0x000fe2000fffe0ff */
[----:B------:R-:W-:Y:S01]  /*6d4b0*/  UMOV UR72, 0x1 ;  /* 0x0000000100487882 */ /* 0x000fe20000000000 */
[----:B------:R-:W-:Y:S01]  /*6d4c0*/  UMOV UR5, URZ ;  /* 0x000000ff00057c82 */ /* 0x000fe20008000000 */
[----:B0-----:R-:W-:-:S09]  /*6d4d0*/  UMOV UR21, 0x40004040 ;  /* 0x4000404000157882 */ /* 0x001fd20000000000 */
.L_x_10:
[----:B------:R-:W2:Y:S01]  /*6d4e0*/  LDL R16, [R1+0x3378] ;  /* 0x0033780001107983 */ /* 0x000ea20000100800 */
[----:B------:R-:W-:Y:S01]  /*6d4f0*/  IMAD.U32 R12, R12, -0x80000000, RZ ;  /* 0x800000000c0c7824 */ /* 0x000fe200078e00ff */
[----:B0-----:R-:W0:Y:S02]  /*6d500*/  LDC R51, c[0x0][0x3a0] ;  /* 0x0000e800ff337b82 */ /* 0x001e240000000800 */
[----:B------:R-:W3:Y:S04]  /*6d510*/  LDL.LU R15, [R1+0x3410] ;  /* 0x00341000010f7983 */ /* 0x000ee80000300800 */
[----:B------:R-:W4:Y:S01]  /*6d520*/  LDL.LU R13, [R1+0x3400] ;  /* 0x00340000010d7983 */ /* 0x000f220000300800 */
[----:B------:R-:W-:Y:S01]  /*6d530*/  PRMT R14, RZ, 0x7610, R14 ;  /* 0x00007610ff0e7816 */ /* 0x000fe2000000000e */
[----:B------:R-:W1:Y:S01]  /*6d540*/  SYNCS.PHASECHK.TRANS64.TRYWAIT P3, [UR4], R12 ;  /* 0x0000000cff0075a7 */ /* 0x000e620008061104 */
[----:B--2---:R-:W-:Y:S01]  /*6d550*/  VIADD R16, R16, 0x1 ;  /* 0x0000000110107836 */ /* 0x004fe20000000000 */
[----:B---3--:R-:W-:-:S04]  /*6d560*/  IADD3 R15, P4, PT, R15, UR10, RZ ;  /* 0x0000000a0f0f7c10 */ /* 0x008fc8000ff9e0ff */
[----:B------:R2:W-:Y:S01]  /*6d570*/  STL [R1+0x354c], R16 ;  /* 0x00354c1001007387 */ /* 0x0005e20000100800 */
[----:B0-----:R-:W-:Y:S01]  /*6d580*/  IMAD R51, R16, -0x100, R51 ;  /* 0xffffff0010337824 */ /* 0x001fe200078e0233 */
[----:B----4-:R-:W-:-:S04]  /*6d590*/  IADD3.X R13, PT, PT, R13, UR12, RZ, P4, !PT ;  /* 0x0000000c0d0d7c10 */ /* 0x010fc8000a7fe4ff */
[C---:B------:R-:W-:Y:S01]  /*6d5a0*/  ISETP.GT.AND P1, PT, R51.reuse, 0x1, PT ;  /* 0x000000013300780c */ /* 0x040fe20003f24270 */
[----:B------:R2:W-:Y:S01]  /*6d5b0*/  STL [R1+0x3400], R13 ;  /* 0x0034000d01007387 */ /* 0x0005e20000100800 */
[----:B------:R-:W-:-:S03]  /*6d5c0*/  ISETP.GT.AND P0, PT, R51, 0x2, PT ;  /* 0x000000023300780c */ /* 0x000fc60003f04270 */
[----:B------:R2:W-:Y:S04]  /*6d5d0*/  STL [R1+0x3410], R15 ;  /* 0x0034100f01007387 */ /* 0x0005e80000100800 */
[----:B------:R2:W-:Y:S01]  /*6d5e0*/  STL.S16 [R1+0x1e0], R14 ;  /* 0x0001e00e01007387 */ /* 0x0005e20000100600 */
[----:B-1---5:R-:W-:Y:S05]  /*6d5f0*/  @!P3 BRA `(.L_x_8) ;  /* 0x00000664000cb947 */ /* 0x022fea0003800000 */
.L_x_16:
[----:B------:R-:W3:Y:S04]  /*6d600*/  LDL R12, [R1+0x3400] ;  /* 0x00340000010c7983 */ /* 0x000ee80000100800 */
[----:B--2---:R-:W3:Y:S04]  /*6d610*/  LDL R13, [R1+0x3410] ;  /* 0x00341000010d7983 */ /* 0x004ee80000100800 */
[----:B------:R-:W-:Y:S04]  /*6d620*/  STL [R1+0x4fa4], R47 ;  /* 0x004fa42f01007387 */ /* 0x000fe80000100800 */
[----:B------:R0:W-:Y:S04]  /*6d630*/  STL [R1+0x4fbc], R47 ;  /* 0x004fbc2f01007387 */ /* 0x0001e80000100800 */
[----:B0-----:R-:W2:Y:S04]  /*6d640*/  LDL.LU R47, [R1+0x3144] ;  /* 0x00314400012f7983 */ /* 0x001ea80000300800 */
        /* <DEDUP_REMOVED lines=11> */
[----:B0-----:R-:W2:Y:S04]  /*6d700*/  LDL.LU R46, [R1+0x3174] ;  /* 0x00317400012e7983 */ /* 0x001ea80000300800 */
        /* <DEDUP_REMOVED lines=12> */
[----:B0-----:R-:W4:Y:S04]  /*6d7d0*/  LDL.LU R17, [R1+0x336c] ;  /* 0x00336c0001117983 */ /* 0x001f280000300800 */
        /* <DEDUP_REMOVED lines=91> */
[----:B-----5:R-:W-:Y:S04]  /*6dd90*/  STL [R1+0x4e04], R3 ;  /* 0x004e040301007387 */ /* 0x020fe80000100800 */
[----:B------:R0:W-:Y:S04]  /*6dda0*/  STL [R1+0x4e00], R4 ;  /* 0x004e000401007387 */ /* 0x0001e80000100800 */
[----:B0-----:R-:W2:Y:S01]  /*6ddb0*/  LDL R4, [R1+0x1e0] ;  /* 0x0001e00001047983 */ /* 0x001ea20000100800 */
[----:B---3--:R-:W-:-:S02]  /*6ddc0*/  @P1 LOP3.LUT R13, R13, R12, RZ, 0x3c, !PT ;  /* 0x0000000c0d0d1212 */ /* 0x008fc400078e3cff */
[----:B----4-:R-:W-:Y:S01]  /*6ddd0*/  IADD3 R17, P4, PT, R17, UR10, RZ ;  /* 0x0000000a11117c10 */ /* 0x010fe2000ff9e0ff */
[----:B------:R-:W-:Y:S01]  /*6dde0*/  STL [R1+0x4dfc], R79 ;  /* 0x004dfc4f01007387 */ /* 0x000fe20000100800 */
[----:B------:R-:W-:Y:S02]  /*6ddf0*/  @P1 LOP3.LUT R12, R13, R12, RZ, 0x3c, !PT ;  /* 0x0000000c0d0c1212 */ /* 0x000fe400078e3cff */
[----:B------:R-:W-:Y:S01]  /*6de00*/  ISETP.GT.AND P3, PT, R51, 0x3, PT ;  /* 0x000000033300780c */ /* 0x000fe20003f64270 */
[----:B------:R-:W-:Y:S01]  /*6de10*/  STL [R1+0x4df8], R44 ;  /* 0x004df82c01007387 */ /* 0x000fe20000100800 */
[----:B------:R-:W-:-:S03]  /*6de20*/  @P1 LOP3.LUT R13, R13, R12, RZ, 0x3c, !PT ;  /* 0x0000000c0d0d1212 */ /* 0x000fc600078e3cff */
        /* <DEDUP_REMOVED lines=60> */
[----:B--2---:R1:W2:Y:S04]  /*6e1f0*/  @P1 LDG.E.U8 R4, desc[UR22][R12.64] ;  /* 0x000000160c041981 */ /* 0x0042a8000c1e1100 */
[----:B------:R-:W3:Y:S01]  /*6e200*/  LDL.LU R12, [R1+0x3368] ;  /* 0x00336800010c7983 */ /* 0x000ee20000300800 */
[----:B-1----:R-:W-:-:S03]  /*6e210*/  IMAD.MOV.U32 R13, RZ, RZ, R17 ;  /* 0x000000ffff0d7224 */ /* 0x002fc600078e0011 */
[----:B0-----:R-:W4:Y:S01]  /*6e220*/  LDL.LU R17, [R1+0x2ee0] ;  /* 0x002ee00001117983 */ /* 0x001f220000300800 */
[----:B------:R-:W-:-:S03]  /*6e230*/  PRMT R47, RZ, 0x7610, R47 ;  /* 0x00007610ff2f7816 */ /* 0x000fc6000000002f */
[----:B--2---:R0:W-:Y:S01]  /*6e240*/  @P1 STL [R1+0x1e0], R4 ;  /* 0x0001e00401001387 */ /* 0x0041e20000100800 */
[----:B------:R-:W-:Y:S02]  /*6e250*/  IADD3 R8, P1, PT, R8, UR10, RZ ;  /* 0x0000000a08087c10 */ /* 0x000fe4000ff3e0ff */
[----:B---3--:R-:W-:Y:S01]  /*6e260*/  IADD3.X R12, PT, PT, R12, UR12, RZ, P4, !PT ;  /* 0x0000000c0c0c7c10 */ /* 0x008fe2000a7fe4ff */
[----:B0-----:R-:W2:Y:S01]  /*6e270*/  LDL.LU R4, [R1+0x2ee4] ;  /* 0x002ee40001047983 */ /* 0x001ea20000300800 */
[----:B------:R-:W-:Y:S02]  /*6e280*/  IADD3.X R46, PT, PT, R46, UR12, RZ, P1, !PT ;  /* 0x0000000c2e2e7c10 */ /* 0x000fe40008ffe4ff */
[-C--:B------:R-:W-:Y:S01]  /*6e290*/  @P0 LOP3.LUT R13, R13, R12.reuse, RZ, 0x3c, !PT ;  /* 0x0000000c0d0d0212 */ /* 0x080fe200078e3cff */
[----:B------:R-:W-:Y:S01]  /*6e2a0*/  STL [R1+0x3178], R8 ;  /* 0x0031780801007387 */ /* 0x000fe20000100800 */
[----:B------:R-:W-:Y:S02]  /*6e2b0*/  PRMT R6, RZ, 0x7610, R6 ;  /* 0x00007610ff067816 */ /* 0x000fe40000000006 */
[----:B------:R-:W-:Y:S01]  /*6e2c0*/  ISETP.GT.AND P1, PT, R51, 0x4, PT ;  /* 0x000000043300780c */ /* 0x000fe20003f24270 */
[----:B------:R0:W-:Y:S02]  /*6e2d0*/  STL [R1+0x3368], R12 ;  /* 0x0033680c01007387 */ /* 0x0001e40000100800 */
[----:B0-----:R-:W-:-:S04]  /*6e2e0*/  @P0 LOP3.LUT R12, R13, R12, RZ, 0x3c, !PT ;  /* 0x0000000c0d0c0212 */ /* 0x001fc800078e3cff */
[----:B------:R-:W-:-:S05]  /*6e2f0*/  @P0 LOP3.LUT R13, R13, R12, RZ, 0x3c, !PT ;  /* 0x0000000c0d0d0212 */ /* 0x000fca00078e3cff */
[----:B------:R0:W3:Y:S02]  /*6e300*/  @P0 LDG.E.U8 R47, desc[UR22][R12.64] ;  /* 0x000000160c2f0981 */ /* 0x0000e4000c1e1100 */
[----:B0-----:R-:W-:Y:S02]  /*6e310*/  IMAD.MOV.U32 R12, RZ, RZ, R46 ;  /* 0x000000ffff0c7224 */ /* 0x001fe400078e002e */
[----:B------:R-:W-:Y:S01]  /*6e320*/  IMAD.MOV.U32 R13, RZ, RZ, R8 ;  /* 0x000000ffff0d7224 */ /* 0x000fe200078e0008 */
[----:B---3--:R0:W-:Y:S04]  /*6e330*/  STL [R1+0x1dc], R47 ;  /* 0x0001dc2f01007387 */ /* 0x0081e80000100800 */
[----:B0-----:R-:W3:Y:S01]  /*6e340*/  LDL.LU R47, [R1+0x4fd0] ;  /* 0x004fd000012f7983 */ /* 0x001ee20000300800 */
[----:B------:R-:W-:-:S03]  /*6e350*/  @P3 LOP3.LUT R13, R13, R12, RZ, 0x3c, !PT ;  /* 0x0000000c0d0d3212 */ /* 0x000fc600078e3cff */
[----:B------:R0:W-:Y:S01]  /*6e360*/  STL [R1+0x3174], R46 ;  /* 0x0031742e01007387 */ /* 0x0001e20000100800 */
[----:B------:R-:W-:-:S04]  /*6e370*/  @P3 LOP3.LUT R12, R13, R12, RZ, 0x3c, !PT ;  /* 0x0000000c0d0c3212 */ /* 0x000fc800078e3cff */
[----:B------:R-:W-:Y:S01]  /*6e380*/  @P3 LOP3.LUT R13, R13, R12, RZ, 0x3c, !PT ;  /* 0x0000000c0d0d3212 */ /* 0x000fe200078e3cff */
[----:B0-----:R-:W4:Y:S04]  /*6e390*/  LDL.LU R46, [R1+0x4fcc] ;  /* 0x004fcc00012e7983 */ /* 0x001f280000300800 */
[----:B------:R-:W4:Y:S01]  /*6e3a0*/  LDL.LU R8, [R1+0x2eec] ;  /* 0x002eec0001087983 */ /* 0x000f220000300800 */
[----:B------:R-:W-:Y:S02]  /*6e3b0*/  PRMT R16, RZ, 0x7610, R16 ;  /* 0x00007610ff107816 */ /* 0x000fe40000000010 */
[----:B------:R-:W-:Y:S01]  /*6e3c0*/  ISETP.GT.AND P0, PT, R51, 0x5, PT ;  /* 0x000000053300780c */ /* 0x000fe20003f04270 */
[----:B------:R0:W4:Y:S01]  /*6e3d0*/  @P3 LDG.E.U8 R6, desc[UR22][R12.64] ;  /* 0x000000160c063981 */ /* 0x000122000c1e1100 */
[----:B---3--:R-:W-:-:S05]  /*6e3e0*/  IADD3 R47, P4, PT, R47, UR10, RZ ;  /* 0x0000000a2f2f7c10 */ /* 0x008fca000ff9e0ff */
[----:B------:R1:W-:Y:S04]  /*6e3f0*/  STL [R1+0x3144], R47 ;  /* 0x0031442f01007387 */ /* 0x0003e80000100800 */
[----:B------:R-:W3:Y:S01]  /*6e400*/  LDL.LU R12, [R1+0x313c] ;  /* 0x00313c00010c7983 */ /* 0x000ee20000300800 */
[----:B0-----:R-:W-:Y:S01]  /*6e410*/  IMAD.MOV.U32 R13, RZ, RZ, R47 ;  /* 0x000000ffff0d7224 */ /* 0x001fe200078e002f */
[----:B--2---:R-:W-:Y:S02]  /*6e420*/  IADD3 R4, P3, PT, R4, UR10, RZ ;  /* 0x0000000a04047c10 */ /* 0x004fe4000ff7e0ff */
[----:B-1----:R-:W2:Y:S04]  /*6e430*/  LDL.LU R47, [R1+0x2e40] ;  /* 0x002e4000012f7983 */ /* 0x002ea80000300800 */
[----:B----4-:R0:W-:Y:S04]  /*6e440*/  STL [R1+0x1d8], R6 ;  /* 0x0001d80601007387 */ /* 0x0101e80000100800 */
[----:B0-----:R-:W4:Y:S04]  /*6e450*/  LDL.LU R6, [R1+0x2e4c] ;  /* 0x002e4c0001067983 */ /* 0x001f280000300800 */
[----:B------:R-:W-:Y:S01]  /*6e460*/  STL [R1+0x2ee4], R4 ;  /* 0x002ee40401007387 */ /* 0x000fe20000100800 */
[----:B---3--:R-:W-:-:S04]  /*6e470*/  IADD3.X R12, PT, PT, R12, UR12, RZ, P4, !PT ;  /* 0x0000000c0c0c7c10 */ /* 0x008fc8000a7fe4ff */
[-C--:B------:R-:W-:Y:S01]  /*6e480*/  @P1 LOP3.LUT R13, R13, R12.reuse, RZ, 0x3c, !PT ;  /* 0x0000000c0d0d1212 */ /* 0x080fe200078e3cff */
[----:B------:R0:W-:Y:S03]  /*6e490*/  STL [R1+0x313c], R12 ;  /* 0x00313c0c01007387 */ /* 0x0001e60000100800 */
[----:B0-----:R-:W-:-:S04]  /*6e4a0*/  @P1 LOP3.LUT R12, R13, R12, RZ, 0x3c, !PT ;  /* 0x0000000c0d0c1212 */ /* 0x001fc800078e3cff */
[----:B------:R-:W-:-:S05]  /*6e4b0*/  @P1 LOP3.LUT R13, R13, R12, RZ, 0x3c, !PT ;  /* 0x0000000c0d0d1212 */ /* 0x000fca00078e3cff */
[----:B------:R0:W3:Y:S01]  /*6e4c0*/  @P1 LDG.E.U8 R16, desc[UR22][R12.64] ;  /* 0x000000160c101981 */ /* 0x0000e2000c1e1100 */
[----:B------:R-:W-:-:S05]  /*6e4d0*/  IADD3.X R17, PT, PT, R17, UR12, RZ, P3, !PT ;  /* 0x0000000c11117c10 */ /* 0x000fca0009ffe4ff */
[----:B0-----:R-:W-:Y:S02]  /*6e4e0*/  IMAD.MOV.U32 R12, RZ, RZ, R17 ;  /* 0x000000ffff0c7224 */ /* 0x001fe400078e0011 */
[----:B------:R-:W-:-:S05]  /*6e4f0*/  IMAD.MOV.U32 R13, RZ, RZ, R4 ;  /* 0x000000ffff0d7224 */ /* 0x000fca00078e0004 */
[----:B------:R-:W-:-:S04]  /*6e500*/  @P0 LOP3.LUT R13, R13, R12, RZ, 0x3c, !PT ;  /* 0x0000000c0d0d0212 */ /* 0x000fc800078e3cff */
[C---:B------:R-:W-:Y:S02]  /*6e510*/  @P0 LOP3.LUT R12, R13.reuse, R12, RZ, 0x3c, !PT ;  /* 0x0000000c0d0c0212 */ /* 0x040fe400078e3cff */
[----:B------:R-:W-:Y:S02]  /*6e520*/  PRMT R46, RZ, 0x7610, R46 ;  /* 0x00007610ff2e7816 */ /* 0x000fe4000000002e */
[----:B------:R-:W-:Y:S02]  /*6e530*/  IADD3 R8, P4, PT, R8, UR10, RZ ;  /* 0x0000000a08087c10 */ /* 0x000fe4000ff9e0ff */
[----:B------:R-:W-:-:S05]  /*6e540*/  @P0 LOP3.LUT R13, R13, R12, RZ, 0x3c, !PT ;  /* 0x0000000c0d0d0212 */ /* 0x000fca00078e3cff */
[----:B------:R0:W2:Y:S04]  /*6e550*/  @P0 LDG.E.U8 R46, desc[UR22][R12.64] ;  /* 0x000000160c2e0981 */ /* 0x0000a8000c1e1100 */
[----:B---3--:R1:W-:Y:S04]  /*6e560*/  STL [R1+0x1d4], R16 ;  /* 0x0001d41001007387 */ /* 0x0083e80000100800 */
[----:B-1----:R-:W3:Y:S04]  /*6e570*/  LDL.LU R16, [R1+0x4fc8] ;  /* 0x004fc80001107983 */ /* 0x002ee80000300800 */
[----:B------:R1:W-:Y:S04]  /*6e580*/  STL [R1+0x2ee0], R17 ;  /* 0x002ee01101007387 */ /* 0x0003e80000100800 */
[----:B-1----:R-:W3:Y:S04]  /*6e590*/  LDL.LU R17, [R1+0x4fc4] ;  /* 0x004fc40001117983 */ /* 0x002ee80000300800 */
[----:B------:R-:W3:Y:S04]  /*6e5a0*/  LDL.LU R4, [R1+0x3548] ;  /* 0x0035480001047983 */ /* 0x000ee80000300800 */
[----:B------:R-:W-:Y:S04]  /*6e5b0*/  STL [R1+0x2eec], R8 ;  /* 0x002eec0801007387 */ /* 0x000fe80000100800 */
[----:B------:R-:W3:Y:S01]  /*6e5c0*/  LDL.LU R12, [R1+0x2ee8] ;  /* 0x002ee800010c7983 */ /* 0x000ee20000300800 */
[----:B------:R-:W-:Y:S01]  /*6e5d0*/  ISETP.GT.AND P3, PT, R51, 0x6, PT ;  /* 0x000000063300780c */ /* 0x000fe20003f64270 */
[----:B0-----:R-:W-:Y:S01]  /*6e5e0*/  IMAD.MOV.U32 R13, RZ, RZ, R8 ;  /* 0x000000ffff0d7224 */ /* 0x001fe200078e0008 */
[----:B----4-:R-:W-:Y:S01]  /*6e5f0*/  IADD3 R6, P0, PT, R6, UR10, RZ ;  /* 0x0000000a06067c10 */ /* 0x010fe2000ff1e0ff */
[----:B--2---:R0:W-:Y:S04]  /*6e600*/  STL [R1+0x1d0], R46 ;  /* 0x0001d02e01007387 */ /* 0x0041e80000100800 */
[----:B0-----:R-:W2:Y:S04]  /*6e610*/  LDL.LU R46, [R1+0x344c] ;  /* 0x00344c00012e7983 */ /* 0x001ea80000300800 */
[----:B------:R-:W4:Y:S04]  /*6e620*/  LDL.LU R8, [R1+0x3450] ;  /* 0x0034500001087983 */ /* 0x000f280000300800 */
[----:B------:R-:W-:Y:S01]  /*6e630*/  STL [R1+0x2e4c], R6 ;  /* 0x002e4c0601007387 */ /* 0x000fe20000100800 */
[----:B---3--:R-:W-:-:S02]  /*6e640*/  PRMT R16, RZ, 0x7610, R16 ;  /* 0x00007610ff107816 */ /* 0x008fc40000000010 */
[----:B------:R-:W-:-:S04]  /*6e650*/  IADD3.X R12, PT, PT, R12, UR12, RZ, P4, !PT ;  /* 0x0000000c0c0c7c10 */ /* 0x000fc8000a7fe4ff */
[-C--:B------:R-:W-:Y:S01]  /*6e660*/  @P3 LOP3.LUT R13, R13, R12.reuse, RZ, 0x3c, !PT ;  /* 0x0000000c0d0d3212 */ /* 0x080fe200078e3cff */
[----:B------:R0:W-:Y:S03]  /*6e670*/  STL [R1+0x2ee8], R12 ;  /* 0x002ee80c01007387 */ /* 0x0001e60000100800 */
[----:B0-----:R-:W-:-:S04]  /*6e680*/  @P3 LOP3.LUT R12, R13, R12, RZ, 0x3c, !PT ;  /* 0x0000000c0d0c3212 */ /* 0x001fc800078e3cff */
[----:B------:R-:W-:-:S05]  /*6e690*/  @P3 LOP3.LUT R13, R13, R12, RZ, 0x3c, !PT ;  /* 0x0000000c0d0d3212 */ /* 0x000fca00078e3cff */
[----:B------:R0:W3:Y:S01]  /*6e6a0*/  @P3 LDG.E.U8 R16, desc[UR22][R12.64] ;  /* 0x000000160c103981 */ /* 0x0000e2000c1e1100 */
[----:B------:R-:W-:Y:S02]  /*6e6b0*/  ISETP.GT.AND P1, PT, R51, 0x7, PT ;  /* 0x000000073300780c */ /* 0x000fe40003f24270 */
        /* <DEDUP_REMOVED lines=112> */
[----:B--2---:R0:W-:Y:S01]  /*6edc0*/  STL [R1+0x1b4], R17 ;  /* 0x0001b41101007387 */ /* 0x0041e20000100800 */
[----:B------:R-:W-:-:S03]  /*6edd0*/  PRMT R10, RZ, 0x7610, R10 ;  /* 0x00007610ff0a7816 */ /* 0x000fc6000000000a */
[----:B0-----:R-:W2:Y:S04]  /*6ede0*/  LDL.LU R17, [R1+0x3440] ;  /* 0x0034400001117983 */ /* 0x001ea80000300800 */
[----:B------:R-:W4:Y:S04]  /*6edf0*/  LDL.LU R4, [R1+0x3448] ;  /* 0x0034480001047983 */ /* 0x000f280000300800 */
[----:B------:R-:W-:Y:S01]  /*6ee00*/  STL [R1+0x2e48], R8 ;  /* 0x002e480801007387 */ /* 0x000fe20000100800 */
[----:B---3--:R-:W-:-:S04]  /*6ee10*/  IADD3.X R12, PT, PT, R12, UR12, RZ, P4, !PT ;  /* 0x0000000c0c0c7c10 */ /* 0x008fc8000a7fe4ff */
[-C--:B------:R-:W-:Y:S01]  /*6ee20*/  @P0 LOP3.LUT R13, R13, R12.reuse, RZ, 0x3c, !PT ;  /* 0x0000000c0d0d0212 */ /* 0x080fe200078e3cff */
[----:B------:R0:W-:Y:S03]  /*6ee30*/  STL [R1+0x2ef8], R12 ;  /* 0x002ef80c01007387 */ /* 0x0001e60000100800 */
[----:B0-----:R-:W-:-:S04]  /*6ee40*/  @P0 LOP3.LUT R12, R13, R12, RZ, 0x3c, !PT ;  /* 0x0000000c0d0c0212 */ /* 0x001fc800078e3cff */
[----:B------:R-:W-:-:S05]  /*6ee50*/  @P0 LOP3.LUT R13, R13, R12, RZ, 0x3c, !PT ;  /* 0x0000000c0d0d0212 */ /* 0x000fca00078e3cff */
[----:B------:R0:W3:Y:S01]  /*6ee60*/  @P0 LDG.E.U8 R10, desc[UR22][R12.64] ;  /* 0x000000160c0a0981 */ /* 0x0000e2000c1e1100 */
[----:B------:R-:W-:Y:S02]  /*6ee70*/  ISETP.GT.AND P3, PT, R51, 0xf, PT ;  /* 0x0000000f3300780c */ /* 0x000fe40003f64270 */
[----:B------:R-:W-:Y:S02]  /*6ee80*/  IADD3.X R46, PT, PT, R46, UR12, RZ, P1, !PT ;  /* 0x0000000c2e2e7c10 */ /* 0x000fe40008ffe4ff */
[----:B------:R-:W-:Y:S02]  /*6ee90*/  PRMT R47, RZ, 0x7610, R47 ;  /* 0x00007610ff2f7816 */ /* 0x000fe4000000002f */
[----:B------:R-:W-:Y:S01]  /*6eea0*/  IADD3 R6, P4, PT, R6, UR10, RZ ;  /* 0x0000000a06067c10 */ /* 0x000fe2000ff9e0ff */
[----:B------:R-:W-:Y:S06]  /*6eeb0*/  STL [R1+0x2e44], R46 ;  /* 0x002e442e01007387 */ /* 0x000fec0000100800 */
[----:B0-----:R-:W-:-:S02]  /*6eec0*/  @P3 IMAD.MOV.U32 R12, RZ, RZ, R8 ;  /* 0x000000ffff0c3224 */ /* 0x001fc400078e0008 */
[----:B------:R-:W-:-:S05]  /*6eed0*/  @P3 IMAD.MOV.U32 R13, RZ, RZ, R46 ;  /* 0x000000ffff0d3224 */ /* 0x000fca00078e002e */
[----:B------:R0:W2:Y:S02]  /*6eee0*/  @P3 LDG.E.U8 R47, desc[UR22][R12.64] ;  /* 0x000000160c2f3981 */ /* 0x0000a4000c1e1100 */
[----:B0-----:R-:W-:Y:S02]  /*6eef0*/  IMAD.MOV.U32 R13, RZ, RZ, R6 ;  /* 0x000000ffff0d7224 */ /* 0x001fe400078e0006 */
[----:B---3--:R0:W-:Y:S04]  /*6ef00*/  STL [R1+0x1b0], R10 ;  /* 0x0001b00a01007387 */ /* 0x0081e80000100800 */
[----:B0-----:R-:W3:Y:S04]  /*6ef10*/  LDL.LU R10, [R1+0x3334] ;  /* 0x00333400010a7983 */ /* 0x001ee80000300800 */
[----:B------:R-:W2:Y:S04]  /*6ef20*/  LDL.LU R46, [R1+0x3184] ;  /* 0x00318400012e7983 */ /* 0x000ea80000300800 */
[----:B------:R0:W-:Y:S04]  /*6ef30*/  STL [R1+0x353c], R6 ;  /* 0x00353c0601007387 */ /* 0x0001e80000100800 */
[----:B------:R-:W2:Y:S04]  /*6ef40*/  LDL.LU R8, [R1+0x3188] ;  /* 0x0031880001087983 */ /* 0x000ea80000300800 */
[----:B0-----:R-:W2:Y:S04]  /*6ef50*/  LDL.LU R6, [R1+0x4fa0] ;  /* 0x004fa00001067983 */ /* 0x001ea80000300800 */
[----:B------:R-:W2:Y:S01]  /*6ef60*/  LDL.LU R12, [R1+0x3538] ;  /* 0x00353800010c7983 */ /* 0x000ea20000300800 */
[----:B------:R-:W-:-:S02]  /*6ef70*/  ISETP.GT.AND P1, PT, R51, 0x10, PT ;  /* 0x000000103300780c */ /* 0x000fc40003f24270 */
[----:B----4-:R-:W-:-:S05]  /*6ef80*/  IADD3 R4, P3, PT, R4, UR10, RZ ;  /* 0x0000000a04047c10 */ /* 0x010fca000ff7e0ff */
[----:B------:R-:W-:Y:S01]  /*6ef90*/  STL [R1+0x3448], R4 ;  /* 0x0034480401007387 */ /* 0x000fe20000100800 */
[----:B------:R-:W-:Y:S02]  /*6efa0*/  PRMT R5, RZ, 0x7610, R5 ;  /* 0x00007610ff057816 */ /* 0x000fe40000000005 */
[----:B--2---:R-:W-:-:S04]  /*6efb0*/  IADD3.X R12, PT, PT, R12, UR12, RZ, P4, !PT ;  /* 0x0000000c0c0c7c10 */ /* 0x004fc8000a7fe4ff */
[-C--:B------:R-:W-:Y:S01]  /*6efc0*/  @P1 LOP3.LUT R13, R13, R12.reuse, RZ, 0x3c, !PT ;  /* 0x0000000c0d0d1212 */ /* 0x080fe200078e3cff */
[----:B------:R0:W-:Y:S03]  /*6efd0*/  STL [R1+0x3538], R12 ;  /* 0x0035380c01007387 */ /* 0x0001e60000100800 */
[----:B0-----:R-:W-:-:S04]  /*6efe0*/  @P1 LOP3.LUT R12, R13, R12, RZ, 0x3c, !PT ;  /* 0x0000000c0d0c1212 */ /* 0x001fc800078e3cff */
[----:B------:R-:W-:-:S05]  /*6eff0*/  @P1 LOP3.LUT R13, R13, R12, RZ, 0x3c, !PT ;  /* 0x0000000c0d0d1212 */ /* 0x000fca00078e3cff */
[----:B------:R0:W2:Y:S01]  /*6f000*/  @P1 LDG.E.U8 R5, desc[UR22][R12.64] ;  /* 0x000000160c051981 */ /* 0x0000a2000c1e1100 */
[----:B------:R-:W-:Y:S02]  /*6f010*/  ISETP.GT.AND P0, PT, R51, 0x11, PT ;  /* 0x000000113300780c */ /* 0x000fe40003f04270 */
[----:B------:R-:W-:-:S05]  /*6f020*/  IADD3.X R17, PT, PT, R17, UR12, RZ, P3, !PT ;  /* 0x0000000c11117c10 */ /* 0x000fca0009ffe4ff */
[----:B0-----:R-:W-:Y:S02]  /*6f030*/  IMAD.MOV.U32 R12, RZ, RZ, R17 ;  /* 0x000000ffff0c7224 */ /* 0x001fe400078e0011 */
[----:B------:R-:W-:-:S05]  /*6f040*/  IMAD.MOV.U32 R13, RZ, RZ, R4 ;  /* 0x000000ffff0d7224 */ /* 0x000fca00078e0004 */
[----:B------:R-:W-:-:S04]  /*6f050*/  @P0 LOP3.LUT R13, R13, R12, RZ, 0x3c, !PT ;  /* 0x0000000c0d0d0212 */ /* 0x000fc800078e3cff */
[C---:B------:R-:W-:Y:S02]  /*6f060*/  @P0 LOP3.LUT R12, R13.reuse, R12, RZ, 0x3c, !PT ;  /* 0x0000000c0d0c0212 */ /* 0x040fe400078e3cff */
[----:B------:R-:W-:Y:S02]  /*6f070*/  PRMT R16, RZ, 0x7610, R16 ;  /* 0x00007610ff107816 */ /* 0x000fe40000000010 */
[----:B---3--:R-:W-:Y:S02]  /*6f080*/  IADD3 R10, P4, PT, R10, UR10, RZ ;  /* 0x0000000a0a0a7c10 */ /* 0x008fe4000ff9e0ff */
[----:B------:R-:W-:-:S05]  /*6f090*/  @P0 LOP3.LUT R13, R13, R12, RZ, 0x3c, !PT ;  /* 0x0000000c0d0d0212 */ /* 0x000fca00078e3cff */
[----:B------:R0:W3:Y:S04]  /*6f0a0*/  @P0 LDG.E.U8 R16, desc[UR22][R12.64] ;  /* 0x000000160c100981 */ /* 0x0000e8000c1e1100 */
[----:B--2---:R1:W-:Y:S04]  /*6f0b0*/  STL [R1+0x1ac], R5 ;  /* 0x0001ac0501007387 */ /* 0x0043e80000100800 */
[----:B-1----:R-:W2:Y:S04]  /*6f0c0*/  LDL.LU R5, [R1+0x4f9c] ;  /* 0x004f9c0001057983 */ /* 0x002ea80000300800 */
[----:B------:R1:W-:Y:S04]  /*6f0d0*/  STL [R1+0x3440], R17 ;  /* 0x0034401101007387 */ /* 0x0003e80000100800 */
[----:B-1----:R-:W4:Y:S04]  /*6f0e0*/  LDL.LU R17, [R1+0x4f98] ;  /* 0x004f980001117983 */ /* 0x002f280000300800 */
[----:B------:R-:W4:Y:S04]  /*6f0f0*/  LDL.LU R4, [R1+0x3140] ;  /* 0x0031400001047983 */ /* 0x000f280000300800 */
[----:B------:R-:W-:Y:S04]  /*6f100*/  STL [R1+0x3334], R10 ;  /* 0x0033340a01007387 */ /* 0x000fe80000100800 */
[----:B------:R-:W4:Y:S01]  /*6f110*/  LDL.LU R12, [R1+0x3330] ;  /* 0x00333000010c7983 */ /* 0x000f220000300800 */
[----:B------:R-:W-:Y:S01]  /*6f120*/  ISETP.GT.AND P3, PT, R51, 0x12, PT ;  /* 0x000000123300780c */ /* 0x000fe20003f64270 */
[----:B0-----:R-:W-:Y:S01]  /*6f130*/  IMAD.MOV.U32 R13, RZ, RZ, R10 ;  /* 0x000000ffff0d7224 */ /* 0x001fe200078e000a */
[----:B------:R-:W-:Y:S01]  /*6f140*/  IADD3 R8, P0, PT, R8, UR10, RZ ;  /* 0x0000000a08087c10 */ /* 0x000fe2000ff1e0ff */
[----:B---3--:R0:W-:Y:S04]  /*6f150*/  STL [R1+0x1a8], R16 ;  /* 0x0001a81001007387 */ /* 0x0081e80000100800 */
[----:B0-----:R-:W3:Y:S04]  /*6f160*/  LDL.LU R16, [R1+0x2f00] ;  /* 0x002f000001107983 */ /* 0x001ee80000300800 */
[----:B------:R-:W3:Y:S04]  /*6f170*/  LDL.LU R10, [R1+0x2f04] ;  /* 0x002f0400010a7983 */ /* 0x000ee80000300800 */
[----:B------:R-:W-:Y:S01]  /*6f180*/  STL [R1+0x3188], R8 ;  /* 0x0031880801007387 */ /* 0x000fe20000100800 */
[----:B--2---:R-:W-:-:S02]  /*6f190*/  PRMT R5, RZ, 0x7610, R5 ;  /* 0x00007610ff057816 */ /* 0x004fc40000000005 */
[----:B----4-:R-:W-:-:S04]  /*6f1a0*/  IADD3.X R12, PT, PT, R12, UR12, RZ, P4, !PT ;  /* 0x0000000c0c0c7c10 */ /* 0x010fc8000a7fe4ff */
        /* <DEDUP_REMOVED lines=14> */
[----:B------:R0:W4:Y:S04]  /*6f290*/  @P1 LDG.E.U8 R17, desc[UR22][R12.64] ;  /* 0x000000160c111981 */ /* 0x000128000c1e1100 */
[----:B--2---:R1:W-:Y:S04]  /*6f2a0*/  STL [R1+0x1a4], R5 ;  /* 0x0001a40501007387 */ /* 0x0043e80000100800 */
[----:B-1----:R-:W2:Y:S04]  /*6f2b0*/  LDL.LU R5, [R1+0x4f94] ;  /* 0x004f940001057983 */ /* 0x002ea80000300800 */
[----:B------:R1:W-:Y:S04]  /*6f2c0*/  STL [R1+0x3184], R46 ;  /* 0x0031842e01007387 */ /* 0x0003e80000100800 */
[----:B-1----:R-:W2:Y:S04]  /*6f2d0*/  LDL.LU R46, [R1+0x4f90] ;  /* 0x004f9000012e7983 */ /* 0x002ea80000300800 */
[----:B------:R-:W2:Y:S04]  /*6f2e0*/  LDL.LU R8, [R1+0x2f0c] ;  /* 0x002f0c0001087983 */ /* 0x000ea80000300800 */
[----:B------:R-:W-:Y:S04]  /*6f2f0*/  STL [R1+0x3140], R4 ;  /* 0x0031400401007387 */ /* 0x000fe80000100800 */
[----:B------:R-:W2:Y:S01]  /*6f300*/  LDL.LU R12, [R1+0x3134] ;  /* 0x00313400010c7983 */ /* 0x000ea20000300800 */
[----:B------:R-:W-:Y:S01]  /*6f310*/  ISETP.GT.AND P0, PT, R51, 0x14, PT ;  /* 0x000000143300780c */ /* 0x000fe20003f04270 */
[----:B0-----:R-:W-:Y:S01]  /*6f320*/  IMAD.MOV.U32 R13, RZ, RZ, R4 ;  /* 0x000000ffff0d7224 */ /* 0x001fe200078e0004 */
[----:B---3--:R-:W-:Y:S01]  /*6f330*/  IADD3 R10, P1, PT, R10, UR10, RZ ;  /* 0x0000000a0a0a7c10 */ /* 0x008fe2000ff3e0ff */
[----:B----4-:R0:W-:Y:S04]  /*6f340*/  STL [R1+0x1a0], R17 ;  /* 0x0001a01101007387 */ /* 0x0101e80000100800 */
[----:B0-----:R-:W3:Y:S04]  /*6f350*/  LDL.LU R17, [R1+0x2e30] ;  /* 0x002e300001117983 */ /* 0x001ee80000300800 */
[----:B------:R-:W4:Y:S04]  /*6f360*/  LDL.LU R4, [R1+0x2e3c] ;  /* 0x002e3c0001047983 */ /* 0x000f280000300800 */
[----:B------:R-:W-:Y:S01]  /*6f370*/  STL [R1+0x2f04], R10 ;  /* 0x002f040a01007387 */ /* 0x000fe20000100800 */
[----:B--2---:R-:W-:-:S02]  /*6f380*/  PRMT R5, RZ, 0x7610, R5 ;  /* 0x00007610ff057816 */ /* 0x004fc40000000005 */
[----:B------:R-:W-:-:S04]  /*6f390*/  IADD3.X R12, PT, PT, R12, UR12, RZ, P4, !PT ;  /* 0x0000000c0c0c7c10 */ /* 0x000fc8000a7fe4ff */
        /* <DEDUP_REMOVED lines=14> */
[----:B------:R0:W3:Y:S04]  /*6f480*/  @P3 LDG.E.U8 R46, desc[UR22][R12.64] ;  /* 0x000000160c2e3981 */ /* 0x0000e8000c1e1100 */
        /* <DEDUP_REMOVED lines=9> */
[----:B----4-:R-:W-:Y:S01]  /*6f520*/  IADD3 R4, P3, PT, R4, UR10, RZ ;  /* 0x0000000a04047c10 */ /* 0x010fe2000ff7e0ff */
[----:B---3--:R0:W-:Y:S04]  /*6f530*/  STL [R1+0x198], R46 ;  /* 0x0001982e01007387 */ /* 0x0081e80000100800 */
        /* <DEDUP_REMOVED lines=645> */
[----:B------:R1:W-:Y:S04]  /*71d90*/  STL [R1+0x3500], R8 ;  /* 0x0035000801007387 */ /* 0x0003e80000100800 */
[----:B------:R-:W2:Y:S01]  /*71da0*/  LDL.LU R12, [R1+0x34fc] ;  /* 0x0034fc00010c7983 */ /* 0x000ea20000300800 */
[----:B------:R-:W-:Y:S01]  /*71db0*/  ISETP.GT.AND P1, PT, R51, 0x40, PT ;  /* 0x000000403300780c */ /* 0x000fe20003f24270 */
[----:B0-----:R-:W-:Y:S01]  /*71dc0*/  IMAD.MOV.U32 R13, RZ, RZ, R8 ;  /* 0x000000ffff0d7224 */ /* 0x001fe200078e0008 */
[----:B----4-:R-:W-:Y:S01]  /*71dd0*/  IADD3 R4, P3, PT, R4, UR10, RZ ;  /* 0x0000000a04047c10 */ /* 0x010fe2000ff7e0ff */
[----:B-1----:R-:W4:Y:S04]  /*71de0*/  LDL.LU R8, [R1+0x31b4] ;  /* 0x0031b40001087983 */ /* 0x002f280000300800 */
[----:B---3--:R0:W-:Y:S01]  /*71df0*/  STL [R1+0xd28], R28 ;  /* 0x000d281c01007387 */ /* 0x0081e20000100800 */
[----:B------:R-:W-:-:S03]  /*71e00*/  PRMT R5, RZ, 0x7610, R5 ;  /* 0x00007610ff057816 */ /* 0x000fc60000000005 */
[----:B0-----:R-:W3:Y:S04]  /*71e10*/  LDL.LU R28, [R1+0x31b8] ;  /* 0x0031b800011c7983 */ /* 0x001ee80000300800 */
[----:B------:R-:W-:Y:S01]  /*71e20*/  STL [R1+0x341c], R4 ;  /* 0x00341c0401007387 */ /* 0x000fe20000100800 */
        /* <DEDUP_REMOVED lines=25> */
[----:B---3--:R-:W-:Y:S01]  /*71fc0*/  IADD3 R28, P0, PT, R28, UR10, RZ ;  /* 0x0000000a1c1c7c10 */ /* 0x008fe2000ff1e0ff */
[----:B-1----:R-:W3:Y:S04]  /*71fd0*/  LDL.LU R10, [R1+0x2f58] ;  /* 0x002f5800010a7983 */ /* 0x002ee80000300800 */
[----:B------:R0:W-:Y:S01]  /*71fe0*/  STL [R1+0x100], R18 ;  /* 0x0001001201007387 */ /* 0x0001e20000100800 */
        /* <DEDUP_REMOVED lines=10> */
[----:B----4-:R-:W-:-:S05]  /*72090*/  IADD3.X R8, PT, PT, R8, UR12, RZ, P0, !PT ;  /* 0x0000000c08087c10 */ /* 0x010fca00087fe4ff */
        /* <DEDUP_REMOVED lines=18> */
[----:B----4-:R0:W-:Y:S01]  /*721c0*/  STL [R1+0xf8], R92 ;  /* 0x0000f85c01007387 */ /* 0x0101e20000100800 */
[----:B------:R-:W-:-:S03]  /*721d0*/  PRMT R9, RZ, 0x7610, R9 ;  /* 0x00007610ff097816 */ /* 0x000fc60000000009 */
[----:B0-----:R-:W3:Y:S04]  /*721e0*/  LDL.LU R92, [R1+0x2d5c] ;  /* 0x002d5c00015c7983 */ /* 0x001ee80000300800 */
[----:B------:R-:W4:Y:S04]  /*721f0*/  LDL.LU R4, [R1+0x2d60] ;  /* 0x002d600001047983 */ /* 0x000f280000300800 */
        /* <DEDUP_REMOVED lines=27> */
[----:B---3--:R0:W-:Y:S01]  /*723b0*/  STL [R1+0xf0], R90 ;  /* 0x0000f05a01007387 */ /* 0x0081e20000100800 */
        /* <DEDUP_REMOVED lines=743> */
[----:B------:R0:W-:Y:S01]  /*75230*/  STL [R1+0x60], R44 ;  /* 0x0000602c01007387 */ /* 0x0001e20000100800 */
[----:B------:R-:W-:-:S03]  /*75240*/  PRMT R3, RZ, 0x7610, R3 ;  /* 0x00007610ff037816 */ /* 0x000fc60000000003 */
[----:B0-----:R-:W3:Y:S04]  /*75250*/  LDL.LU R44, [R1+0x33d4] ;  /* 0x0033d400012c7983 */ /* 0x001ee80000300800 */
[----:B------:R-:W3:Y:S04]  /*75260*/  LDL.LU R28, [R1+0x33d8] ;  /* 0x0033d800011c7983 */ /* 0x000ee80000300800 */
        /* <DEDUP_REMOVED lines=132> */
[----:B------:R-:W-:Y:S02]  /*75ab0*/  IADD3.X R34, PT, PT, R34, UR12, RZ, P0, !PT ;  /* 0x0000000c22227c10 */ /* 0x000fe400087fe4ff */
[----:B------:R-:W-:Y:S02]  /*75ac0*/  PRMT R46, RZ, 0x7610, R46 ;  /* 0x00007610ff2e7816 */ /* 0x000fe4000000002e */
[----:B------:R-:W-:Y:S01]  /*75ad0*/  IADD3 R38, P4, PT, R38, UR10, RZ ;  /* 0x0000000a26267c10 */ /* 0x000fe2000ff9e0ff */
[----:B------:R-:W-:Y:S06]  /*75ae0*/  STL [R1+0x2d94], R34 ;  /* 0x002d942201007387 */ /* 0x000fec0000100800 */
[----:B0-----:R-:W-:-:S02]  /*75af0*/  @P1 IMAD.MOV.U32 R12, RZ, RZ, R28 ;  /* 0x000000ffff0c1224 */ /* 0x001fc400078e001c */
[----:B------:R-:W-:-:S05]  /*75b00*/  @P1 IMAD.MOV.U32 R13, RZ, RZ, R34 ;  /* 0x000000ffff0d1224 */ /* 0x000fca00078e0022 */
[----:B------:R0:W3:Y:S02]  /*75b10*/  @P1 LDG.E.U8 R46, desc[UR22][R12.64] ;  /* 0x000000160c2e1981 */ /* 0x0000e4000c1e1100 */
[----:B0-----:R-:W-:Y:S02]  /*75b20*/  IMAD.MOV.U32 R13, RZ, RZ, R38 ;  /* 0x000000ffff0d7224 */ /* 0x001fe400078e0026 */
[----:B--2---:R0:W-:Y:S04]  /*75b30*/  STL [R1+0xb3c], R30 ;  /* 0x000b3c1e01007387 */ /* 0x0041e80000100800 */
[----:B0-----:R-:W2:Y:S04]  /*75b40*/  LDL.LU R30, [R1+0x32cc] ;  /* 0x0032cc00011e7983 */ /* 0x001ea80000300800 */
        /* <DEDUP_REMOVED lines=16> */
[----:B---3--:R-:W-:-:S05]  /*75c50*/  IADD3.X R36, PT, PT, R36, UR12, RZ, P1, !PT ;  /* 0x0000000c24247c10 */ /* 0x008fca0008ffe4ff */
        /* <DEDUP_REMOVED lines=11> */
[----:B-1----:R-:W4:Y:S04]  /*75d10*/  LDL.LU R36, [R1+0x4ddc] ;  /* 0x004ddc0001247983 */ /* 0x002f280000300800 */
[----:B------:R-:W2:Y:S04]  /*75d20*/  LDL.LU R18, [R1+0x30d0] ;  /* 0x0030d00001127983 */ /* 0x000ea80000300800 */
[----:B------:R-:W-:Y:S04]  /*75d30*/  STL [R1+0x32cc], R30 ;  /* 0x0032cc1e01007387 */ /* 0x000fe80000100800 */
[----:B------:R-:W2:Y:S01]  /*75d40*/  LDL.LU R12, [R1+0x32c8] ;  /* 0x0032c800010c7983 */ /* 0x000ea20000300800 */
[----:B------:R-:W-:Y:S01]  /*75d50*/  ISETP.GT.AND P1, PT, R51, 0x82, PT ;  /* 0x000000823300780c */ /* 0x000fe20003f24270 */
[----:B0-----:R-:W-:Y:S01]  /*75d60*/  IMAD.MOV.U32 R13, RZ, RZ, R30 ;  /* 0x000000ffff0d7224 */ /* 0x001fe200078e001e */
[----:B------:R-:W-:Y:S01]  /*75d70*/  IADD3 R28, P3, PT, R28, UR10, RZ ;  /* 0x0000000a1c1c7c10 */ /* 0x000fe2000ff7e0ff */
[----:B---3--:R0:W-:Y:S01]  /*75d80*/  STL [R1+0x40], R31 ;  /* 0x0000401f01007387 */ /* 0x0081e20000100800 */
        /* <DEDUP_REMOVED lines=89> */
[----:B---3--:R-:W-:-:S05]  /*76320*/  IADD3 R49, P3, PT, R49, UR10, RZ ;  /* 0x0000000a31317c10 */ /* 0x008fca000ff7e0ff */
        /* <DEDUP_REMOVED lines=13> */
[----:B------:R-:W-:Y:S02]  /*76400*/  @P0 LOP3.LUT R12, R13, R12, RZ, 0x3c, !PT ;  /* 0x0000000c0d0c0212 */ /* 0x000fe400078e3cff */
        /* <DEDUP_REMOVED lines=60> */
[----:B0-----:R-:W-:-:S06]  /*767d0*/  IMAD.MOV.U32 R13, RZ, RZ, R23 ;  /* 0x000000ffff0d7224 */ /* 0x001fcc00078e0017 */
[----:B------:R-:W-:-:S05]  /*767e0*/  @P3 IMAD.MOV.U32 R12, RZ, RZ, R15 ;  /* 0x000000ffff0c3224 */ /* 0x000fca00078e000f */
        /* <DEDUP_REMOVED lines=24> */
[----:B------:R-:W-:Y:S02]  /*76970*/  ISETP.GT.AND P3, PT, R51, 0x90, PT ;  /* 0x000000903300780c */ /* 0x000fe40003f64270 */
[----:B------:R-:W-:Y:S02]  /*76980*/  IADD3 R23, P4, PT, R23, UR10, RZ ;  /* 0x0000000a17177c10 */ /* 0x000fe4000ff9e0ff */
[----:B------:R-:W-:Y:S02]  /*76990*/  PRMT R16, RZ, 0x7610, R16 ;  /* 0x00007610ff107816 */ /* 0x000fe40000000010 */
[----:B---3--:R-:W-:-:S03]  /*769a0*/  IADD3.X R48, PT, PT, R48, UR12, RZ, P4, !PT ;  /* 0x0000000c30307c10 */ /* 0x008fc6000a7fe4ff */
[----:B0-----:R-:W-:Y:S02]  /*769b0*/  @P0 IMAD.MOV.U32 R12, RZ, RZ, R49 ;  /* 0x000000ffff0c0224 */ /* 0x001fe400078e0031 */
[----:B------:R-:W-:Y:S01]  /*769c0*/  @P0 IMAD.MOV.U32 R13, RZ, RZ, R53 ;  /* 0x000000ffff0d0224 */ /* 0x000fe200078e0035 */
[----:B------:R-:W-:Y:S01]  /*769d0*/  PRMT R5, RZ, 0x7610, R5 ;  /* 0x00007610ff057816 */ /* 0x000fe20000000005 */
[----:B------:R-:W-:Y:S04]  /*769e0*/  STL [R1+0x2da4], R53 ;  /* 0x002da43501007387 */ /* 0x000fe80000100800 */
[----:B------:R0:W3:Y:S02]  /*769f0*/  @P0 LDG.E.U8 R16, desc[UR22][R12.64] ;  /* 0x000000160c100981 */ /* 0x0000e4000c1e1100 */
[----:B0-----:R-:W-:-:S02]  /*76a00*/  @P3 IMAD.MOV.U32 R12, RZ, RZ, R23 ;  /* 0x000000ffff0c3224 */ /* 0x001fc400078e0017 */
[----:B------:R-:W-:-:S05]  /*76a10*/  @P3 IMAD.MOV.U32 R13, RZ, RZ, R48 ;  /* 0x000000ffff0d3224 */ /* 0x000fca00078e0030 */
[----:B------:R0:W3:Y:S04]  /*76a20*/  @P3 LDG.E.U8 R5, desc[UR22][R12.64] ;  /* 0x000000160c053981 */ /* 0x0000e8000c1e1100 */
[----:B--2---:R1:W-:Y:S04]  /*76a30*/  STL [R1+0xb10], R22 ;  /* 0x000b101601007387 */ /* 0x0043e80000100800 */
[----:B-1----:R-:W2:Y:S01]  /*76a40*/  LDL.LU R22, [R1+0x32c4] ;  /* 0x0032c40001167983 */ /* 0x002ea20000300800 */
[----:B------:R-:W-:Y:S02]  /*76a50*/  ISETP.GT.AND P1, PT, R51, 0x91, PT ;  /* 0x000000913300780c */ /* 0x000fe40003f24270 */
[----:B------:R-:W-:Y:S01]  /*76a60*/  IADD3 R15, P0, PT, R15, UR10, RZ ;  /* 0x0000000a0f0f7c10 */ /* 0x000fe2000ff1e0ff */
[----:B------:R-:W4:Y:S03]  /*76a70*/  LDL.LU R53, [R1+0x3208] ;  /* 0x0032080001357983 */ /* 0x000f260000300800 */
[----:B------:R-:W-:Y:S01]  /*76a80*/  IADD3.X R18, PT, PT, R18, UR12, RZ, P0, !PT ;  /* 0x0000000c12127c10 */ /* 0x000fe200087fe4ff */
[----:B------:R1:W-:Y:S01]  /*76a90*/  STL [R1+0x34c0], R23 ;  /* 0x0034c01701007387 */ /* 0x0003e20000100800 */
[----:B------:R-:W-:-:S03]  /*76aa0*/  PRMT R6, RZ, 0x7610, R6 ;  /* 0x00007610ff067816 */ /* 0x000fc60000000006 */
[----:B------:R-:W-:Y:S04]  /*76ab0*/  STL [R1+0x33b8], R15 ;  /* 0x0033b80f01007387 */ /* 0x000fe80000100800 */
[----:B------:R3:W-:Y:S01]  /*76ac0*/  STL [R1+0x34bc], R48 ;  /* 0x0034bc3001007387 */ /* 0x0007e20000100800 */
[----:B0-----:R-:W-:-:S03]  /*76ad0*/  @P1 IMAD.MOV.U32 R12, RZ, RZ, R15 ;  /* 0x000000ffff0c1224 */ /* 0x001fc600078e000f */
[----:B-1----:R-:W4:Y:S01]  /*76ae0*/  LDL.LU R23, [R1+0x3204] ;  /* 0x0032040001177983 */ /* 0x002f220000300800 */
[----:B------:R-:W-:-:S03]  /*76af0*/  @P1 IMAD.MOV.U32 R13, RZ, RZ, R18 ;  /* 0x000000ffff0d1224 */ /* 0x000fc600078e0012 */
[----:B------:R0:W-:Y:S04]  /*76b00*/  STL [R1+0x33b4], R18 ;  /* 0x0033b41201007387 */ /* 0x0001e80000100800 */
[----:B---3--:R-:W3:Y:S04]  /*76b10*/  LDL.LU R48, [R1+0x30bc] ;  /* 0x0030bc0001307983 */ /* 0x008ee80000300800 */
[----:B------:R-:W-:Y:S04]  /*76b20*/  STL [R1+0x4d4c], R5 ;  /* 0x004d4c0501007387 */ /* 0x000fe80000100800 */
[----:B------:R-:W3:Y:S04]  /*76b30*/  LDL.LU R49, [R1+0x30b8] ;  /* 0x0030b80001317983 */ /* 0x000ee80000300800 */
[----:B------:R1:W3:Y:S01]  /*76b40*/  @P1 LDG.E.U8 R6, desc[UR22][R12.64] ;  /* 0x000000160c061981 */ /* 0x0002e2000c1e1100 */
[----:B--2---:R-:W-:-:S05]  /*76b50*/  IADD3 R22, P4, PT, R22, UR10, RZ ;  /* 0x0000000a16167c10 */ /* 0x004fca000ff9e0ff */
[----:B------:R2:W-:Y:S04]  /*76b60*/  STL [R1+0x32c4], R22 ;  /* 0x0032c41601007387 */ /* 0x0005e80000100800 */
[----:B0-----:R-:W2:Y:S04]  /*76b70*/  LDL.LU R18, [R1+0x2fa8] ;  /* 0x002fa80001127983 */ /* 0x001ea80000300800 */
[----:B------:R-:W2:Y:S04]  /*76b80*/  LDL.LU R15, [R1+0x2fac] ;  /* 0x002fac00010f7983 */ /* 0x000ea80000300800 */
[----:B------:R-:W2:Y:S01]  /*76b90*/  LDL.LU R13, [R1+0x32b8] ;  /* 0x0032b800010d7983 */ /* 0x000ea20000300800 */
[----:B------:R-:W-:-:S02]  /*76ba0*/  ISETP.GT.AND P0, PT, R51, 0x92, PT ;  /* 0x000000923300780c */ /* 0x000fc40003f04270 */
[----:B------:R-:W-:Y:S02]  /*76bb0*/  ISETP.GT.AND P3, PT, R51, 0x93, PT ;  /* 0x000000933300780c */ /* 0x000fe40003f64270 */
[----:B----4-:R-:W-:Y:S02]  /*76bc0*/  IADD3 R53, P1, PT, R53, UR10, RZ ;  /* 0x0000000a35357c10 */ /* 0x010fe4000ff3e0ff */
[----:B------:R-:W-:Y:S02]  /*76bd0*/  PRMT R7, RZ, 0x7610, R7 ;  /* 0x00007610ff077816 */ /* 0x000fe40000000007 */
[----:B------:R-:W-:Y:S02]  /*76be0*/  IADD3.X R23, PT, PT, R23, UR12, RZ, P1, !PT ;  /* 0x0000000c17177c10 */ /* 0x000fe40008ffe4ff */
[----:B------:R-:W-:-:S03]  /*76bf0*/  ISETP.GT.AND P1, PT, R51, 0x94, PT ;  /* 0x000000943300780c */ /* 0x000fc60003f24270 */
[----:B-1----:R-:W-:Y:S01]  /*76c00*/  @P0 IMAD.MOV.U32 R12, RZ, RZ, R22 ;  /* 0x000000ffff0c0224 */ /* 0x002fe200078e0016 */
[----:B------:R-:W-:Y:S01]  /*76c10*/  PRMT R8, RZ, 0x7610, R8 ;  /* 0x00007610ff087816 */ /* 0x000fe20000000008 */
[----:B---3--:R-:W-:Y:S04]  /*76c20*/  STL [R1+0x4d34], R6 ;  /* 0x004d340601007387 */ /* 0x008fe80000100800 */
[----:B------:R-:W-:Y:S01]  /*76c30*/  STL [R1+0x3208], R53 ;  /* 0x0032083501007387 */ /* 0x000fe20000100800 */
[----:B------:R-:W-:Y:S02]  /*76c40*/  PRMT R9, RZ, 0x7610, R9 ;  /* 0x00007610ff097816 */ /* 0x000fe40000000009 */
[----:B--2---:R-:W-:Y:S02]  /*76c50*/  IADD3.X R13, PT, PT, R13, UR12, RZ, P4, !PT ;  /* 0x0000000c0d0d7c10 */ /* 0x004fe4000a7fe4ff */
[----:B------:R-:W-:-:S03]  /*76c60*/  IADD3 R48, P4, PT, R48, UR10, RZ ;  /* 0x0000000a30307c10 */ /* 0x000fc6000ff9e0ff */
[----:B------:R0:W-:Y:S01]  /*76c70*/  STL [R1+0x32b8], R13 ;  /* 0x0032b80d01007387 */ /* 0x0001e20000100800 */
[----:B------:R-:W-:-:S03]  /*76c80*/  IADD3.X R49, PT, PT, R49, UR12, RZ, P4, !PT ;  /* 0x0000000c31317c10 */ /* 0x000fc6000a7fe4ff */
[----:B------:R0:W2:Y:S04]  /*76c90*/  @P0 LDG.E.U8 R7, desc[UR22][R12.64] ;  /* 0x000000160c070981 */ /* 0x0000a8000c1e1100 */
[----:B------:R-:W3:Y:S01]  /*76ca0*/  LDL.LU R22, [R1+0x2eac] ;  /* 0x002eac0001167983 */ /* 0x000ee20000300800 */
[----:B0-----:R-:W-:Y:S02]  /*76cb0*/  IMAD.MOV.U32 R13, RZ, RZ, R23 ;  /* 0x000000ffff0d7224 */ /* 0x001fe400078e0017 */
[----:B------:R-:W-:-:S05]  /*76cc0*/  @P3 IMAD.MOV.U32 R12, RZ, RZ, R53 ;  /* 0x000000ffff0c3224 */ /* 0x000fca00078e0035 */
[----:B------:R0:W4:Y:S02]  /*76cd0*/  @P3 LDG.E.U8 R8, desc[UR22][R12.64] ;  /* 0x000000160c083981 */ /* 0x000124000c1e1100 */
[----:B0-----:R-:W-:Y:S02]  /*76ce0*/  @P1 IMAD.MOV.U32 R12, RZ, RZ, R48 ;  /* 0x000000ffff0c1224 */ /* 0x001fe400078e0030 */
[----:B------:R-:W-:-:S05]  /*76cf0*/  @P1 IMAD.MOV.U32 R13, RZ, RZ, R49 ;  /* 0x000000ffff0d1224 */ /* 0x000fca00078e0031 */
[----:B------:R0:W4:Y:S01]  /*76d00*/  @P1 LDG.E.U8 R9, desc[UR22][R12.64] ;  /* 0x000000160c091981 */ /* 0x000122000c1e1100 */
[----:B------:R-:W-:Y:S02]  /*76d10*/  ISETP.GT.AND P0, PT, R51, 0x95, PT ;  /* 0x000000953300780c */ /* 0x000fe40003f04270 */
[----:B------:R-:W-:Y:S01]  /*76d20*/  IADD3 R15, P3, PT, R15, UR10, RZ ;  /* 0x0000000a0f0f7c10 */ /* 0x000fe2000ff7e0ff */
[----:B------:R1:W-:Y:S03]  /*76d30*/  STL [R1+0x3204], R23 ;  /* 0x0032041701007387 */ /* 0x0003e60000100800 */
[----:B------:R-:W-:Y:S01]  /*76d40*/  IADD3.X R18, PT, PT, R18, UR12, RZ, P3, !PT ;  /* 0x0000000c12127c10 */ /* 0x000fe20009ffe4ff */
[----:B-1----:R-:W4:Y:S01]  /*76d50*/  LDL.LU R23, [R1+0x4db0] ;  /* 0x004db00001177983 */ /* 0x002f220000300800 */
[----:B------:R-:W-:-:S05]  /*76d60*/  PRMT R10, RZ, 0x7610, R10 ;  /* 0x00007610ff0a7816 */ /* 0x000fca000000000a */
[----:B0-----:R-:W-:Y:S02]  /*76d70*/  @P0 IMAD.MOV.U32 R12, RZ, RZ, R15 ;  /* 0x000000ffff0c0224 */ /* 0x001fe400078e000f */
[----:B------:R-:W-:-:S05]  /*76d80*/  @P0 IMAD.MOV.U32 R13, RZ, RZ, R18 ;  /* 0x000000ffff0d0224 */ /* 0x000fca00078e0012 */
[----:B------:R0:W4:Y:S04]  /*76d90*/  @P0 LDG.E.U8 R10, desc[UR22][R12.64] ;  /* 0x000000160c0a0981 */ /* 0x000128000c1e1100 */
[----:B--2---:R1:W-:Y:S01]  /*76da0*/  STL [R1+0x4d30], R7 ;  /* 0x004d300701007387 */ /* 0x0043e20000100800 */
[----:B---3--:R-:W-:-:S03]  /*76db0*/  IADD3 R22, P4, PT, R22, UR10, RZ ;  /* 0x0000000a16167c10 */ /* 0x008fc6000ff9e0ff */
[----:B-1----:R-:W2:Y:S04]  /*76dc0*/  LDL.LU R7, [R1+0x2db0] ;  /* 0x002db00001077983 */ /* 0x002ea80000300800 */
[----:B------:R-:W-:Y:S04]  /*76dd0*/  STL [R1+0x30bc], R48 ;  /* 0x0030bc3001007387 */ /* 0x000fe80000100800 */
[----:B----4-:R-:W-:Y:S04]  /*76de0*/  STL [R1+0x4d24], R8 ;  /* 0x004d240801007387 */ /* 0x010fe80000100800 */
[----:B------:R-:W-:Y:S04]  /*76df0*/  STL [R1+0x2fac], R15 ;  /* 0x002fac0f01007387 */ /* 0x000fe80000100800 */
[----:B------:R1:W-:Y:S01]  /*76e00*/  STL [R1+0x30b8], R49 ;  /* 0x0030b83101007387 */ /* 0x0003e20000100800 */
[----:B0-----:R-:W-:-:S03]  /*76e10*/  IMAD.MOV.U32 R13, RZ, RZ, R22 ;  /* 0x000000ffff0d7224 */ /* 0x001fc600078e0016 */
[----:B-1----:R-:W3:Y:S04]  /*76e20*/  LDL.LU R49, [R1+0x2dac] ;  /* 0x002dac0001317983 */ /* 0x002ee80000300800 */
[----:B------:R0:W-:Y:S04]  /*76e30*/  STL [R1+0x2fa8], R18 ;  /* 0x002fa81201007387 */ /* 0x0001e80000100800 */
[----:B------:R-:W4:Y:S04]  /*76e40*/  LDL.LU R48, [R1+0x34c8] ;  /* 0x0034c80001307983 */ /* 0x000f280000300800 */
[----:B------:R-:W-:Y:S04]  /*76e50*/  STL [R1+0x4d18], R9 ;  /* 0x004d180901007387 */ /* 0x000fe80000100800 */
[----:B------:R-:W3:Y:S04]  /*76e60*/  LDL.LU R53, [R1+0x34c4] ;  /* 0x0034c40001357983 */ /* 0x000ee80000300800 */
[----:B------:R1:W-:Y:S04]  /*76e70*/  STL [R1+0x2eac], R22 ;  /* 0x002eac1601007387 */ /* 0x0003e80000100800 */
[----:B0-----:R-:W3:Y:S04]  /*76e80*/  LDL.LU R18, [R1+0x33bc] ;  /* 0x0033bc0001127983 */ /* 0x001ee80000300800 */
[----:B------:R-:W3:Y:S04]  /*76e90*/  LDL.LU R15, [R1+0x33c0] ;  /* 0x0033c000010f7983 */ /* 0x000ee80000300800 */
[----:B-1----:R-:W3:Y:S04]  /*76ea0*/  LDL.LU R22, [R1+0x4dac] ;  /* 0x004dac0001167983 */ /* 0x002ee80000300800 */
[----:B------:R-:W3:Y:S01]  /*76eb0*/  LDL.LU R12, [R1+0x2ea8] ;  /* 0x002ea800010c7983 */ /* 0x000ee20000300800 */
[----:B------:R-:W-:-:S03]  /*76ec0*/  ISETP.GT.AND P3, PT, R51, 0x96, PT ;  /* 0x000000963300780c */ /* 0x000fc60003f64270 */
[----:B------:R-:W-:Y:S01]  /*76ed0*/  STL [R1+0x4d08], R10 ;  /* 0x004d080a01007387 */ /* 0x000fe20000100800 */
[----:B------:R-:W-:Y:S02]  /*76ee0*/  PRMT R19, RZ, 0x7610, R19 ;  /* 0x00007610ff137816 */ /* 0x000fe40000000013 */
[----:B--2---:R-:W-:-:S05]  /*76ef0*/  IADD3 R7, P0, PT, R7, UR10, RZ ;  /* 0x0000000a07077c10 */ /* 0x004fca000ff1e0ff */
[----:B------:R-:W-:Y:S01]  /*76f00*/  STL [R1+0x2db0], R7 ;  /* 0x002db00701007387 */ /* 0x000fe20000100800 */
[----:B---3--:R-:W-:-:S04]  /*76f10*/  IADD3.X R12, PT, PT, R12, UR12, RZ, P4, !PT ;  /* 0x0000000c0c0c7c10 */ /* 0x008fc8000a7fe4ff */
        /* <DEDUP_REMOVED lines=8> */
[----:B------:R-:W-:Y:S02]  /*76fa0*/  PRMT R6, RZ, 0x7610, R6 ;  /* 0x00007610ff067816 */ /* 0x000fe40000000006 */
[----:B----4-:R-:W-:Y:S01]  /*76fb0*/  IADD3 R48, P4, PT, R48, UR10, RZ ;  /* 0x0000000a30307c10 */ /* 0x010fe2000ff9e0ff */
[----:B0-----:R-:W-:-:S04]  /*76fc0*/  IMAD.MOV.U32 R13, RZ, RZ, R49 ;  /* 0x000000ffff0d7224 */ /* 0x001fc800078e0031 */
[----:B------:R-:W-:Y:S01]  /*76fd0*/  @P1 IMAD.MOV.U32 R12, RZ, RZ, R7 ;  /* 0x000000ffff0c1224 */ /* 0x000fe200078e0007 */
[----:B------:R-:W-:Y:S02]  /*76fe0*/  IADD3.X R53, PT, PT, R53, UR12, RZ, P4, !PT ;  /* 0x0000000c35357c10 */ /* 0x000fe4000a7fe4ff */
[----:B------:R-:W-:Y:S02]  /*76ff0*/  PRMT R93, RZ, 0x7610, R93 ;  /* 0x00007610ff5d7816 */ /* 0x000fe4000000005d */
[----:B------:R0:W3:Y:S02]  /*77000*/  @P1 LDG.E.U8 R6, desc[UR22][R12.64] ;  /* 0x000000160c061981 */ /* 0x0000e4000c1e1100 */
[----:B0-----:R-:W-:Y:S02]  /*77010*/  @P0 IMAD.MOV.U32 R12, RZ, RZ, R48 ;  /* 0x000000ffff0c0224 */ /* 0x001fe400078e0030 */
[----:B------:R-:W-:-:S05]  /*77020*/  @P0 IMAD.MOV.U32 R13, RZ, RZ, R53 ;  /* 0x000000ffff0d0224 */ /* 0x000fca00078e0035 */
[----:B------:R0:W4:Y:S04]  /*77030*/  @P0 LDG.E.U8 R93, desc[UR22][R12.64] ;  /* 0x000000160c5d0981 */ /* 0x000128000c1e1100 */
[----:B--2---:R1:W-:Y:S04]  /*77040*/  STL [R1+0xac8], R19 ;  /* 0x000ac81301007387 */ /* 0x0043e80000100800 */
[----:B-1----:R-:W2:Y:S04]  /*77050*/  LDL.LU R19, [R1+0x4da8] ;  /* 0x004da80001137983 */ /* 0x002ea80000300800 */
[----:B------:R1:W-:Y:S04]  /*77060*/  STL [R1+0x2dac], R49 ;  /* 0x002dac3101007387 */ /* 0x0003e80000100800 */
[----:B-1----:R-:W2:Y:S01]  /*77070*/  LDL.LU R49, [R1+0x32b4] ;  /* 0x0032b40001317983 */ /* 0x002ea20000300800 */
[----:B------:R-:W-:-:S02]  /*77080*/  IADD3 R15, P1, PT, R15, UR10, RZ ;  /* 0x0000000a0f0f7c10 */ /* 0x000fc4000ff3e0ff */
[----:B------:R-:W-:Y:S01]  /*77090*/  ISETP.GT.AND P3, PT, R51, 0x99, PT ;  /* 0x000000993300780c */ /* 0x000fe20003f64270 */
[----:B------:R-:W2:Y:S01]  /*770a0*/  LDL.LU R7, [R1+0x3210] ;  /* 0x0032100001077983 */ /* 0x000ea20000300800 */
[----:B------:R-:W-:Y:S01]  /*770b0*/  IADD3.X R18, PT, PT, R18, UR12, RZ, P1, !PT ;  /* 0x0000000c12127c10 */ /* 0x000fe20008ffe4ff */
[----:B0-----:R-:W-:-:S04]  /*770c0*/  IMAD.MOV.U32 R13, RZ, RZ, R15 ;  /* 0x000000ffff0d7224 */ /* 0x001fc800078e000f */
[----:B------:R-:W-:Y:S01]  /*770d0*/  IMAD.MOV.U32 R12, RZ, RZ, R18 ;  /* 0x000000ffff0c7224 */ /* 0x000fe200078e0012 */
[----:B------:R0:W-:Y:S05]  /*770e0*/  STL [R1+0x34c8], R48 ;  /* 0x0034c83001007387 */ /* 0x0001ea0000100800 */
[-C--:B------:R-:W-:Y:S01]  /*770f0*/  @P3 LOP3.LUT R13, R13, R12.reuse, RZ, 0x3c, !PT ;  /* 0x0000000c0d0d3212 */ /* 0x080fe200078e3cff */
[----:B---3--:R-:W-:Y:S03]  /*77100*/  STL [R1+0x4d50], R6 ;  /* 0x004d500601007387 */ /* 0x008fe60000100800 */
[----:B------:R-:W-:Y:S01]  /*77110*/  @P3 LOP3.LUT R12, R13, R12, RZ, 0x3c, !PT ;  /* 0x0000000c0d0c3212 */ /* 0x000fe200078e3cff */
[----:B------:R-:W-:Y:S01]  /*77120*/  STL [R1+0x33c0], R15 ;  /* 0x0033c00f01007387 */ /* 0x000fe20000100800 */
[----:B------:R-:W-:-:S03]  /*77130*/  PRMT R92, RZ, 0x7610, R92 ;  /* 0x00007610ff5c7816 */ /* 0x000fc6000000005c */
[----:B------:R1:W-:Y:S01]  /*77140*/  STL [R1+0x34c4], R53 ;  /* 0x0034c43501007387 */ /* 0x0003e20000100800 */
[----:B------:R-:W-:-:S03]  /*77150*/  @P3 LOP3.LUT R13, R13, R12, RZ, 0x3c, !PT ;  /* 0x0000000c0d0d3212 */ /* 0x000fc600078e3cff */
[----:B0-----:R-:W3:Y:S04]  /*77160*/  LDL.LU R48, [R1+0x320c] ;  /* 0x00320c0001307983 */ /* 0x001ee80000300800 */
[----:B------:R0:W-:Y:S04]  /*77170*/  STL [R1+0x33bc], R18 ;  /* 0x0033bc1201007387 */ /* 0x0001e80000100800 */
[----:B-1----:R-:W3:Y:S04]  /*77180*/  LDL.LU R53, [R1+0x2fb4] ;  /* 0x002fb40001357983 */ /* 0x002ee80000300800 */
[----:B------:R1:W3:Y:S04]  /*77190*/  @P3 LDG.E.U8 R92, desc[UR22][R12.64] ;  /* 0x000000160c5c3981 */ /* 0x0002e8000c1e1100 */
[----:B0-----:R-:W3:Y:S04]  /*771a0*/  LDL.LU R18, [R1+0x4da4] ;  /* 0x004da40001127983 */ /* 0x001ee80000300800 */
[----:B------:R-:W3:Y:S04]  /*771b0*/  LDL.LU R15, [R1+0x4da0] ;  /* 0x004da000010f7983 */ /* 0x000ee80000300800 */
[----:B----4-:R0:W-:Y:S04]  /*771c0*/  STL [R1+0x4d54], R93 ;  /* 0x004d545d01007387 */ /* 0x0101e80000100800 */
[----:B0-----:R-:W4:Y:S01]  /*771d0*/  LDL.LU R93, [R1+0x2fb0] ;  /* 0x002fb000015d7983 */ /* 0x001f220000300800 */
[----:B--2---:R-:W-:-:S05]  /*771e0*/  IADD3 R49, P4, PT, R49, UR10, RZ ;  /* 0x0000000a31317c10 */ /* 0x004fca000ff9e0ff */
[----:B------:R-:W-:Y:S04]  /*771f0*/  STL [R1+0x32b4], R49 ;  /* 0x0032b43101007387 */ /* 0x000fe80000100800 */
[----:B------:R-:W2:Y:S01]  /*77200*/  LDL.LU R13, [R1+0x32b0] ;  /* 0x0032b000010d7983 */ /* 0x000ea20000300800 */
[----:B------:R-:W-:Y:S02]  /*77210*/  ISETP.GT.AND P1, PT, R51, 0x9a, PT ;  /* 0x0000009a3300780c */ /* 0x000fe40003f24270 */
[----:B------:R-:W-:-:S11]  /*77220*/  PRMT R91, RZ, 0x7610, R91 ;  /* 0x00007610ff5b7816 */ /* 0x000fd6000000005b */
[----:B-1----:R-:W-:Y:S01]  /*77230*/  @P1 IMAD.MOV.U32 R12, RZ, RZ, R49 ;  /* 0x000000ffff0c1224 */ /* 0x002fe200078e0031 */
[----:B--2---:R-:W-:-:S05]  /*77240*/  IADD3.X R13, PT, PT, R13, UR12, RZ, P4, !PT ;  /* 0x0000000c0d0d7c10 */ /* 0x004fca000a7fe4ff */
[----:B------:R0:W2:Y:S01]  /*77250*/  @P1 LDG.E.U8 R91, desc[UR22][R12.64] ;  /* 0x000000160c5b1981 */ /* 0x0000a2000c1e1100 */
[----:B------:R-:W-:Y:S02]  /*77260*/  ISETP.GT.AND P0, PT, R51, 0x9b, PT ;  /* 0x0000009b3300780c */ /* 0x000fe40003f04270 */
[----:B------:R-:W-:Y:S01]  /*77270*/  IADD3 R7, P3, PT, R7, UR10, RZ ;  /* 0x0000000a07077c10 */ /* 0x000fe2000ff7e0ff */
[----:B---3--:R1:W-:Y:S03]  /*77280*/  STL [R1+0x4d38], R92 ;  /* 0x004d385c01007387 */ /* 0x0083e60000100800 */
[----:B------:R-:W-:Y:S02]  /*77290*/  IADD3.X R48, PT, PT, R48, UR12, RZ, P3, !PT ;  /* 0x0000000c30307c10 */ /* 0x000fe40009ffe4ff */
[----:B------:R-:W-:Y:S02]  /*772a0*/  ISETP.GT.AND P3, PT, R51, 0x9c, PT ;  /* 0x0000009c3300780c */ /* 0x000fe40003f64270 */
[----:B------:R-:W-:Y:S01]  /*772b0*/  IADD3 R53, P4, PT, R53, UR10, RZ ;  /* 0x0000000a35357c10 */ /* 0x000fe2000ff9e0ff */
[----:B-1----:R-:W3:Y:S01]  /*772c0*/  LDL.LU R92, [R1+0x2fbc] ;  /* 0x002fbc00015c7983 */ /* 0x002ee20000300800 */
[----:B------:R-:W-:-:S03]  /*772d0*/  PRMT R90, RZ, 0x7610, R90 ;  /* 0x00007610ff5a7816 */ /* 0x000fc6000000005a */
[----:B------:R-:W-:Y:S01]  /*772e0*/  STL [R1+0x3210], R7 ;  /* 0x0032100701007387 */ /* 0x000fe20000100800 */
[----:B0-----:R-:W-:-:S03]  /*772f0*/  @P0 IMAD.MOV.U32 R12, RZ, RZ, R7 ;  /* 0x000000ffff0c0224 */ /* 0x001fc600078e0007 */
[----:B------:R0:W-:Y:S01]  /*77300*/  STL [R1+0x32b0], R13 ;  /* 0x0032b00d01007387 */ /* 0x0001e20000100800 */
[----:B----4-:R-:W-:-:S03]  /*77310*/  IADD3.X R93, PT, PT, R93, UR12, RZ, P4, !PT ;  /* 0x0000000c5d5d7c10 */ /* 0x010fc6000a7fe4ff */
[----:B------:R-:W4:Y:S04]  /*77320*/  LDL.LU R49, [R1+0x2eb4] ;  /* 0x002eb40001317983 */ /* 0x000f280000300800 */
[----:B------:R1:W-:Y:S01]  /*77330*/  STL [R1+0x320c], R48 ;  /* 0x00320c3001007387 */ /* 0x0003e20000100800 */
[----:B0-----:R-:W-:Y:S01]  /*77340*/  IMAD.MOV.U32 R13, RZ, RZ, R48 ;  /* 0x000000ffff0d7224 */ /* 0x001fe200078e0030 */
[----:B------:R-:W-:-:S04]  /*77350*/  PRMT R89, RZ, 0x7610, R89 ;  /* 0x00007610ff597816 */ /* 0x000fc80000000059 */
[----:B------:R0:W4:Y:S04]  /*77360*/  @P0 LDG.E.U8 R90, desc[UR22][R12.64] ;  /* 0x000000160c5a0981 */ /* 0x000128000c1e1100 */
[----:B-1----:R-:W4:Y:S01]  /*77370*/  LDL.LU R48, [R1+0x4d9c] ;  /* 0x004d9c0001307983 */ /* 0x002f220000300800 */
[----:B0-----:R-:W-:Y:S02]  /*77380*/  @P3 IMAD.MOV.U32 R12, RZ, RZ, R53 ;  /* 0x000000ffff0c3224 */ /* 0x001fe400078e0035 */
[----:B------:R-:W-:-:S05]  /*77390*/  @P3 IMAD.MOV.U32 R13, RZ, RZ, R93 ;  /* 0x000000ffff0d3224 */ /* 0x000fca00078e005d */
[----:B------:R0:W4:Y:S04]  /*773a0*/  @P3 LDG.E.U8 R89, desc[UR22][R12.64] ;  /* 0x000000160c593981 */ /* 0x000128000c1e1100 */
[----:B--2---:R1:W-:Y:S04]  /*773b0*/  STL [R1+0x4d3c], R91 ;  /* 0x004d3c5b01007387 */ /* 0x0043e80000100800 */
[----:B-1----:R-:W2:Y:S01]  /*773c0*/  LDL.LU R91, [R1+0x2fb8] ;  /* 0x002fb800015b7983 */ /* 0x002ea20000300800 */
[----:B------:R-:W-:Y:S02]  /*773d0*/  ISETP.GT.AND P1, PT, R51, 0x9d, PT ;  /* 0x0000009d3300780c */ /* 0x000fe40003f24270 */
[----:B---3--:R-:W-:Y:S01]  /*773e0*/  IADD3 R92, P0, PT, R92, UR10, RZ ;  /* 0x0000000a5c5c7c10 */ /* 0x008fe2000ff1e0ff */
[----:B------:R-:W3:Y:S01]  /*773f0*/  LDL.LU R7, [R1+0x2db8] ;  /* 0x002db80001077983 */ /* 0x000ee20000300800 */
[----:B------:R-:W-:-:S03]  /*77400*/  PRMT R88, RZ, 0x7610, R88 ;  /* 0x00007610ff587816 */ /* 0x000fc60000000058 */
[----:B------:R1:W-:Y:S06]  /*77410*/  STL [R1+0x2fb4], R53 ;  /* 0x002fb43501007387 */ /* 0x0003ec0000100800 */
[----:B0-----:R-:W-:Y:S01]  /*77420*/  @P1 IMAD.MOV.U32 R12, RZ, RZ, R92 ;  /* 0x000000ffff0c1224 */ /* 0x001fe200078e005c */
[----:B----4-:R-:W-:Y:S01]  /*77430*/  IADD3 R49, P4, PT, R49, UR10, RZ ;  /* 0x0000000a31317c10 */ /* 0x010fe2000ff9e0ff */
[----:B------:R-:W-:Y:S04]  /*77440*/  STL [R1+0x4d28], R90 ;  /* 0x004d285a01007387 */ /* 0x000fe80000100800 */
[----:B------:R-:W-:Y:S04]  /*77450*/  STL [R1+0x2fbc], R92 ;  /* 0x002fbc5c01007387 */ /* 0x000fe80000100800 */
[----:B------:R0:W-:Y:S04]  /*77460*/  STL [R1+0x2fb0], R93 ;  /* 0x002fb05d01007387 */ /* 0x0001e80000100800 */
[----:B-1----:R-:W4:Y:S01]  /*77470*/  LDL.LU R53, [R1+0x2db4] ;  /* 0x002db40001357983 */ /* 0x002f220000300800 */
[----:B--2---:R-:W-:-:S05]  /*77480*/  IADD3.X R91, PT, PT, R91, UR12, RZ, P0, !PT ;  /* 0x0000000c5b5b7c10 */ /* 0x004fca00087fe4ff */
[----:B------:R-:W-:Y:S01]  /*77490*/  @P1 IMAD.MOV.U32 R13, RZ, RZ, R91 ;  /* 0x000000ffff0d1224 */ /* 0x000fe200078e005b */
[----:B------:R1:W-:Y:S04]  /*774a0*/  STL [R1+0x2fb8], R91 ;  /* 0x002fb85b01007387 */ /* 0x0003e80000100800 */
[----:B0-----:R-:W2:Y:S04]  /*774b0*/  LDL.LU R93, [R1+0x34ac] ;  /* 0x0034ac00015d7983 */ /* 0x001ea80000300800 */
[----:B------:R-:W-:Y:S04]  /*774c0*/  STL [R1+0x4d1c], R89 ;  /* 0x004d1c5901007387 */ /* 0x000fe80000100800 */
[----:B------:R-:W2:Y:S04]  /*774d0*/  LDL.LU R92, [R1+0x33ac] ;  /* 0x0033ac00015c7983 */ /* 0x000ea80000300800 */
[----:B------:R0:W-:Y:S04]  /*774e0*/  STL [R1+0x2eb4], R49 ;  /* 0x002eb43101007387 */ /* 0x0001e80000100800 */
[----:B------:R0:W2:Y:S04]  /*774f0*/  @P1 LDG.E.U8 R88, desc[UR22][R12.64] ;  /* 0x000000160c581981 */ /* 0x0000a8000c1e1100 */
[----:B-1----:R-:W4:Y:S01]  /*77500*/  LDL.LU R91, [R1+0x33b0] ;  /* 0x0033b000015b7983 */ /* 0x002f220000300800 */
[----:B0-----:R-:W-:-:S03]  /*77510*/  IMAD.MOV.U32 R13, RZ, RZ, R49 ;  /* 0x000000ffff0d7224 */ /* 0x001fc600078e0031 */
[----:B------:R-:W4:Y:S04]  /*77520*/  LDL.LU R49, [R1+0x4d98] ;  /* 0x004d980001317983 */ /* 0x000f280000300800 */
[----:B------:R-:W4:Y:S01]  /*77530*/  LDL.LU R12, [R1+0x2eb0] ;  /* 0x002eb000010c7983 */ /* 0x000f220000300800 */
[----:B------:R-:W-:Y:S02]  /*77540*/  ISETP.GT.AND P0, PT, R51, 0x9e, PT ;  /* 0x0000009e3300780c */ /* 0x000fe40003f04270 */
[----:B---3--:R-:W-:Y:S02]  /*77550*/  IADD3 R7, P1, PT, R7, UR10, RZ ;  /* 0x0000000a07077c10 */ /* 0x008fe4000ff3e0ff */
[----:B------:R-:W-:Y:S01]  /*77560*/  PRMT R52, RZ, 0x7610, R52 ;  /* 0x00007610ff347816 */ /* 0x000fe20000000034 */
[----:B--2---:R-:W-:Y:S04]  /*77570*/  STL [R1+0x4d0c], R88 ;  /* 0x004d0c5801007387 */ /* 0x004fe80000100800 */
[----:B------:R-:W-:Y:S01]  /*77580*/  STL [R1+0x2db8], R7 ;  /* 0x002db80701007387 */ /* 0x000fe20000100800 */
[----:B----4-:R-:W-:-:S04]  /*77590*/  IADD3.X R12, PT, PT, R12, UR12, RZ, P4, !PT ;  /* 0x0000000c0c0c7c10 */ /* 0x010fc8000a7fe4ff */
        /* <DEDUP_REMOVED lines=11> */
[----:B------:R-:W3:Y:S04]  /*77650*/  @P3 LDG.E.U8 R10, desc[UR22][R12.64] ;  /* 0x000000160c0a3981 */ /* 0x000ee8000c1e1100 */
[----:B--2---:R0:W-:Y:S04]  /*77660*/  STL [R1+0xabc], R52 ;  /* 0x000abc3401007387 */ /* 0x0041e80000100800 */
[----:B0-----:R-:W2:Y:S04]  /*77670*/  LDL.LU R52, [R1+0x4d94] ;  /* 0x004d940001347983 */ /* 0x001ea80000300800 */
[----:B------:R0:W-:Y:S04]  /*77680*/  STL [R1+0x2db4], R53 ;  /* 0x002db43501007387 */ /* 0x0001e80000100800 */
[----:B0-----:R-:W4:Y:S04]  /*77690*/  LDL.LU R53, [R1+0x32ac] ;  /* 0x0032ac0001357983 */ /* 0x001f280000300800 */
[----:B------:R-:W2:Y:S04]  /*776a0*/  LDL.LU R7, [R1+0x3218] ;  /* 0x0032180001077983 */ /* 0x000ea80000300800 */
[----:B------:R0:W-:Y:S04]  /*776b0*/  STL [R1+0x34ac], R93 ;  /* 0x0034ac5d01007387 */ /* 0x0001e80000100800 */
[----:B------:R-:W2:Y:S01]  /*776c0*/  LDL.LU R13, [R1+0x34a8] ;  /* 0x0034a800010d7983 */ /* 0x000ea20000300800 */
[----:B------:R-:W-:-:S02]  /*776d0*/  ISETP.GT.AND P1, PT, R51, 0xa0, PT ;  /* 0x000000a03300780c */ /* 0x000fc40003f24270 */
[----:B------:R-:W-:Y:S02]  /*776e0*/  ISETP.GT.AND P0, PT, R51, 0xa1, PT ;  /* 0x000000a13300780c */ /* 0x000fe40003f04270 */
[----:B------:R-:W-:Y:S02]  /*776f0*/  IADD3 R91, P3, PT, R91, UR10, RZ ;  /* 0x0000000a5b5b7c10 */ /* 0x000fe4000ff7e0ff */
[----:B------:R-:W-:Y:S02]  /*77700*/  PRMT R87, RZ, 0x7610, R87 ;  /* 0x00007610ff577816 */ /* 0x000fe40000000057 */
[----:B------:R-:W-:Y:S01]  /*77710*/  IADD3.X R92, PT, PT, R92, UR12, RZ, P3, !PT ;  /* 0x0000000c5c5c7c10 */ /* 0x000fe20009ffe4ff */
[----:B---3--:R-:W-:Y:S04]  /*77720*/  STL [R1+0x4d40], R10 ;  /* 0x004d400a01007387 */ /* 0x008fe80000100800 */
[----:B------:R-:W-:Y:S01]  /*77730*/  @P1 IMAD.MOV.U32 R12, RZ, RZ, R93 ;  /* 0x000000ffff0c1224 */ /* 0x000fe200078e005d */
[----:B------:R-:W-:Y:S01]  /*77740*/  STL [R1+0x33b0], R91 ;  /* 0x0033b05b01007387 */ /* 0x000fe20000100800 */
[----:B------:R-:W-:-:S02]  /*77750*/  PRMT R86, RZ, 0x7610, R86 ;  /* 0x00007610ff567816 */ /* 0x000fc40000000056 */
[----:B--2---:R-:W-:-:S05]  /*77760*/  IADD3.X R13, PT, PT, R13, UR12, RZ, P4, !PT ;  /* 0x0000000c0d0d7c10 */ /* 0x004fca000a7fe4ff */
[----:B------:R1:W-:Y:S04]  /*77770*/  STL [R1+0x34a8], R13 ;  /* 0x0034a80d01007387 */ /* 0x0003e80000100800 */
[----:B------:R2:W3:Y:S01]  /*77780*/  @P1 LDG.E.U8 R87, desc[UR22][R12.64] ;  /* 0x000000160c571981 */ /* 0x0004e2000c1e1100 */
[----:B----4-:R-:W-:-:S03]  /*77790*/  IADD3 R53, P4, PT, R53, UR10, RZ ;  /* 0x0000000a35357c10 */ /* 0x010fc6000ff9e0ff */
[----:B0-----:R-:W4:Y:S01]  /*777a0*/  LDL.LU R93, [R1+0x2fc4] ;  /* 0x002fc400015d7983 */ /* 0x001f220000300800 */
[----:B--2---:R-:W-:Y:S02]  /*777b0*/  @P0 IMAD.MOV.U32 R12, RZ, RZ, R91 ;  /* 0x000000ffff0c0224 */ /* 0x004fe400078e005b */
[----:B-1----:R-:W-:-:S05]  /*777c0*/  @P0 IMAD.MOV.U32 R13, RZ, RZ, R92 ;  /* 0x000000ffff0d0224 */ /* 0x002fca00078e005c */
[----:B------:R-:W2:Y:S04]  /*777d0*/  @P0 LDG.E.U8 R86, desc[UR22][R12.64] ;  /* 0x000000160c560981 */ /* 0x000ea8000c1e1100 */
[----:B------:R-:W-:Y:S04]  /*777e0*/  STL [R1+0x33ac], R92 ;  /* 0x0033ac5c01007387 */ /* 0x000fe80000100800 */
[----:B---3--:R0:W-:Y:S04]  /*777f0*/  STL [R1+0x4d58], R87 ;  /* 0x004d585701007387 */ /* 0x0081e80000100800 */
[----:B0-----:R-:W3:Y:S04]  /*77800*/  LDL.LU R87, [R1+0x2fc0] ;  /* 0x002fc00001577983 */ /* 0x001ee80000300800 */
[----:B------:R-:W-:Y:S04]  /*77810*/  STL [R1+0x32ac], R53 ;  /* 0x0032ac3501007387 */ /* 0x000fe80000100800 */
[----:B------:R-:W3:Y:S04]  /*77820*/  LDL.LU R92, [R1+0x2fc8] ;  /* 0x002fc800015c7983 */ /* 0x000ee80000300800 */
[----:B------:R-:W3:Y:S04]  /*77830*/  LDL.LU R91, [R1+0x2fcc] ;  /* 0x002fcc00015b7983 */ /* 0x000ee80000300800 */
[----:B------:R-:W3:Y:S04]  /*77840*/  LDL.LU R13, [R1+0x32a8] ;  /* 0x0032a800010d7983 */ /* 0x000ee80000300800 */
[----:B--2---:R0:W-:Y:S04]  /*77850*/  STL [R1+0x4d44], R86 ;  /* 0x004d445601007387 */ /* 0x0041e80000100800 */
[----:B0-----:R-:W2:Y:S01]  /*77860*/  LDL.LU R86, [R1+0x3214] ;  /* 0x0032140001567983 */ /* 0x001ea20000300800 */
[----:B------:R-:W-:-:S02]  /*77870*/  ISETP.GT.AND P3, PT, R51, 0xa2, PT ;  /* 0x000000a23300780c */ /* 0x000fc40003f64270 */
[----:B------:R-:W-:Y:S02]  /*77880*/  ISETP.GT.AND P1, PT, R51, 0xa3, PT ;  /* 0x000000a33300780c */ /* 0x000fe40003f24270 */
[----:B------:R-:W-:Y:S02]  /*77890*/  IADD3 R7, P0, PT, R7, UR10, RZ ;  /* 0x0000000a07077c10 */ /* 0x000fe4000ff1e0ff */
[----:B------:R-:W-:Y:S02]  /*778a0*/  PRMT R85, RZ, 0x7610, R85 ;  /* 0x00007610ff557816 */ /* 0x000fe40000000055 */
[----:B------:R-:W-:Y:S01]  /*778b0*/  PRMT R84, RZ, 0x7610, R84 ;  /* 0x00007610ff547816 */ /* 0x000fe20000000054 */
[----:B------:R-:W-:Y:S04]  /*778c0*/  STL [R1+0x3218], R7 ;  /* 0x0032180701007387 */ /* 0x000fe80000100800 */
[----:B------:R-:W-:Y:S01]  /*778d0*/  @P3 IMAD.MOV.U32 R12, RZ, RZ, R53 ;  /* 0x000000ffff0c3224 */ /* 0x000fe200078e0035 */
[----:B------:R-:W-:-:S02]  /*778e0*/  PRMT R83, RZ, 0x7610, R83 ;  /* 0x00007610ff537816 */ /* 0x000fc40000000053 */
[----:B---3--:R-:W-:Y:S02]  /*778f0*/  IADD3.X R13, PT, PT, R13, UR12, RZ, P4, !PT ;  /* 0x0000000c0d0d7c10 */ /* 0x008fe4000a7fe4ff */
[----:B----4-:R-:W-:-:S03]  /*77900*/  IADD3 R93, P4, PT, R93, UR10, RZ ;  /* 0x0000000a5d5d7c10 */ /* 0x010fc6000ff9e0ff */
[----:B------:R0:W-:Y:S01]  /*77910*/  STL [R1+0x32a8], R13 ;  /* 0x0032a80d01007387 */ /* 0x0001e20000100800 */
[----:B--2---:R-:W-:-:S03]  /*77920*/  IADD3.X R86, PT, PT, R86, UR12, RZ, P0, !PT ;  /* 0x0000000c56567c10 */ /* 0x004fc600087fe4ff */
[----:B------:R1:W2:Y:S01]  /*77930*/  @P3 LDG.E.U8 R85, desc[UR22][R12.64] ;  /* 0x000000160c553981 */ /* 0x0002a2000c1e1100 */
[----:B------:R-:W-:Y:S02]  /*77940*/  ISETP.GT.AND P0, PT, R51, 0xa4, PT ;  /* 0x000000a43300780c */ /* 0x000fe40003f04270 */
[----:B------:R-:W-:Y:S01]  /*77950*/  IADD3.X R87, PT, PT, R87, UR12, RZ, P4, !PT ;  /* 0x0000000c57577c10 */ /* 0x000fe2000a7fe4ff */
[----:B------:R-:W3:Y:S01]  /*77960*/  LDL.LU R53, [R1+0x2ebc] ;  /* 0x002ebc0001357983 */ /* 0x000ee20000300800 */
[----:B-1----:R-:W-:Y:S02]  /*77970*/  @P1 IMAD.MOV.U32 R12, RZ, RZ, R7 ;  /* 0x000000ffff0c1224 */ /* 0x002fe400078e0007 */
[----:B0-----:R-:W-:-:S05]  /*77980*/  @P1 IMAD.MOV.U32 R13, RZ, RZ, R86 ;  /* 0x000000ffff0d1224 */ /* 0x001fca00078e0056 */
[----:B------:R0:W4:Y:S02]  /*77990*/  @P1 LDG.E.U8 R84, desc[UR22][R12.64] ;  /* 0x000000160c541981 */ /* 0x000124000c1e1100 */
[----:B0-----:R-:W-:Y:S02]  /*779a0*/  @P0 IMAD.MOV.U32 R12, RZ, RZ, R93 ;  /* 0x000000ffff0c0224 */ /* 0x001fe400078e005d */
[----:B------:R-:W-:-:S05]  /*779b0*/  @P0 IMAD.MOV.U32 R13, RZ, RZ, R87 ;  /* 0x000000ffff0d0224 */ /* 0x000fca00078e0057 */
[----:B------:R0:W4:Y:S01]  /*779c0*/  @P0 LDG.E.U8 R83, desc[UR22][R12.64] ;  /* 0x000000160c530981 */ /* 0x000122000c1e1100 */
[----:B------:R-:W-:Y:S02]  /*779d0*/  ISETP.GT.AND P3, PT, R51, 0xa5, PT ;  /* 0x000000a53300780c */ /* 0x000fe40003f64270 */
[----:B------:R-:W-:Y:S01]  /*779e0*/  IADD3 R91, P1, PT, R91, UR10, RZ ;  /* 0x0000000a5b5b7c10 */ /* 0x000fe2000ff3e0ff */
[----:B------:R1:W-:Y:S03]  /*779f0*/  STL [R1+0x3214], R86 ;  /* 0x0032145601007387 */ /* 0x0003e60000100800 */
[----:B------:R-:W-:Y:S02]  /*77a00*/  IADD3.X R92, PT, PT, R92, UR12, RZ, P1, !PT ;  /* 0x0000000c5c5c7c10 */ /* 0x000fe40008ffe4ff */
[----:B------:R-:W-:-:S05]  /*77a10*/  PRMT R82, RZ, 0x7610, R82 ;  /* 0x00007610ff527816 */ /* 0x000fca0000000052 */
[----:B0-----:R-:W-:Y:S02]  /*77a20*/  @P3 IMAD.MOV.U32 R12, RZ, RZ, R91 ;  /* 0x000000ffff0c3224 */ /* 0x001fe400078e005b */
[----:B------:R-:W-:-:S05]  /*77a30*/  @P3 IMAD.MOV.U32 R13, RZ, RZ, R92 ;  /* 0x000000ffff0d3224 */ /* 0x000fca00078e005c */
[----:B------:R0:W4:Y:S04]  /*77a40*/  @P3 LDG.E.U8 R82, desc[UR22][R12.64] ;  /* 0x000000160c523981 */ /* 0x000128000c1e1100 */
[----:B--2---:R-:W-:Y:S04]  /*77a50*/  STL [R1+0x4d48], R85 ;  /* 0x004d485501007387 */ /* 0x004fe80000100800 */
[----:B------:R-:W2:Y:S04]  /*77a60*/  LDL.LU R7, [R1+0x2dc0] ;  /* 0x002dc00001077983 */ /* 0x000ea80000300800 */
[----:B------:R-:W-:Y:S01]  /*77a70*/  STL [R1+0x2fc4], R93 ;  /* 0x002fc45d01007387 */ /* 0x000fe20000100800 */
[----:B---3--:R-:W-:-:S03]  /*77a80*/  IADD3 R53, P4, PT, R53, UR10, RZ ;  /* 0x0000000a35357c10 */ /* 0x008fc6000ff9e0ff */
[----:B----4-:R-:W-:Y:S04]  /*77a90*/  STL [R1+0x4d2c], R84 ;  /* 0x004d2c5401007387 */ /* 0x010fe80000100800 */
[----:B------:R-:W-:Y:S04]  /*77aa0*/  STL [R1+0x2fcc], R91 ;  /* 0x002fcc5b01007387 */ /* 0x000fe80000100800 */
[----:B------:R3:W-:Y:S04]  /*77ab0*/  STL [R1+0x2fc0], R87 ;  /* 0x002fc05701007387 */ /* 0x0007e80000100800 */
[----:B-1----:R-:W4:Y:S04]  /*77ac0*/  LDL.LU R86, [R1+0x2dbc] ;  /* 0x002dbc0001567983 */ /* 0x002f280000300800 */
[----:B------:R1:W-:Y:S04]  /*77ad0*/  STL [R1+0x2fc8], R92 ;  /* 0x002fc85c01007387 */ /* 0x0003e80000100800 */
[----:B---3--:R-:W3:Y:S04]  /*77ae0*/  LDL.LU R87, [R1+0x34b0] ;  /* 0x0034b00001577983 */ /* 0x008ee80000300800 */
[----:B------:R-:W-:Y:S01]  /*77af0*/  STL [R1+0x4d20], R83 ;  /* 0x004d205301007387 */ /* 0x000fe20000100800 */
[----:B0-----:R-:W-:-:S03]  /*77b00*/  IMAD.MOV.U32 R13, RZ, RZ, R53 ;  /* 0x000000ffff0d7224 */ /* 0x001fc600078e0035 */
[----:B------:R-:W3:Y:S04]  /*77b10*/  LDL.LU R93, [R1+0x349c] ;  /* 0x00349c00015d7983 */ /* 0x000ee80000300800 */
[----:B------:R0:W-:Y:S04]  /*77b20*/  STL [R1+0x2ebc], R53 ;  /* 0x002ebc3501007387 */ /* 0x0001e80000100800 */
[----:B-1----:R-:W3:Y:S04]  /*77b30*/  LDL.LU R92, [R1+0x33a0] ;  /* 0x0033a000015c7983 */ /* 0x002ee80000300800 */
[----:B------:R-:W3:Y:S04]  /*77b40*/  LDL.LU R91, [R1+0x33a4] ;  /* 0x0033a400015b7983 */ /* 0x000ee80000300800 */
[----:B0-----:R-:W3:Y:S04]  /*77b50*/  LDL.LU R53, [R1+0x4d90] ;  /* 0x004d900001357983 */ /* 0x001ee80000300800 */
        /* <DEDUP_REMOVED lines=12> */
[C---:B------:R-:W-:Y:S02]  /*77c20*/  ISETP.GT.AND P0, PT, R51.reuse, 0xa7, PT ;  /* 0x000000a73300780c */ /* 0x040fe40003f04270 */
[----:B----4-:R-:W-:Y:S02]  /*77c30*/  IADD3.X R86, PT, PT, R86, UR12, RZ, P3, !PT ;  /* 0x0000000c56567c10 */ /* 0x010fe40009ffe4ff */
[----:B------:R-:W-:Y:S02]  /*77c40*/  ISETP.GT.AND P3, PT, R51, 0xa8, PT ;  /* 0x000000a83300780c */ /* 0x000fe40003f64270 */
[----:B------:R-:W-:Y:S02]  /*77c50*/  IADD3 R87, P4, PT, R87, UR10, RZ ;  /* 0x0000000a57577c10 */ /* 0x000fe4000ff9e0ff */
[----:B------:R-:W-:Y:S01]  /*77c60*/  PRMT R84, RZ, 0x7610, R84 ;  /* 0x00007610ff547816 */ /* 0x000fe20000000054 */
[----:B0-----:R-:W-:Y:S01]  /*77c70*/  IMAD.MOV.U32 R13, RZ, RZ, R86 ;  /* 0x000000ffff0d7224 */ /* 0x001fe200078e0056 */
[----:B------:R-:W-:-:S03]  /*77c80*/  IADD3.X R93, PT, PT, R93, UR12, RZ, P4, !PT ;  /* 0x0000000c5d5d7c10 */ /* 0x000fc6000a7fe4ff */
[----:B------:R-:W-:Y:S01]  /*77c90*/  @P0 IMAD.MOV.U32 R12, RZ, RZ, R7 ;  /* 0x000000ffff0c0224 */ /* 0x000fe200078e0007 */
[----:B------:R-:W-:-:S04]  /*77ca0*/  PRMT R81, RZ, 0x7610, R81 ;  /* 0x00007610ff517816 */ /* 0x000fc80000000051 */
[----:B------:R0:W3:Y:S02]  /*77cb0*/  @P0 LDG.E.U8 R84, desc[UR22][R12.64] ;  /* 0x000000160c540981 */ /* 0x0000e4000c1e1100 */
[----:B0-----:R-:W-:Y:S02]  /*77cc0*/  @P3 IMAD.MOV.U32 R12, RZ, RZ, R87 ;  /* 0x000000ffff0c3224 */ /* 0x001fe400078e0057 */
[----:B------:R-:W-:-:S05]  /*77cd0*/  @P3 IMAD.MOV.U32 R13, RZ, RZ, R93 ;  /* 0x000000ffff0d3224 */ /* 0x000fca00078e005d */
[----:B------:R0:W4:Y:S04]  /*77ce0*/  @P3 LDG.E.U8 R81, desc[UR22][R12.64] ;  /* 0x000000160c513981 */ /* 0x000128000c1e1100 */
[----:B--2---:R-:W-:Y:S04]  /*77cf0*/  STL [R1+0xa8c], R2 ;  /* 0x000a8c0201007387 */ /* 0x004fe80000100800 */
[----:B------:R1:W-:Y:S04]  /*77d00*/  STL [R1+0x2dbc], R86 ;  /* 0x002dbc5601007387 */ /* 0x0003e80000100800 */
[----:B-1----:R-:W2:Y:S01]  /*77d10*/  LDL.LU R86, [R1+0x32a4] ;  /* 0x0032a40001567983 */ /* 0x002ea20000300800 */
[----:B------:R-:W-:-:S02]  /*77d20*/  ISETP.GT.AND P1, PT, R51, 0xa9, PT ;  /* 0x000000a93300780c */ /* 0x000fc40003f24270 */
[----:B------:R-:W-:Y:S01]  /*77d30*/  IADD3 R91, P0, PT, R91, UR10, RZ ;  /* 0x0000000a5b5b7c10 */ /* 0x000fe2000ff1e0ff */
[----:B------:R-:W2:Y:S03]  /*77d40*/  LDL.LU R7, [R1+0x3220] ;  /* 0x0032200001077983 */ /* 0x000ea60000300800 */
[----:B------:R-:W-:Y:S01]  /*77d50*/  IADD3.X R92, PT, PT, R92, UR12, RZ, P0, !PT ;  /* 0x0000000c5c5c7c10 */ /* 0x000fe200087fe4ff */
[----:B------:R-:W-:Y:S04]  /*77d60*/  STL [R1+0x34b0], R87 ;  /* 0x0034b05701007387 */ /* 0x000fe80000100800 */
[----:B---3--:R-:W-:Y:S01]  /*77d70*/  STL [R1+0x4d5c], R84 ;  /* 0x004d5c5401007387 */ /* 0x008fe20000100800 */
[----:B------:R-:W-:-:S03]  /*77d80*/  PRMT R80, RZ, 0x7610, R80 ;  /* 0x00007610ff507816 */ /* 0x000fc60000000050 */
[----:B------:R-:W-:Y:S01]  /*77d90*/  STL [R1+0x33a4], R91 ;  /* 0x0033a45b01007387 */ /* 0x000fe20000100800 */
[----:B0-----:R-:W-:-:S03]  /*77da0*/  @P1 IMAD.MOV.U32 R12, RZ, RZ, R91 ;  /* 0x000000ffff0c1224 */ /* 0x001fc600078e005b */
[----:B------:R0:W-:Y:S01]  /*77db0*/  STL [R1+0x349c], R93 ;  /* 0x00349c5d01007387 */ /* 0x0001e20000100800 */
[----:B------:R-:W-:-:S05]  /*77dc0*/  @P1 IMAD.MOV.U32 R13, RZ, RZ, R92 ;  /* 0x000000ffff0d1224 */ /* 0x000fca00078e005c */
[----:B------:R-:W3:Y:S04]  /*77dd0*/  @P1 LDG.E.U8 R80, desc[UR22][R12.64] ;  /* 0x000000160c501981 */ /* 0x000ee8000c1e1100 */
[----:B0-----:R-:W3:Y:S04]  /*77de0*/  LDL.LU R93, [R1+0x321c] ;  /* 0x00321c00015d7983 */ /* 0x001ee80000300800 */
[----:B------:R-:W-:Y:S04]  /*77df0*/  STL [R1+0x33a0], R92 ;  /* 0x0033a05c01007387 */ /* 0x000fe80000100800 */
[----:B------:R-:W3:Y:S04]  /*77e00*/  LDL.LU R87, [R1+0x2fd4] ;  /* 0x002fd40001577983 */ /* 0x000ee80000300800 */
[----:B----4-:R0:W-:Y:S04]  /*77e10*/  STL [R1+0x4d60], R81 ;  /* 0x004d605101007387 */ /* 0x0101e80000100800 */
[----:B0-----:R-:W4:Y:S01]  /*77e20*/  LDL.LU R81, [R1+0x2fd0] ;  /* 0x002fd00001517983 */ /* 0x001f220000300800 */
[----:B--2---:R-:W-:-:S05]  /*77e30*/  IADD3 R86, P4, PT, R86, UR10, RZ ;  /* 0x0000000a56567c10 */ /* 0x004fca000ff9e0ff */
[----:B------:R0:W-:Y:S04]  /*77e40*/  STL [R1+0x32a4], R86 ;  /* 0x0032a45601007387 */ /* 0x0001e80000100800 */
[----:B------:R-:W2:Y:S04]  /*77e50*/  LDL.LU R92, [R1+0x2fd8] ;  /* 0x002fd800015c7983 */ /* 0x000ea80000300800 */
[----:B------:R-:W2:Y:S04]  /*77e60*/  LDL.LU R91, [R1+0x2fdc] ;  /* 0x002fdc00015b7983 */ /* 0x000ea80000300800 */
[----:B------:R-:W2:Y:S01]  /*77e70*/  LDL.LU R13, [R1+0x32a0] ;  /* 0x0032a000010d7983 */ /* 0x000ea20000300800 */
[----:B------:R-:W-:-:S02]  /*77e80*/  ISETP.GT.AND P0, PT, R51, 0xaa, PT ;  /* 0x000000aa3300780c */ /* 0x000fc40003f04270 */
[----:B------:R-:W-:Y:S02]  /*77e90*/  ISETP.GT.AND P3, PT, R51, 0xab, PT ;  /* 0x000000ab3300780c */ /* 0x000fe40003f64270 */
[----:B------:R-:W-:Y:S02]  /*77ea0*/  IADD3 R7, P1, PT, R7, UR10, RZ ;  /* 0x0000000a07077c10 */ /* 0x000fe4000ff3e0ff */
[----:B------:R-:W-:Y:S01]  /*77eb0*/  PRMT R78, RZ, 0x7610, R78 ;  /* 0x00007610ff4e7816 */ /* 0x000fe2000000004e */
[----:B---3--:R-:W-:Y:S01]  /*77ec0*/  STL [R1+0x4d64], R80 ;  /* 0x004d645001007387 */ /* 0x008fe20000100800 */
[----:B------:R-:W-:-:S05]  /*77ed0*/  IADD3.X R93, PT, PT, R93, UR12, RZ, P1, !PT ;  /* 0x0000000c5d5d7c10 */ /* 0x000fca0008ffe4ff */
[----:B------:R-:W-:Y:S01]  /*77ee0*/  @P0 IMAD.MOV.U32 R12, RZ, RZ, R86 ;  /* 0x000000ffff0c0224 */ /* 0x000fe200078e0056 */
[----:B------:R-:W-:Y:S01]  /*77ef0*/  STL [R1+0x3220], R7 ;  /* 0x0032200701007387 */ /* 0x000fe20000100800 */
[----:B------:R-:W-:Y:S02]  /*77f00*/  PRMT R77, RZ, 0x7610, R77 ;  /* 0x00007610ff4d7816 */ /* 0x000fe4000000004d */
[----:B--2---:R-:W-:-:S05]  /*77f10*/  IADD3.X R13, PT, PT, R13, UR12, RZ, P4, !PT ;  /* 0x0000000c0d0d7c10 */ /* 0x004fca000a7fe4ff */
[----:B------:R1:W-:Y:S04]  /*77f20*/  STL [R1+0x32a0], R13 ;  /* 0x0032a00d01007387 */ /* 0x0003e80000100800 */
[----:B------:R2:W3:Y:S01]  /*77f30*/  @P0 LDG.E.U8 R78, desc[UR22][R12.64] ;  /* 0x000000160c4e0981 */ /* 0x0004e2000c1e1100 */
[----:B------:R-:W-:Y:S02]  /*77f40*/  ISETP.GT.AND P1, PT, R51, 0xac, PT ;  /* 0x000000ac3300780c */ /* 0x000fe40003f24270 */
[----:B------:R-:W-:Y:S01]  /*77f50*/  IADD3 R87, P4, PT, R87, UR10, RZ ;  /* 0x0000000a57577c10 */ /* 0x000fe2000ff9e0ff */
[----:B0-----:R-:W3:Y:S01]  /*77f60*/  LDL.LU R86, [R1+0x2ec4] ;  /* 0x002ec40001567983 */ /* 0x001ee20000300800 */
[----:B--2---:R-:W-:Y:S02]  /*77f70*/  @P3 IMAD.MOV.U32 R12, RZ, RZ, R7 ;  /* 0x000000ffff0c3224 */ /* 0x004fe400078e0007 */
[----:B-1----:R-:W-:-:S05]  /*77f80*/  @P3 IMAD.MOV.U32 R13, RZ, RZ, R93 ;  /* 0x000000ffff0d3224 */ /* 0x002fca00078e005d */
[----:B------:R0:W2:Y:S01]  /*77f90*/  @P3 LDG.E.U8 R77, desc[UR22][R12.64] ;  /* 0x000000160c4d3981 */ /* 0x0000a2000c1e1100 */
[----:B----4-:R-:W-:Y:S02]  /*77fa0*/  IADD3.X R81, PT, PT, R81, UR12, RZ, P4, !PT ;  /* 0x0000000c51517c10 */ /* 0x010fe4000a7fe4ff */
[----:B------:R-:W-:Y:S01]  /*77fb0*/  IADD3 R91, P3, PT, R91, UR10, RZ ;  /* 0x0000000a5b5b7c10 */ /* 0x000fe2000ff7e0ff */
[----:B------:R-:W-:Y:S01]  /*77fc0*/  STL [R1+0x321c], R93 ;  /* 0x00321c5d01007387 */ /* 0x000fe20000100800 */
[----:B------:R-:W-:Y:S01]  /*77fd0*/  PRMT R76, RZ, 0x7610, R76 ;  /* 0x00007610ff4c7816 */ /* 0x000fe2000000004c */
[----:B0-----:R-:W-:Y:S02]  /*77fe0*/  @P1 IMAD.MOV.U32 R12, RZ, RZ, R87 ;  /* 0x000000ffff0c1224 */ /* 0x001fe400078e0057 */
[----:B------:R-:W-:Y:S01]  /*77ff0*/  @P1 IMAD.MOV.U32 R13, RZ, RZ, R81 ;  /* 0x000000ffff0d1224 */ /* 0x000fe200078e0051 */
[----:B------:R-:W-:-:S04]  /*78000*/  IADD3.X R92, PT, PT, R92, UR12, RZ, P3, !PT ;  /* 0x0000000c5c5c7c10 */ /* 0x000fc80009ffe4ff */
[----:B------:R-:W4:Y:S04]  /*78010*/  @P1 LDG.E.U8 R76, desc[UR22][R12.64] ;  /* 0x000000160c4c1981 */ /* 0x000f28000c1e1100 */
[----:B---3--:R-:W-:Y:S04]  /*78020*/  STL [R1+0x4d68], R78 ;  /* 0x004d684e01007387 */ /* 0x008fe80000100800 */
[----:B------:R-:W3:Y:S04]  /*78030*/  LDL.LU R7, [R1+0x2dc8] ;  /* 0x002dc80001077983 */ /* 0x000ee80000300800 */
[----:B------:R0:W-:Y:S04]  /*78040*/  STL [R1+0x2fd4], R87 ;  /* 0x002fd45701007387 */ /* 0x0001e80000100800 */
[----:B--2---:R-:W-:Y:S04]  /*78050*/  STL [R1+0x4d6c], R77 ;  /* 0x004d6c4d01007387 */ /* 0x004fe80000100800 */
[----:B------:R-:W-:Y:S04]  /*78060*/  STL [R1+0x2fdc], R91 ;  /* 0x002fdc5b01007387 */ /* 0x000fe80000100800 */
[----:B------:R1:W-:Y:S04]  /*78070*/  STL [R1+0x2fd0], R81 ;  /* 0x002fd05101007387 */ /* 0x0003e80000100800 */
[----:B0-----:R-:W2:Y:S04]  /*78080*/  LDL.LU R87, [R1+0x2ec0] ;  /* 0x002ec00001577983 */ /* 0x001ea80000300800 */
[----:B------:R-:W-:Y:S04]  /*78090*/  STL [R1+0x2fd8], R92 ;  /* 0x002fd85c01007387 */ /* 0x000fe80000100800 */
[----:B-1----:R-:W2:Y:S01]  /*780a0*/  LDL.LU R81, [R1+0x2dc4] ;  /* 0x002dc40001517983 */ /* 0x002ea20000300800 */
[----:B------:R-:W-:-:S02]  /*780b0*/  ISETP.GT.AND P0, PT, R51, 0xad, PT ;  /* 0x000000ad3300780c */ /* 0x000fc40003f04270 */
[C---:B------:R-:W-:Y:S01]  /*780c0*/  ISETP.GT.AND P3, PT, R51.reuse, 0xae, PT ;  /* 0x000000ae3300780c */ /* 0x040fe20003f64270 */
[----:B------:R-:W2:Y:S01]  /*780d0*/  LDL.LU R77, [R1+0x34a4] ;  /* 0x0034a400014d7983 */ /* 0x000ea20000300800 */
[----:B------:R-:W-:Y:S02]  /*780e0*/  IADD3 R86, P4, PT, R86, UR10, RZ ;  /* 0x0000000a56567c10 */ /* 0x000fe4000ff9e0ff */
[----:B------:R-:W-:Y:S01]  /*780f0*/  PRMT R75, RZ, 0x7610, R75 ;  /* 0x00007610ff4b7816 */ /* 0x000fe2000000004b */
[----:B----4-:R0:W-:Y:S01]  /*78100*/  STL [R1+0x4d70], R76 ;  /* 0x004d704c01007387 */ /* 0x0101e20000100800 */
[----:B------:R-:W-:-:S05]  /*78110*/  ISETP.GT.AND P1, PT, R51, 0xaf, PT ;  /* 0x000000af3300780c */ /* 0x000fca0003f24270 */
[----:B------:R-:W-:Y:S02]  /*78120*/  @P0 IMAD.MOV.U32 R12, RZ, RZ, R91 ;  /* 0x000000ffff0c0224 */ /* 0x000fe400078e005b */
[----:B------:R-:W-:Y:S01]  /*78130*/  @P0 IMAD.MOV.U32 R13, RZ, RZ, R92 ;  /* 0x000000ffff0d0224 */ /* 0x000fe200078e005c */
[----:B------:R-:W-:Y:S01]  /*78140*/  STL [R1+0x2ec4], R86 ;  /* 0x002ec45601007387 */ /* 0x000fe20000100800 */
[----:B------:R-:W-:-:S03]  /*78150*/  PRMT R84, RZ, 0x7610, R84 ;  /* 0x00007610ff547816 */ /* 0x000fc60000000054 */
[----:B------:R-:W4:Y:S04]  /*78160*/  LDL.LU R80, [R1+0x34a0] ;  /* 0x0034a00001507983 */ /* 0x000f280000300800 */
[----:B------:R1:W4:Y:S01]  /*78170*/  @P0 LDG.E.U8 R75, desc[UR22][R12.64] ;  /* 0x000000160c4b0981 */ /* 0x000322000c1e1100 */
[----:B------:R-:W-:Y:S01]  /*78180*/  PRMT R82, RZ, 0x7610, R82 ;  /* 0x00007610ff527816 */ /* 0x000fe20000000052 */
[----:B------:R-:W-:Y:S02]  /*78190*/  IMAD.MOV.U32 R93, RZ, RZ, R17 ;  /* 0x000000ffff5d7224 */ /* 0x000fe400078e0011 */
[----:B0-----:R-:W4:Y:S04]  /*781a0*/  LDL.LU R76, [R1+0x3394] ;  /* 0x00339400014c7983 */ /* 0x001f280000300800 */
[----:B------:R-:W4:Y:S01]  /*781b0*/  LDL.LU R17, [R1+0x33a8] ;  /* 0x0033a80001117983 */ /* 0x000f220000300800 */
[----:B-1----:R-:W-:Y:S01]  /*781c0*/  @P3 IMAD.MOV.U32 R12, RZ, RZ, R86 ;  /* 0x000000ffff0c3224 */ /* 0x002fe200078e0056 */
[----:B---3--:R-:W-:-:S02]  /*781d0*/  IADD3 R7, P0, PT, R7, UR10, RZ ;  /* 0x0000000a07077c10 */ /* 0x008fc4000ff1e0ff */
[----:B--2---:R-:W-:-:S05]  /*781e0*/  IADD3.X R87, PT, PT, R87, UR12, RZ, P4, !PT ;  /* 0x0000000c57577c10 */ /* 0x004fca000a7fe4ff */
[----:B------:R-:W-:Y:S01]  /*781f0*/  @P3 IMAD.MOV.U32 R13, RZ, RZ, R87 ;  /* 0x000000ffff0d3224 */ /* 0x000fe200078e0057 */
[----:B------:R-:W-:-:S04]  /*78200*/  IADD3.X R81, PT, PT, R81, UR12, RZ, P0, !PT ;  /* 0x0000000c51517c10 */ /* 0x000fc800087fe4ff */
[----:B------:R0:W2:Y:S02]  /*78210*/  @P3 LDG.E.U8 R84, desc[UR22][R12.64] ;  /* 0x000000160c543981 */ /* 0x0000a4000c1e1100 */
[----:B0-----:R-:W-:Y:S02]  /*78220*/  @P1 IMAD.MOV.U32 R12, RZ, RZ, R7 ;  /* 0x000000ffff0c1224 */ /* 0x001fe400078e0007 */
[----:B------:R-:W-:-:S05]  /*78230*/  @P1 IMAD.MOV.U32 R13, RZ, RZ, R81 ;  /* 0x000000ffff0d1224 */ /* 0x000fca00078e0051 */
[----:B------:R0:W3:Y:S01]  /*78240*/  @P1 LDG.E.U8 R82, desc[UR22][R12.64] ;  /* 0x000000160c521981 */ /* 0x0000e2000c1e1100 */
[----:B------:R-:W-:Y:S02]  /*78250*/  ISETP.GT.AND P0, PT, R51, 0xb0, PT ;  /* 0x000000b03300780c */ /* 0x000fe40003f04270 */
[----:B------:R-:W-:-:S04]  /*78260*/  IADD3 R77, P4, PT, R77, UR10, RZ ;  /* 0x0000000a4d4d7c10 */ /* 0x000fc8000ff9e0ff */
[----:B----4-:R-:W-:Y:S01]  /*78270*/  IADD3.X R80, PT, PT, R80, UR12, RZ, P4, !PT ;  /* 0x0000000c50507c10 */ /* 0x010fe2000a7fe4ff */
[----:B------:R-:W-:Y:S01]  /*78280*/  STL [R1+0x4d14], R75 ;  /* 0x004d144b01007387 */ /* 0x000fe20000100800 */
[----:B------:R-:W-:-:S03]  /*78290*/  PRMT R74, RZ, 0x7610, R74 ;  /* 0x00007610ff4a7816 */ /* 0x000fc6000000004a */
[----:B------:R-:W-:Y:S02]  /*782a0*/  STL [R1+0x2dc8], R7 ;  /* 0x002dc80701007387 */ /* 0x000fe40000100800 */
[----:B0-----:R-:W-:Y:S02]  /*782b0*/  @P0 IMAD.MOV.U32 R12, RZ, RZ, R77 ;  /* 0x000000ffff0c0224 */ /* 0x001fe400078e004d */
[----:B------:R-:W-:Y:S01]  /*782c0*/  STL [R1+0x2ec0], R87 ;  /* 0x002ec05701007387 */ /* 0x000fe20000100800 */
[----:B------:R-:W-:-:S03]  /*782d0*/  @P0 IMAD.MOV.U32 R13, RZ, RZ, R80 ;  /* 0x000000ffff0d0224 */ /* 0x000fc600078e0050 */
[----:B------:R-:W-:Y:S01]  /*782e0*/  STL [R1+0x2dc4], R81 ;  /* 0x002dc45101007387 */ /* 0x000fe20000100800 */
[----:B------:R-:W-:-:S03]  /*782f0*/  IADD3 R17, P1, PT, R17, UR10, RZ ;  /* 0x0000000a11117c10 */ /* 0x000fc6000ff3e0ff */
[----:B------:R-:W4:Y:S01]  /*78300*/  @P0 LDG.E.U8 R74, desc[UR22][R12.64] ;  /* 0x000000160c4a0981 */ /* 0x000f22000c1e1100 */
[----:B------:R-:W-:-:S03]  /*78310*/  IADD3.X R76, PT, PT, R76, UR12, RZ, P1, !PT ;  /* 0x0000000c4c4c7c10 */ /* 0x000fc60008ffe4ff */
[----:B--2---:R0:W-:Y:S04]  /*78320*/  STL [R1+0xa74], R84 ;  /* 0x000a745401007387 */ /* 0x0041e80000100800 */
[----:B0-----:R-:W2:Y:S04]  /*78330*/  LDL.LU R84, [R1+0x329c] ;  /* 0x00329c0001547983 */ /* 0x001ea80000300800 */
[----:B------:R-:W2:Y:S04]  /*78340*/  LDL.LU R7, [R1+0x3228] ;  /* 0x0032280001077983 */ /* 0x000ea80000300800 */
[----:B------:R-:W-:Y:S04]  /*78350*/  STL [R1+0x34a4], R77 ;  /* 0x0034a44d01007387 */ /* 0x000fe80000100800 */
[----:B---3--:R0:W-:Y:S04]  /*78360*/  STL [R1+0x4d74], R82 ;  /* 0x004d745201007387 */ /* 0x0081e80000100800 */
[----:B------:R-:W-:Y:S04]  /*78370*/  STL [R1+0x33a8], R17 ;  /* 0x0033a81101007387 */ /* 0x000fe80000100800 */
[----:B------:R1:W-:Y:S04]  /*78380*/  STL [R1+0x34a0], R80 ;  /* 0x0034a05001007387 */ /* 0x0003e80000100800 */
[----:B0-----:R-:W3:Y:S04]  /*78390*/  LDL.LU R82, [R1+0x3298] ;  /* 0x0032980001527983 */ /* 0x001ee80000300800 */
[----:B------:R0:W-:Y:S04]  /*783a0*/  STL [R1+0x3394], R76 ;  /* 0x0033944c01007387 */ /* 0x0001e80000100800 */
[----:B-1----:R-:W3:Y:S01]  /*783b0*/  LDL.LU R80, [R1+0x3224] ;  /* 0x0032240001507983 */ /* 0x002ee20000300800 */
[----:B------:R-:W-:-:S02]  /*783c0*/  ISETP.GT.AND P3, PT, R51, 0xb1, PT ;  /* 0x000000b13300780c */ /* 0x000fc40003f64270 */
[----:B------:R-:W-:Y:S01]  /*783d0*/  ISETP.GT.AND P1, PT, R51, 0xb2, PT ;  /* 0x000000b23300780c */ /* 0x000fe20003f24270 */
[----:B----4-:R1:W-:Y:S01]  /*783e0*/  STL [R1+0x4d78], R74 ;  /* 0x004d784a01007387 */ /* 0x0103e20000100800 */
[----:B------:R-:W-:-:S03]  /*783f0*/  PRMT R73, RZ, 0x7610, R73 ;  /* 0x00007610ff497816 */ /* 0x000fc60000000049 */
[----:B------:R-:W4:Y:S01]  /*78400*/  LDL.LU R77, [R1+0x2fe0] ;  /* 0x002fe000014d7983 */ /* 0x000f220000300800 */
[----:B------:R-:W-:-:S05]  /*78410*/  ISETP.GT.AND P0, PT, R51, 0xb3, PT ;  /* 0x000000b33300780c */ /* 0x000fca0003f04270 */
[----:B------:R-:W-:Y:S02]  /*78420*/  @P3 IMAD.MOV.U32 R12, RZ, RZ, R17 ;  /* 0x000000ffff0c3224 */ /* 0x000fe400078e0011 */
[----:B------:R-:W-:Y:S01]  /*78430*/  @P3 IMAD.MOV.U32 R13, RZ, RZ, R76 ;  /* 0x000000ffff0d3224 */ /* 0x000fe200078e004c */
[----:B------:R-:W-:-:S04]  /*78440*/  PRMT R72, RZ, 0x7610, R72 ;  /* 0x00007610ff487816 */ /* 0x000fc80000000048 */
[----:B------:R0:W4:Y:S01]  /*78450*/  @P3 LDG.E.U8 R73, desc[UR22][R12.64] ;  /* 0x000000160c493981 */ /* 0x000122000c1e1100 */
[----:B------:R-:W-:Y:S02]  /*78460*/  PRMT R71, RZ, 0x7610, R71 ;  /* 0x00007610ff477816 */ /* 0x000fe40000000047 */
[----:B--2---:R-:W-:-:S05]  /*78470*/  IADD3 R84, P4, PT, R84, UR10, RZ ;  /* 0x0000000a54547c10 */ /* 0x004fca000ff9e0ff */
[----:B------:R-:W-:Y:S04]  /*78480*/  STL [R1+0x329c], R84 ;  /* 0x00329c5401007387 */ /* 0x000fe80000100800 */
[----:B------:R-:W2:Y:S01]  /*78490*/  LDL.LU R17, [R1+0x2fe4] ;  /* 0x002fe40001117983 */ /* 0x000ea20000300800 */
[----:B------:R-:W-:Y:S01]  /*784a0*/  IADD3 R7, P3, PT, R7, UR10, RZ ;  /* 0x0000000a07077c10 */ /* 0x000fe2000ff7e0ff */
[----:B0-----:R-:W-:Y:S02]  /*784b0*/  @P1 IMAD.MOV.U32 R12, RZ, RZ, R84 ;  /* 0x000000ffff0c1224 */ /* 0x001fe400078e0054 */
[----:B------:R-:W2:Y:S04]  /*784c0*/  LDL.LU R81, [R1+0x2fe8] ;  /* 0x002fe80001517983 */ /* 0x000ea80000300800 */
[----:B------:R-:W2:Y:S01]  /*784d0*/  LDL.LU R76, [R1+0x2fec] ;  /* 0x002fec00014c7983 */ /* 0x000ea20000300800 */
[----:B---3--:R-:W-:-:S05]  /*784e0*/  IADD3.X R82, PT, PT, R82, UR12, RZ, P4, !PT ;  /* 0x0000000c52527c10 */ /* 0x008fca000a7fe4ff */
[----:B------:R-:W-:Y:S01]  /*784f0*/  @P1 IMAD.MOV.U32 R13, RZ, RZ, R82 ;  /* 0x000000ffff0d1224 */ /* 0x000fe200078e0052 */
[----:B------:R-:W-:-:S04]  /*78500*/  IADD3.X R80, PT, PT, R80, UR12, RZ, P3, !PT ;  /* 0x0000000c50507c10 */ /* 0x000fc80009ffe4ff */
[----:B------:R0:W3:Y:S02]  /*78510*/  @P1 LDG.E.U8 R72, desc[UR22][R12.64] ;  /* 0x000000160c481981 */ /* 0x0000e4000c1e1100 */
[----:B0-----:R-:W-:Y:S02]  /*78520*/  @P0 IMAD.MOV.U32 R12, RZ, RZ, R7 ;  /* 0x000000ffff0c0224 */ /* 0x001fe400078e0007 */
[----:B------:R-:W-:-:S05]  /*78530*/  @P0 IMAD.MOV.U32 R13, RZ, RZ, R80 ;  /* 0x000000ffff0d0224 */ /* 0x000fca00078e0050 */
[----:B------:R0:W3:Y:S01]  /*78540*/  @P0 LDG.E.U8 R71, desc[UR22][R12.64] ;  /* 0x000000160c470981 */ /* 0x0000e2000c1e1100 */
[C---:B------:R-:W-:Y:S02]  /*78550*/  ISETP.GT.AND P3, PT, R51.reuse, 0xb4, PT ;  /* 0x000000b43300780c */ /* 0x040fe40003f64270 */
[----:B------:R-:W-:Y:S01]  /*78560*/  PRMT R70, RZ, 0x7610, R70 ;  /* 0x00007610ff467816 */ /* 0x000fe20000000046 */
[----:B----4-:R-:W-:Y:S01]  /*78570*/  STL [R1+0x4d7c], R73 ;  /* 0x004d7c4901007387 */ /* 0x010fe20000100800 */
[----:B------:R-:W-:-:S03]  /*78580*/  ISETP.GT.AND P1, PT, R51, 0xb5, PT ;  /* 0x000000b53300780c */ /* 0x000fc60003f24270 */
[----:B------:R4:W-:Y:S04]  /*78590*/  STL [R1+0x3228], R7 ;  /* 0x0032280701007387 */ /* 0x0009e80000100800 */
[----:B------:R-:W-:Y:S04]  /*785a0*/  STL [R1+0x3298], R82 ;  /* 0x0032985201007387 */ /* 0x000fe80000100800 */
[----:B-1----:R-:W3:Y:S04]  /*785b0*/  LDL.LU R74, [R1+0x2ecc] ;  /* 0x002ecc00014a7983 */ /* 0x002ee80000300800 */
[----:B------:R1:W-:Y:S01]  /*785c0*/  STL [R1+0x3224], R80 ;  /* 0x0032245001007387 */ /* 0x0003e20000100800 */
[----:B------:R-:W-:-:S02]  /*785d0*/  PRMT R69, RZ, 0x7610, R69 ;  /* 0x00007610ff457816 */ /* 0x000fc40000000045 */
[----:B--2---:R-:W-:-:S04]  /*785e0*/  IADD3 R17, P4, PT, R17, UR10, RZ ;  /* 0x0000000a11117c10 */ /* 0x004fc8000ff9e0ff */
[----:B------:R-:W-:Y:S01]  /*785f0*/  IADD3.X R77, PT, PT, R77, UR12, RZ, P4, !PT ;  /* 0x0000000c4d4d7c10 */ /* 0x000fe2000a7fe4ff */
[----:B0-----:R-:W-:-:S04]  /*78600*/  @P3 IMAD.MOV.U32 R12, RZ, RZ, R17 ;  /* 0x000000ffff0c3224 */ /* 0x001fc800078e0011 */
[----:B------:R-:W-:Y:S01]  /*78610*/  @P3 IMAD.MOV.U32 R13, RZ, RZ, R77 ;  /* 0x000000ffff0d3224 */ /* 0x000fe200078e004d */
[----:B------:R-:W-:-:S04]  /*78620*/  IADD3 R76, P0, PT, R76, UR10, RZ ;  /* 0x0000000a4c4c7c10 */ /* 0x000fc8000ff1e0ff */
[----:B------:R0:W2:Y:S01]  /*78630*/  @P3 LDG.E.U8 R70, desc[UR22][R12.64] ;  /* 0x000000160c463981 */ /* 0x0000a2000c1e1100 */
[----:B------:R-:W-:-:S03]  /*78640*/  IADD3.X R81, PT, PT, R81, UR12, RZ, P0, !PT ;  /* 0x0000000c51517c10 */ /* 0x000fc600087fe4ff */
[----:B---3--:R-:W-:Y:S01]  /*78650*/  STL [R1+0x4d80], R72 ;  /* 0x004d804801007387 */ /* 0x008fe20000100800 */
[----:B0-----:R-:W-:-:S03]  /*78660*/  @P1 IMAD.MOV.U32 R12, RZ, RZ, R76 ;  /* 0x000000ffff0c1224 */ /* 0x001fc600078e004c */
[----:B----4-:R-:W3:Y:S01]  /*78670*/  LDL.LU R7, [R1+0x348c] ;  /* 0x00348c0001077983 */ /* 0x010ee20000300800 */
[----:B------:R-:W-:-:S03]  /*78680*/  @P1 IMAD.MOV.U32 R13, RZ, RZ, R81 ;  /* 0x000000ffff0d1224 */ /* 0x000fc600078e0051 */
[----:B------:R-:W-:Y:S04]  /*78690*/  STL [R1+0x2fe4], R17 ;  /* 0x002fe41101007387 */ /* 0x000fe80000100800 */
[----:B------:R0:W4:Y:S04]  /*786a0*/  @P1 LDG.E.U8 R69, desc[UR22][R12.64] ;  /* 0x000000160c451981 */ /* 0x000128000c1e1100 */
[----:B------:R-:W-:Y:S04]  /*786b0*/  STL [R1+0x4d84], R71 ;  /* 0x004d844701007387 */ /* 0x000fe80000100800 */
[----:B------:R-:W-:Y:S04]  /*786c0*/  STL [R1+0x2fec], R76 ;  /* 0x002fec4c01007387 */ /* 0x000fe80000100800 */
[----:B------:R0:W-:Y:S04]  /*786d0*/  STL [R1+0x2fe0], R77 ;  /* 0x002fe04d01007387 */ /* 0x0001e80000100800 */
[----:B-1----:R-:W4:Y:S04]  /*786e0*/  LDL.LU R80, [R1+0x2ec8] ;  /* 0x002ec80001507983 */ /* 0x002f280000300800 */
[----:B------:R-:W-:Y:S04]  /*786f0*/  STL [R1+0x2fe8], R81 ;  /* 0x002fe85101007387 */ /* 0x000fe80000100800 */
[----:B0-----:R-:W4:Y:S01]  /*78700*/  LDL.LU R77, [R1+0x3488] ;  /* 0x00348800014d7983 */ /* 0x001f220000300800 */
[----:B------:R-:W-:-:S03]  /*78710*/  IADD3 R74, P3, PT, R74, UR10, RZ ;  /* 0x0000000a4a4a7c10 */ /* 0x000fc6000ff7e0ff */
[----:B------:R-:W4:Y:S01]  /*78720*/  LDL.LU R17, [R1+0x339c] ;  /* 0x00339c0001117983 */ /* 0x000f220000300800 */
[----:B------:R-:W-:-:S13]  /*78730*/  ISETP.GT.AND P4, PT, R51, 0xb6, PT ;  /* 0x000000b63300780c */ /* 0x000fda0003f84270 */
[----:B------:R-:W-:Y:S01]  /*78740*/  @P4 IMAD.MOV.U32 R12, RZ, RZ, R74 ;  /* 0x000000ffff0c4224 */ /* 0x000fe200078e004a */
[----:B--2---:R0:W-:Y:S04]  /*78750*/  STL [R1+0x4d88], R70 ;  /* 0x004d884601007387 */ /* 0x0041e80000100800 */
[----:B------:R-:W2:Y:S04]  /*78760*/  LDL.LU R76, [R1+0x3398] ;  /* 0x00339800014c7983 */ /* 0x000ea80000300800 */
[----:B------:R1:W-:Y:S04]  /*78770*/  STL [R1+0x2ecc], R74 ;  /* 0x002ecc4a01007387 */ /* 0x0003e80000100800 */
[----:B------:R-:W2:Y:S04]  /*78780*/  LDL.LU R72, [R1+0x328c] ;  /* 0x00328c0001487983 */ /* 0x000ea80000300800 */
[----:B0-----:R-:W2:Y:S01]  /*78790*/  LDL.LU R70, [R1+0x3290] ;  /* 0x0032900001467983 */ /* 0x001ea20000300800 */
[----:B---3--:R-:W-:-:S03]  /*787a0*/  IADD3 R7, P1, PT, R7, UR10, RZ ;  /* 0x0000000a07077c10 */ /* 0x008fc6000ff3e0ff */
[----:B----4-:R-:W-:Y:S04]  /*787b0*/  STL [R1+0x4d8c], R69 ;  /* 0x004d8c4501007387 */ /* 0x010fe80000100800 */
[----:B------:R-:W-:Y:S01]  /*787c0*/  STL [R1+0x348c], R7 ;  /* 0x00348c0701007387 */ /* 0x000fe20000100800 */
[----:B------:R-:W-:-:S05]  /*787d0*/  IADD3.X R80, PT, PT, R80, UR12, RZ, P3, !PT ;  /* 0x0000000c50507c10 */ /* 0x000fca0009ffe4ff */
[----:B------:R-:W-:Y:S04]  /*787e0*/  STL [R1+0x2ec8], R80 ;  /* 0x002ec85001007387 */ /* 0x000fe80000100800 */
[----:B-1----:R-:W3:Y:S01]  /*787f0*/  LDL.LU R74, [R1+0x3230] ;  /* 0x00323000014a7983 */ /* 0x002ee20000300800 */
[----:B------:R-:W-:Y:S01]  /*78800*/  ISETP.GT.AND P0, PT, R51, 0xb8, PT ;  /* 0x000000b83300780c */ /* 0x000fe20003f04270 */
[----:B------:R-:W-:Y:S01]  /*78810*/  @P4 IMAD.MOV.U32 R13, RZ, RZ, R80 ;  /* 0x000000ffff0d4224 */ /* 0x000fe200078e0050 */
[----:B------:R-:W-:Y:S02]  /*78820*/  PRMT R78, RZ, 0x7610, R78 ;  /* 0x00007610ff4e7816 */ /* 0x000fe4000000004e */
[----:B------:R-:W-:Y:S02]  /*78830*/  IADD3.X R77, PT, PT, R77, UR12, RZ, P1, !PT ;  /* 0x0000000c4d4d7c10 */ /* 0x000fe40008ffe4ff */
[----:B------:R-:W-:-:S02]  /*78840*/  PRMT R68, RZ, 0x7610, R68 ;  /* 0x00007610ff447816 */ /* 0x000fc40000000044 */
[----:B------:R0:W4:Y:S01]  /*78850*/  @P4 LDG.E.U8 R78, desc[UR22][R12.64] ;  /* 0x000000160c4e4981 */ /* 0x000122000c1e1100 */
[----:B------:R-:W-:Y:S02]  /*78860*/  IADD3 R17, P4, PT, R17, UR10, RZ ;  /* 0x0000000a11117c10 */ /* 0x000fe4000ff9e0ff */
[C---:B------:R-:W-:Y:S01]  /*78870*/  ISETP.GT.AND P3, PT, R51.reuse, 0xb9, PT ;  /* 0x000000b93300780c */ /* 0x040fe20003f64270 */
[----:B------:R1:W-:Y:S01]  /*78880*/  STL [R1+0x3488], R77 ;  /* 0x0034884d01007387 */ /* 0x0003e20000100800 */
[----:B0-----:R-:W-:Y:S02]  /*78890*/  @P0 IMAD.MOV.U32 R12, RZ, RZ, R7 ;  /* 0x000000ffff0c0224 */ /* 0x001fe400078e0007 */
[----:B------:R-:W-:Y:S02]  /*788a0*/  @P0 IMAD.MOV.U32 R13, RZ, RZ, R77 ;  /* 0x000000ffff0d0224 */ /* 0x000fe400078e004d */
[----:B-1----:R-:W4:Y:S04]  /*788b0*/  LDL.LU R77, [R1+0x322c] ;  /* 0x00322c00014d7983 */ /* 0x002f280000300800 */
[----:B------:R-:W-:Y:S04]  /*788c0*/  STL [R1+0x339c], R17 ;  /* 0x00339c1101007387 */ /* 0x000fe80000100800 */
[----:B------:R-:W4:Y:S01]  /*788d0*/  LDL.LU R7, [R1+0x2ff4] ;  /* 0x002ff40001077983 */ /* 0x000f220000300800 */
[----:B------:R-:W-:-:S03]  /*788e0*/  ISETP.GT.AND P1, PT, R51, 0xba, PT ;  /* 0x000000ba3300780c */ /* 0x000fc60003f24270 */
[----:B------:R0:W4:Y:S01]  /*788f0*/  @P0 LDG.E.U8 R68, desc[UR22][R12.64] ;  /* 0x000000160c440981 */ /* 0x000122000c1e1100 */
[----:B------:R-:W-:Y:S01]  /*78900*/  PRMT R67, RZ, 0x7610, R67 ;  /* 0x00007610ff437816 */ /* 0x000fe20000000043 */
[----:B0-----:R-:W-:Y:S01]  /*78910*/  @P3 IMAD.MOV.U32 R12, RZ, RZ, R17 ;  /* 0x000000ffff0c3224 */ /* 0x001fe200078e0011 */
[----:B--2---:R-:W-:-:S05]  /*78920*/  IADD3.X R76, PT, PT, R76, UR12, RZ, P4, !PT ;  /* 0x0000000c4c4c7c10 */ /* 0x004fca000a7fe4ff */
[----:B------:R-:W-:-:S05]  /*78930*/  @P3 IMAD.MOV.U32 R13, RZ, RZ, R76 ;  /* 0x000000ffff0d3224 */ /* 0x000fca00078e004c */
[----:B------:R0:W2:Y:S01]  /*78940*/  @P3 LDG.E.U8 R67, desc[UR22][R12.64] ;  /* 0x000000160c433981 */ /* 0x0000a2000c1e1100 */
[----:B------:R-:W-:-:S04]  /*78950*/  IADD3 R70, P0, PT, R70, UR10, RZ ;  /* 0x0000000a46467c10 */ /* 0x000fc8000ff1e0ff */
[----:B------:R-:W-:Y:S01]  /*78960*/  IADD3.X R72, PT, PT, R72, UR12, RZ, P0, !PT ;  /* 0x0000000c48487c10 */ /* 0x000fe200087fe4ff */
[----:B------:R-:W-:Y:S04]  /*78970*/  STL [R1+0x3290], R70 ;  /* 0x0032904601007387 */ /* 0x000fe80000100800 */
[----:B------:R1:W-:Y:S01]  /*78980*/  STL [R1+0x3398], R76 ;  /* 0x0033984c01007387 */ /* 0x0003e20000100800 */
[----:B0-----:R-:W-:-:S03]  /*78990*/  @P1 IMAD.MOV.U32 R13, RZ, RZ, R72 ;  /* 0x000000ffff0d1224 */ /* 0x001fc600078e0048 */
[----:B-1----:R-:W2:Y:S04]  /*789a0*/  LDL.LU R76, [R1+0x2ff0] ;  /* 0x002ff000014c7983 */ /* 0x002ea80000300800 */
[----:B------:R0:W-:Y:S04]  /*789b0*/  STL [R1+0x328c], R72 ;  /* 0x00328c4801007387 */ /* 0x0001e80000100800 */
[----:B------:R-:W2:Y:S01]  /*789c0*/  LDL.LU R17, [R1+0x2ffc] ;  /* 0x002ffc0001117983 */ /* 0x000ea20000300800 */
[----:B------:R-:W-:Y:S01]  /*789d0*/  @P1 IMAD.MOV.U32 R12, RZ, RZ, R70 ;  /* 0x000000ffff0c1224 */ /* 0x000fe200078e0046 */
[----:B---3--:R-:W-:-:S02]  /*789e0*/  IADD3 R74, P3, PT, R74, UR10, RZ ;  /* 0x0000000a4a4a7c10 */ /* 0x008fc4000ff7e0ff */
[----:B0-----:R-:W3:Y:S04]  /*789f0*/  LDL.LU R72, [R1+0x2ff8] ;  /* 0x002ff80001487983 */ /* 0x001ee80000300800 */
[----:B------:R0:W-:Y:S04]  /*78a00*/  STL [R1+0x3230], R74 ;  /* 0x0032304a01007387 */ /* 0x0001e80000100800 */
[----:B------:R-:W3:Y:S04]  /*78a10*/  LDL.LU R70, [R1+0x3490] ;  /* 0x0034900001467983 */ /* 0x000ee80000300800 */
[----:B------:R-:W3:Y:S01]  /*78a20*/  LDL.LU R69, [R1+0x3494] ;  /* 0x0034940001457983 */ /* 0x000ee20000300800 */
[----:B------:R-:W-:-:S02]  /*78a30*/  PRMT R66, RZ, 0x7610, R66 ;  /* 0x00007610ff427816 */ /* 0x000fc40000000042 */
[----:B------:R-:W-:-:S04]  /*78a40*/  ISETP.GT.AND P4, PT, R51, 0xbb, PT ;  /* 0x000000bb3300780c */ /* 0x000fc80003f84270 */
[----:B------:R1:W3:Y:S01]  /*78a50*/  @P1 LDG.E.U8 R66, desc[UR22][R12.64] ;  /* 0x000000160c421981 */ /* 0x0002e2000c1e1100 */
[----:B------:R-:W-:Y:S02]  /*78a60*/  ISETP.GT.AND P0, PT, R51, 0xbc, PT ;  /* 0x000000bc3300780c */ /* 0x000fe40003f04270 */
[----:B----4-:R-:W-:Y:S01]  /*78a70*/  IADD3.X R77, PT, PT, R77, UR12, RZ, P3, !PT ;  /* 0x0000000c4d4d7c10 */ /* 0x010fe20009ffe4ff */
[----:B------:R-:W-:Y:S01]  /*78a80*/  STL [R1+0xa2c], R78 ;  /* 0x000a2c4e01007387 */ /* 0x000fe20000100800 */
[----:B------:R-:W-:Y:S02]  /*78a90*/  PRMT R65, RZ, 0x7610, R65 ;  /* 0x00007610ff417816 */ /* 0x000fe40000000041 */
[----:B------:R-:W-:Y:S02]  /*78aa0*/  IADD3 R7, P1, PT, R7, UR10, RZ ;  /* 0x0000000a07077c10 */ /* 0x000fe4000ff3e0ff */
[----:B-1----:R-:W-:Y:S02]  /*78ab0*/  @P4 IMAD.MOV.U32 R12, RZ, RZ, R74 ;  /* 0x000000ffff0c4224 */ /* 0x002fe400078e004a */
[----:B------:R-:W-:Y:S01]  /*78ac0*/  @P4 IMAD.MOV.U32 R13, RZ, RZ, R77 ;  /* 0x000000ffff0d4224 */ /* 0x000fe200078e004d */
[----:B------:R-:W-:Y:S04]  /*78ad0*/  STL [R1+0x2ff4], R7 ;  /* 0x002ff40701007387 */ /* 0x000fe80000100800 */
[----:B------:R1:W-:Y:S04]  /*78ae0*/  STL [R1+0x322c], R77 ;  /* 0x00322c4d01007387 */ /* 0x0003e80000100800 */
[----:B0-----:R-:W4:Y:S01]  /*78af0*/  LDL.LU R74, [R1+0x338c] ;  /* 0x00338c00014a7983 */ /* 0x001f220000300800 */
[----:B------:R-:W-:-:S03]  /*78b00*/  PRMT R64, RZ, 0x7610, R64 ;  /* 0x00007610ff407816 */ /* 0x000fc60000000040 */
[----:B------:R0:W4:Y:S01]  /*78b10*/  @P4 LDG.E.U8 R65, desc[UR22][R12.64] ;  /* 0x000000160c414981 */ /* 0x000122000c1e1100 */
[----:B------:R-:W-:Y:S01]  /*78b20*/  ISETP.GT.AND P3, PT, R51, 0xbd, PT ;  /* 0x000000bd3300780c */ /* 0x000fe20003f64270 */
[----:B0-----:R-:W-:Y:S01]  /*78b30*/  @P0 IMAD.MOV.U32 R12, RZ, RZ, R7 ;  /* 0x000000ffff0c0224 */ /* 0x001fe200078e0007 */
[----:B--2---:R-:W-:-:S05]  /*78b40*/  IADD3.X R76, PT, PT, R76, UR12, RZ, P1, !PT ;  /* 0x0000000c4c4c7c10 */ /* 0x004fca0008ffe4ff */
[----:B------:R0:W-:Y:S01]  /*78b50*/  STL [R1+0x2ff0], R76 ;  /* 0x002ff04c01007387 */ /* 0x0001e20000100800 */
[----:B------:R-:W-:Y:S01]  /*78b60*/  IADD3 R17, P4, PT, R17, UR10, RZ ;  /* 0x0000000a11117c10 */ /* 0x000fe2000ff9e0ff */
[----:B------:R-:W-:Y:S02]  /*78b70*/  @P0 IMAD.MOV.U32 R13, RZ, RZ, R76 ;  /* 0x000000ffff0d0224 */ /* 0x000fe400078e004c */
[----:B-1----:R-:W2:Y:S04]  /*78b80*/  LDL.LU R77, [R1+0x3388] ;  /* 0x00338800014d7983 */ /* 0x002ea80000300800 */
[----:B------:R1:W-:Y:S04]  /*78b90*/  STL [R1+0x2ffc], R17 ;  /* 0x002ffc1101007387 */ /* 0x0003e80000100800 */
[----:B------:R-:W2:Y:S01]  /*78ba0*/  LDL.LU R7, [R1+0x3294] ;  /* 0x0032940001077983 */ /* 0x000ea20000300800 */
[----:B---3--:R-:W-:-:S03]  /*78bb0*/  IADD3.X R72, PT, PT, R72, UR12, RZ, P4, !PT ;  /* 0x0000000c48487c10 */ /* 0x008fc6000a7fe4ff */
[----:B------:R3:W2:Y:S01]  /*78bc0*/  @P0 LDG.E.U8 R64, desc[UR22][R12.64] ;  /* 0x000000160c400981 */ /* 0x0006a2000c1e1100 */
[----:B------:R-:W-:-:S04]  /*78bd0*/  IADD3 R69, P0, PT, R69, UR10, RZ ;  /* 0x0000000a45457c10 */ /* 0x000fc8000ff1e0ff */
[----:B------:R-:W-:Y:S01]  /*78be0*/  IADD3.X R70, PT, PT, R70, UR12, RZ, P0, !PT ;  /* 0x0000000c46467c10 */ /* 0x000fe200087fe4ff */
[----:B------:R-:W-:Y:S01]  /*78bf0*/  STL [R1+0x3494], R69 ;  /* 0x0034944501007387 */ /* 0x000fe20000100800 */
[----:B---3--:R-:W-:-:S03]  /*78c00*/  @P3 IMAD.MOV.U32 R12, RZ, RZ, R17 ;  /* 0x000000ffff0c3224 */ /* 0x008fc600078e0011 */
[----:B------:R3:W-:Y:S04]  /*78c10*/  STL [R1+0x2ff8], R72 ;  /* 0x002ff84801007387 */ /* 0x0007e80000100800 */
[----:B0-----:R-:W2:Y:S04]  /*78c20*/  LDL.LU R76, [R1+0x3288] ;  /* 0x00328800014c7983 */ /* 0x001ea80000300800 */
[----:B------:R0:W-:Y:S04]  /*78c30*/  STL [R1+0x3490], R70 ;  /* 0x0034904601007387 */ /* 0x0001e80000100800 */
[----:B-1----:R-:W2:Y:S01]  /*78c40*/  LDL.LU R17, [R1+0x3238] ;  /* 0x0032380001117983 */ /* 0x002ea20000300800 */
[----:B------:R-:W-:Y:S01]  /*78c50*/  ISETP.GT.AND P1, PT, R51, 0xc0, PT ;  /* 0x000000c03300780c */ /* 0x000fe20003f24270 */
[----:B------:R-:W-:Y:S01]  /*78c60*/  @P3 IMAD.MOV.U32 R13, RZ, RZ, R72 ;  /* 0x000000ffff0d3224 */ /* 0x000fe200078e0048 */
[----:B------:R-:W-:Y:S01]  /*78c70*/  PRMT R63, RZ, 0x7610, R63 ;  /* 0x00007610ff3f7816 */ /* 0x000fe2000000003f */
[----:B---3--:R-:W3:Y:S05]  /*78c80*/  LDL.LU R72, [R1+0x3234] ;  /* 0x0032340001487983 */ /* 0x008eea0000300800 */
[----:B------:R1:W3:Y:S01]  /*78c90*/  @P3 LDG.E.U8 R63, desc[UR22][R12.64] ;  /* 0x000000160c3f3981 */ /* 0x0002e2000c1e1100 */
[----:B----4-:R-:W-:-:S02]  /*78ca0*/  IADD3 R74, P3, PT, R74, UR10, RZ ;  /* 0x0000000a4a4a7c10 */ /* 0x010fc4000ff7e0ff */
[----:B------:R-:W-:Y:S02]  /*78cb0*/  PRMT R62, RZ, 0x7610, R62 ;  /* 0x00007610ff3e7816 */ /* 0x000fe4000000003e */
[C---:B------:R-:W-:Y:S01]  /*78cc0*/  ISETP.GT.AND P4, PT, R51.reuse, 0xc1, PT ;  /* 0x000000c13300780c */ /* 0x040fe20003f84270 */
[----:B------:R4:W-:Y:S01]  /*78cd0*/  STL [R1+0x338c], R74 ;  /* 0x00338c4a01007387 */ /* 0x0009e20000100800 */
[----:B-1----:R-:W-:Y:S02]  /*78ce0*/  @P1 IMAD.MOV.U32 R12, RZ, RZ, R69 ;  /* 0x000000ffff0c1224 */ /* 0x002fe400078e0045 */
[----:B------:R-:W-:Y:S02]  /*78cf0*/  @P1 IMAD.MOV.U32 R13, RZ, RZ, R70 ;  /* 0x000000ffff0d1224 */ /* 0x000fe400078e0046 */
[----:B0-----:R-:W3:Y:S04]  /*78d00*/  LDL.LU R70, [R1+0x3000] ;  /* 0x0030000001467983 */ /* 0x001ee80000300800 */
[----:B------:R-:W3:Y:S04]  /*78d10*/  LDL.LU R69, [R1+0x3004] ;  /* 0x0030040001457983 */ /* 0x000ee80000300800 */
[----:B------:R0:W3:Y:S01]  /*78d20*/  @P1 LDG.E.U8 R62, desc[UR22][R12.64] ;  /* 0x000000160c3e1981 */ /* 0x0000e2000c1e1100 */
[----:B------:R-:W-:-:S02]  /*78d30*/  ISETP.GT.AND P0, PT, R51, 0xc2, PT ;  /* 0x000000c23300780c */ /* 0x000fc40003f04270 */
[----:B------:R-:W-:Y:S01]  /*78d40*/  PRMT R61, RZ, 0x7610, R61 ;  /* 0x00007610ff3d7816 */ /* 0x000fe2000000003d */
[----:B0-----:R-:W-:Y:S01]  /*78d50*/  @P4 IMAD.MOV.U32 R12, RZ, RZ, R74 ;  /* 0x000000ffff0c4224 */ /* 0x001fe200078e004a */
[----:B--2---:R-:W-:Y:S02]  /*78d60*/  IADD3.X R77, PT, PT, R77, UR12, RZ, P3, !PT ;  /* 0x0000000c4d4d7c10 */ /* 0x004fe40009ffe4ff */
[----:B------:R-:W-:-:S03]  /*78d70*/  IADD3 R7, P1, PT, R7, UR10, RZ ;  /* 0x0000000a07077c10 */ /* 0x000fc6000ff3e0ff */
[----:B------:R-:W-:Y:S02]  /*78d80*/  @P4 IMAD.MOV.U32 R13, RZ, RZ, R77 ;  /* 0x000000ffff0d4224 */ /* 0x000fe400078e004d */
[----:B------:R-:W-:Y:S04]  /*78d90*/  STL [R1+0x3294], R7 ;  /* 0x0032940701007387 */ /* 0x000fe80000100800 */
[----:B------:R0:W-:Y:S04]  /*78da0*/  STL [R1+0x3388], R77 ;  /* 0x0033884d01007387 */ /* 0x0001e80000100800 */
[----:B----4-:R-:W2:Y:S04]  /*78db0*/  LDL.LU R74, [R1+0x300c] ;  /* 0x00300c00014a7983 */ /* 0x010ea80000300800 */
[----:B------:R1:W4:Y:S01]  /*78dc0*/  @P4 LDG.E.U8 R61, desc[UR22][R12.64] ;  /* 0x000000160c3d4981 */ /* 0x000322000c1e1100 */
[----:B------:R-:W-:-:S05]  /*78dd0*/  IADD3.X R76, PT, PT, R76, UR12, RZ, P1, !PT ;  /* 0x0000000c4c4c7c10 */ /* 0x000fca0008ffe4ff */
[----:B------:R3:W-:Y:S01]  /*78de0*/  STL [R1+0x3288], R76 ;  /* 0x0032884c01007387 */ /* 0x0007e20000100800 */
[----:B------:R-:W-:-:S03]  /*78df0*/  IADD3 R17, P4, PT, R17, UR10, RZ ;  /* 0x0000000a11117c10 */ /* 0x000fc6000ff9e0ff */
[----:B0-----:R-:W4:Y:S01]  /*78e00*/  LDL.LU R77, [R1+0x3008] ;  /* 0x00300800014d7983 */ /* 0x001f220000300800 */
[----:B-1----:R-:W-:-:S03]  /*78e10*/  @P0 IMAD.MOV.U32 R12, RZ, RZ, R7 ;  /* 0x000000ffff0c0224 */ /* 0x002fc600078e0007 */
[----:B------:R0:W-:Y:S04]  /*78e20*/  STL [R1+0x3238], R17 ;  /* 0x0032381101007387 */ /* 0x0001e80000100800 */
[----:B------:R-:W4:Y:S01]  /*78e30*/  LDL.LU R7, [R1+0x3498] ;  /* 0x0034980001077983 */ /* 0x000f220000300800 */
[----:B------:R-:W-:Y:S01]  /*78e40*/  ISETP.GT.AND P3, PT, R51, 0xc3, PT ;  /* 0x000000c33300780c */ /* 0x000fe20003f64270 */
[----:B------:R-:W-:Y:S01]  /*78e50*/  @P0 IMAD.MOV.U32 R13, RZ, RZ, R76 ;  /* 0x000000ffff0d0224 */ /* 0x000fe200078e004c */
[----:B------:R-:W-:Y:S02]  /*78e60*/  PRMT R60, RZ, 0x7610, R60 ;  /* 0x00007610ff3c7816 */ /* 0x000fe4000000003c */
[----:B---3--:R-:W-:-:S04]  /*78e70*/  IADD3.X R72, PT, PT, R72, UR12, RZ, P4, !PT ;  /* 0x0000000c48487c10 */ /* 0x008fc8000a7fe4ff */
[----:B------:R1:W3:Y:S01]  /*78e80*/  @P0 LDG.E.U8 R60, desc[UR22][R12.64] ;  /* 0x000000160c3c0981 */ /* 0x0002e2000c1e1100 */
[----:B------:R-:W-:Y:S02]  /*78e90*/  ISETP.GT.AND P1, PT, R51, 0xc4, PT ;  /* 0x000000c43300780c */ /* 0x000fe40003f24270 */
[----:B------:R-:W-:Y:S02]  /*78ea0*/  PRMT R59, RZ, 0x7610, R59 ;  /* 0x00007610ff3b7816 */ /* 0x000fe4000000003b */
[----:B------:R-:W-:Y:S01]  /*78eb0*/  IADD3 R69, P0, PT, R69, UR10, RZ ;  /* 0x0000000a45457c10 */ /* 0x000fe2000ff1e0ff */
[----:B-1----:R-:W-:Y:S02]  /*78ec0*/  @P3 IMAD.MOV.U32 R12, RZ, RZ, R17 ;  /* 0x000000ffff0c3224 */ /* 0x002fe400078e0011 */
[----:B------:R-:W-:Y:S02]  /*78ed0*/  @P3 IMAD.MOV.U32 R13, RZ, RZ, R72 ;  /* 0x000000ffff0d3224 */ /* 0x000fe400078e0048 */
[----:B------:R-:W-:Y:S01]  /*78ee0*/  STL [R1+0x3004], R69 ;  /* 0x0030044501007387 */ /* 0x000fe20000100800 */
[----:B------:R-:W-:-:S03]  /*78ef0*/  IADD3.X R70, PT, PT, R70, UR12, RZ, P0, !PT ;  /* 0x0000000c46467c10 */ /* 0x000fc600087fe4ff */
[----:B------:R1:W-:Y:S04]  /*78f00*/  STL [R1+0x3234], R72 ;  /* 0x0032344801007387 */ /* 0x0003e80000100800 */
[----:B------:R-:W3:Y:S04]  /*78f10*/  LDL.LU R76, [R1+0x3484] ;  /* 0x00348400014c7983 */ /* 0x000ee80000300800 */
[----:B------:R1:W3:Y:S01]  /*78f20*/  @P3 LDG.E.U8 R59, desc[UR22][R12.64] ;  /* 0x000000160c3b3981 */ /* 0x0002e2000c1e1100 */
[----:B------:R-:W-:-:S03]  /*78f30*/  PRMT R58, RZ, 0x7610, R58 ;  /* 0x00007610ff3a7816 */ /* 0x000fc6000000003a */
[----:B------:R2:W-:Y:S01]  /*78f40*/  STL [R1+0x3000], R70 ;  /* 0x0030004601007387 */ /* 0x0005e20000100800 */
[----:B------:R-:W-:-:S03]  /*78f50*/  ISETP.GT.AND P4, PT, R51, 0xc5, PT ;  /* 0x000000c53300780c */ /* 0x000fc60003f84270 */
[----:B0-----:R-:W3:Y:S01]  /*78f60*/  LDL.LU R17, [R1+0x3390] ;  /* 0x0033900001117983 */ /* 0x001ee20000300800 */
[----:B-1----:R-:W-:-:S03]  /*78f70*/  @P1 IMAD.MOV.U32 R13, RZ, RZ, R70 ;  /* 0x000000ffff0d1224 */ /* 0x002fc600078e0046 */
[----:B------:R-:W3:Y:S01]  /*78f80*/  LDL.LU R72, [R1+0x3384] ;  /* 0x0033840001487983 */ /* 0x000ee20000300800 */
[----:B------:R-:W-:-:S05]  /*78f90*/  @P1 IMAD.MOV.U32 R12, RZ, RZ, R69 ;  /* 0x000000ffff0c1224 */ /* 0x000fca00078e0045 */
[----:B------:R0:W3:Y:S01]  /*78fa0*/  @P1 LDG.E.U8 R58, desc[UR22][R12.64] ;  /* 0x000000160c3a1981 */ /* 0x0000e2000c1e1100 */
[----:B--2---:R-:W-:-:S05]  /*78fb0*/  IADD3 R74, P3, PT, R74, UR10, RZ ;  /* 0x0000000a4a4a7c10 */ /* 0x004fca000ff7e0ff */
[----:B------:R1:W-:Y:S04]  /*78fc0*/  STL [R1+0x300c], R74 ;  /* 0x00300c4a01007387 */ /* 0x0003e80000100800 */
[----:B------:R-:W2:Y:S04]  /*78fd0*/  LDL.LU R70, [R1+0x3280] ;  /* 0x0032800001467983 */ /* 0x000ea80000300800 */
[----:B------:R-:W2:Y:S01]  /*78fe0*/  LDL.LU R69, [R1+0x3284] ;  /* 0x0032840001457983 */ /* 0x000ea20000300800 */
[----:B----4-:R-:W-:Y:S01]  /*78ff0*/  IADD3.X R77, PT, PT, R77, UR12, RZ, P3, !PT ;  /* 0x0000000c4d4d7c10 */ /* 0x010fe20009ffe4ff */
[----:B0-----:R-:W-:Y:S01]  /*79000*/  @P4 IMAD.MOV.U32 R12, RZ, RZ, R74 ;  /* 0x000000ffff0c4224 */ /* 0x001fe200078e004a */
[----:B------:R-:W-:-:S05]  /*79010*/  IADD3 R7, P1, PT, R7, UR10, RZ ;  /* 0x0000000a07077c10 */ /* 0x000fca000ff3e0ff */
[----:B------:R-:W-:Y:S04]  /*79020*/  STL [R1+0x3498], R7 ;  /* 0x0034980701007387 */ /* 0x000fe80000100800 */
[----:B------:R-:W-:Y:S04]  /*79030*/  STL [R1+0x3008], R77 ;  /* 0x0030084d01007387 */ /* 0x000fe80000100800 */
[----:B-1----:R-:W4:Y:S01]  /*79040*/  LDL.LU R74, [R1+0x3240] ;  /* 0x00324000014a7983 */ /* 0x002f220000300800 */
[----:B------:R-:W-:Y:S01]  /*79050*/  ISETP.GT.AND P0, PT, R51, 0xc8, PT ;  /* 0x000000c83300780c */ /* 0x000fe20003f04270 */
[----:B------:R-:W-:Y:S01]  /*79060*/  @P4 IMAD.MOV.U32 R13, RZ, RZ, R77 ;  /* 0x000000ffff0d4224 */ /* 0x000fe200078e004d */
[----:B------:R-:W-:-:S02]  /*79070*/  PRMT R57, RZ, 0x7610, R57 ;  /* 0x00007610ff397816 */ /* 0x000fc40000000039 */
[----:B------:R-:W-:Y:S02]  /*79080*/  PRMT R56, RZ, 0x7610, R56 ;  /* 0x00007610ff387816 */ /* 0x000fe40000000038 */
[----:B------:R-:W-:Y:S02]  /*79090*/  ISETP.GT.AND P3, PT, R51, 0xc9, PT ;  /* 0x000000c93300780c */ /* 0x000fe40003f64270 */
[----:B------:R0:W4:Y:S01]  /*790a0*/  @P4 LDG.E.U8 R57, desc[UR22][R12.64] ;  /* 0x000000160c394981 */ /* 0x000122000c1e1100 */
[----:B---3--:R-:W-:-:S04]  /*790b0*/  IADD3.X R76, PT, PT, R76, UR12, RZ, P1, !PT ;  /* 0x0000000c4c4c7c10 */ /* 0x008fc80008ffe4ff */
[----:B0-----:R-:W-:Y:S02]  /*790c0*/  @P0 IMAD.MOV.U32 R12, RZ, RZ, R7 ;  /* 0x000000ffff0c0224 */ /* 0x001fe400078e0007 */
[----:B------:R-:W-:Y:S01]  /*790d0*/  @P0 IMAD.MOV.U32 R13, RZ, RZ, R76 ;  /* 0x000000ffff0d0224 */ /* 0x000fe200078e004c */
[----:B------:R0:W-:Y:S01]  /*790e0*/  STL [R1+0x3484], R76 ;  /* 0x0034844c01007387 */ /* 0x0001e20000100800 */
[----:B------:R-:W-:-:S03]  /*790f0*/  ISETP.GT.AND P1, PT, R51, 0xca, PT ;  /* 0x000000ca3300780c */ /* 0x000fc60003f24270 */
[----:B------:R1:W3:Y:S01]  /*79100*/  @P0 LDG.E.U8 R56, desc[UR22][R12.64] ;  /* 0x000000160c380981 */ /* 0x0002e2000c1e1100 */
[----:B------:R-:W-:-:S03]  /*79110*/  IADD3 R17, P4, PT, R17, UR10, RZ ;  /* 0x0000000a11117c10 */ /* 0x000fc6000ff9e0ff */
[----:B0-----:R-:W3:Y:S01]  /*79120*/  LDL.LU R76, [R1+0x323c] ;  /* 0x00323c00014c7983 */ /* 0x001ee20000300800 */
[----:B------:R-:W-:-:S03]  /*79130*/  IADD3.X R72, PT, PT, R72, UR12, RZ, P4, !PT ;  /* 0x0000000c48487c10 */ /* 0x000fc6000a7fe4ff */
[----:B------:R-:W-:Y:S01]  /*79140*/  STL [R1+0x3390], R17 ;  /* 0x0033901101007387 */ /* 0x000fe20000100800 */
[----:B------:R-:W-:Y:S01]  /*79150*/  PRMT R55, RZ, 0x7610, R55 ;  /* 0x00007610ff377816 */ /* 0x000fe20000000037 */
[----:B-1----:R-:W-:Y:S02]  /*79160*/  @P3 IMAD.MOV.U32 R12, RZ, RZ, R17 ;  /* 0x000000ffff0c3224 */ /* 0x002fe400078e0011 */
[----:B------:R-:W3:Y:S01]  /*79170*/  LDL.LU R7, [R1+0x3084] ;  /* 0x0030840001077983 */ /* 0x000ee20000300800 */
[----:B------:R-:W-:-:S05]  /*79180*/  @P3 IMAD.MOV.U32 R13, RZ, RZ, R72 ;  /* 0x000000ffff0d3224 */ /* 0x000fca00078e0048 */
[----:B------:R0:W3:Y:S01]  /*79190*/  @P3 LDG.E.U8 R55, desc[UR22][R12.64] ;  /* 0x000000160c373981 */ /* 0x0000e2000c1e1100 */
[----:B--2---:R-:W-:-:S04]  /*791a0*/  IADD3 R69, P0, PT, R69, UR10, RZ ;  /* 0x0000000a45457c10 */ /* 0x004fc8000ff1e0ff */
[----:B------:R-:W-:Y:S01]  /*791b0*/  IADD3.X R70, PT, PT, R70, UR12, RZ, P0, !PT ;  /* 0x0000000c46467c10 */ /* 0x000fe200087fe4ff */
[----:B------:R-:W-:Y:S04]  /*791c0*/  STL [R1+0x3284], R69 ;  /* 0x0032844501007387 */ /* 0x000fe80000100800 */
[----:B------:R1:W-:Y:S01]  /*791d0*/  STL [R1+0x3384], R72 ;  /* 0x0033844801007387 */ /* 0x0003e20000100800 */
[----:B0-----:R-:W-:-:S03]  /*791e0*/  @P1 IMAD.MOV.U32 R12, RZ, RZ, R69 ;  /* 0x000000ffff0c1224 */ /* 0x001fc600078e0045 */
[----:B-1----:R-:W2:Y:S04]  /*791f0*/  LDL.LU R72, [R1+0x3080] ;  /* 0x0030800001487983 */ /* 0x002ea80000300800 */
[----:B------:R0:W-:Y:S04]  /*79200*/  STL [R1+0x3280], R70 ;  /* 0x0032804601007387 */ /* 0x0001e80000100800 */
[----:B------:R-:W2:Y:S01]  /*79210*/  LDL.LU R17, [R1+0x3014] ;  /* 0x0030140001117983 */ /* 0x000ea20000300800 */
[----:B----4-:R-:W-:Y:S01]  /*79220*/  IADD3 R74, P3, PT, R74, UR10, RZ ;  /* 0x0000000a4a4a7c10 */ /* 0x010fe2000ff7e0ff */
[----:B------:R-:W-:-:S02]  /*79230*/  @P1 IMAD.MOV.U32 R13, RZ, RZ, R70 ;  /* 0x000000ffff0d1224 */ /* 0x000fc400078e0046 */
[----:B------:R-:W4:Y:S04]  /*79240*/  LDL.LU R69, [R1+0x3010] ;  /* 0x0030100001457983 */ /* 0x000f280000300800 */
[----:B------:R-:W-:Y:S04]  /*79250*/  STL [R1+0x3240], R74 ;  /* 0x0032404a01007387 */ /* 0x000fe80000100800 */
[----:B------:R-:W4:Y:S04]  /*79260*/  LDL.LU R78, [R1+0x3470] ;  /* 0x00347000014e7983 */ /* 0x000f280000300800 */
[----:B0-----:R-:W4:Y:S01]  /*79270*/  LDL.LU R70, [R1+0x3474] ;  /* 0x0034740001467983 */ /* 0x001f220000300800 */
[----:B------:R-:W-:-:S02]  /*79280*/  ISETP.GT.AND P4, PT, R51, 0xcb, PT ;  /* 0x000000cb3300780c */ /* 0x000fc40003f84270 */
[----:B------:R-:W-:Y:S02]  /*79290*/  PRMT R54, RZ, 0x7610, R54 ;  /* 0x00007610ff367816 */ /* 0x000fe40000000036 */
[----:B------:R-:W-:Y:S02]  /*792a0*/  ISETP.GT.AND P0, PT, R51, 0xcc, PT ;  /* 0x000000cc3300780c */ /* 0x000fe40003f04270 */
[----:B------:R-:W-:Y:S02]  /*792b0*/  PRMT R50, RZ, 0x7610, R50 ;  /* 0x00007610ff327816 */ /* 0x000fe40000000032 */
[----:B------:R0:W4:Y:S01]  /*792c0*/  @P1 LDG.E.U8 R54, desc[UR22][R12.64] ;  /* 0x000000160c361981 */ /* 0x000122000c1e1100 */
[----:B---3--:R-:W-:-:S04]  /*792d0*/  IADD3.X R76, PT, PT, R76, UR12, RZ, P3, !PT ;  /* 0x0000000c4c4c7c10 */ /* 0x008fc80009ffe4ff */
[----:B0-----:R-:W-:Y:S02]  /*792e0*/  @P4 IMAD.MOV.U32 R12, RZ, RZ, R74 ;  /* 0x000000ffff0c4224 */ /* 0x001fe400078e004a */
[----:B------:R-:W-:Y:S01]  /*792f0*/  @P4 IMAD.MOV.U32 R13, RZ, RZ, R76 ;  /* 0x000000ffff0d4224 */ /* 0x000fe200078e004c */
[----:B------:R-:W-:-:S04]  /*79300*/  IADD3 R7, P1, PT, R7, UR10, RZ ;  /* 0x0000000a07077c10 */ /* 0x000fc8000ff3e0ff */
[----:B------:R0:W3:Y:S01]  /*79310*/  @P4 LDG.E.U8 R50, desc[UR22][R12.64] ;  /* 0x000000160c324981 */ /* 0x0000e2000c1e1100 */
[----:B------:R-:W-:-:S03]  /*79320*/  PRMT R21, RZ, 0x7610, R21 ;  /* 0x00007610ff157816 */ /* 0x000fc60000000015 */
[----:B------:R-:W-:Y:S04]  /*79330*/  STL [R1+0x3084], R7 ;  /* 0x0030840701007387 */ /* 0x000fe80000100800 */
[----:B------:R1:W-:Y:S01]  /*79340*/  STL [R1+0x323c], R76 ;  /* 0x00323c4c01007387 */ /* 0x0003e20000100800 */
[----:B0-----:R-:W-:Y:S01]  /*79350*/  @P0 IMAD.MOV.U32 R12, RZ, RZ, R7 ;  /* 0x000000ffff0c0224 */ /* 0x001fe200078e0007 */
[----:B------:R-:W-:Y:S02]  /*79360*/  ISETP.GT.AND P3, PT, R51, 0xcd, PT ;  /* 0x000000cd3300780c */ /* 0x000fe40003f64270 */
[----:B------:R-:W-:Y:S02]  /*79370*/  PRMT R14, RZ, 0x7610, R14 ;  /* 0x00007610ff0e7816 */ /* 0x000fe4000000000e */
[----:B--2---:R-:W-:-:S05]  /*79380*/  IADD3.X R72, PT, PT, R72, UR12, RZ, P1, !PT ;  /* 0x0000000c48487c10 */ /* 0x004fca0008ffe4ff */
[----:B------:R0:W-:Y:S01]  /*79390*/  STL [R1+0x3080], R72 ;  /* 0x0030804801007387 */ /* 0x0001e20000100800 */
[----:B------:R-:W-:Y:S01]  /*793a0*/  IADD3 R17, P4, PT, R17, UR10, RZ ;  /* 0x0000000a11117c10 */ /* 0x000fe2000ff9e0ff */
[----:B------:R-:W-:Y:S02]  /*793b0*/  @P0 IMAD.MOV.U32 R13, RZ, RZ, R72 ;  /* 0x000000ffff0d0224 */ /* 0x000fe400078e0048 */
[----:B------:R-:W2:Y:S04]  /*793c0*/  LDL.LU R77, [R1+0x337c] ;  /* 0x00337c00014d7983 */ /* 0x000ea80000300800 */
[----:B------:R0:W-:Y:S04]  /*793d0*/  STL [R1+0x3014], R17 ;  /* 0x0030141101007387 */ /* 0x0001e80000100800 */
[----:B-1----:R-:W2:Y:S01]  /*793e0*/  LDL.LU R76, [R1+0x3380] ;  /* 0x00338000014c7983 */ /* 0x002ea20000300800 */
[----:B----4-:R-:W-:-:S03]  /*793f0*/  IADD3.X R69, PT, PT, R69, UR12, RZ, P4, !PT ;  /* 0x0000000c45457c10 */ /* 0x010fc6000a7fe4ff */
[----:B------:R1:W4:Y:S01]  /*79400*/  @P0 LDG.E.U8 R21, desc[UR22][R12.64] ;  /* 0x000000160c150981 */ /* 0x000322000c1e1100 */
[----:B------:R-:W-:-:S03]  /*79410*/  IADD3 R70, P0, PT, R70, UR10, RZ ;  /* 0x0000000a46467c10 */ /* 0x000fc6000ff1e0ff */
[----:B------:R-:W3:Y:S04]  /*79420*/  LDL.LU R7, [R1+0x3248] ;  /* 0x0032480001077983 */ /* 0x000ee80000300800 */
[----:B------:R-:W-:Y:S01]  /*79430*/  STL [R1+0x3474], R70 ;  /* 0x0034744601007387 */ /* 0x000fe20000100800 */
[----:B------:R-:W-:-:S03]  /*79440*/  IADD3.X R78, PT, PT, R78, UR12, RZ, P0, !PT ;  /* 0x0000000c4e4e7c10 */ /* 0x000fc600087fe4ff */
[----:B------:R0:W-:Y:S04]  /*79450*/  STL [R1+0x3010], R69 ;  /* 0x0030104501007387 */ /* 0x0001e80000100800 */
[----:B------:R-:W4:Y:S01]  /*79460*/  LDL.LU R74, [R1+0x3244] ;  /* 0x00324400014a7983 */ /* 0x000f220000300800 */
[----:B-1----:R-:W-:-:S03]  /*79470*/  @P3 IMAD.MOV.U32 R12, RZ, RZ, R17 ;  /* 0x000000ffff0c3224 */ /* 0x002fc600078e0011 */
[----:B------:R-:W-:Y:S01]  /*79480*/  STL [R1+0x3470], R78 ;  /* 0x0034704e01007387 */ /* 0x000fe20000100800 */
[----:B------:R-:W-:-:S03]  /*79490*/  ISETP.GT.AND P1, PT, R51, 0xd0, PT ;  /* 0x000000d03300780c */ /* 0x000fc60003f24270 */
[----:B0-----:R-:W4:Y:S01]  /*794a0*/  LDL.LU R72, [R1+0x324c] ;  /* 0x00324c0001487983 */ /* 0x001f220000300800 */
[----:B------:R-:W-:-:S03]  /*794b0*/  @P3 IMAD.MOV.U32 R13, RZ, RZ, R69 ;  /* 0x000000ffff0d3224 */ /* 0x000fc600078e0045 */
[----:B------:R-:W4:Y:S04]  /*794c0*/  LDL.LU R17, [R1+0x3250] ;  /* 0x0032500001117983 */ /* 0x000f280000300800 */
[----:B------:R-:W4:Y:S04]  /*794d0*/  LDL.LU R69, [R1+0x308c] ;  /* 0x00308c0001457983 */ /* 0x000f280000300800 */
[----:B------:R0:W4:Y:S02]  /*794e0*/  @P3 LDG.E.U8 R14, desc[UR22][R12.64] ;  /* 0x000000160c0e3981 */ /* 0x000124000c1e1100 */
[----:B0-----:R-:W-:-:S02]  /*794f0*/  @P1 IMAD.MOV.U32 R12, RZ, RZ, R70 ;  /* 0x000000ffff0c1224 */ /* 0x001fc400078e0046 */
[----:B------:R-:W4:Y:S01]  /*79500*/  LDL.LU R70, [R1+0x3088] ;  /* 0x0030880001467983 */ /* 0x000f220000300800 */
[C---:B------:R-:W-:Y:S01]  /*79510*/  ISETP.GT.AND P4, PT, R51.reuse, 0xd1, PT ;  /* 0x000000d13300780c */ /* 0x040fe20003f84270 */
[----:B------:R-:W-:Y:S01]  /*79520*/  @P1 IMAD.MOV.U32 R13, RZ, RZ, R78 ;  /* 0x000000ffff0d1224 */ /* 0x000fe200078e004e */
[----:B------:R-:W-:Y:S02]  /*79530*/  PRMT R45, RZ, 0x7610, R45 ;  /* 0x00007610ff2d7816 */ /* 0x000fe4000000002d */
[----:B------:R-:W-:-:S04]  /*79540*/  ISETP.GT.AND P0, PT, R51, 0xd2, PT ;  /* 0x000000d23300780c */ /* 0x000fc80003f04270 */
[----:B------:R0:W4:Y:S01]  /*79550*/  @P1 LDG.E.U8 R45, desc[UR22][R12.64] ;  /* 0x000000160c2d1981 */ /* 0x000122000c1e1100 */
[----:B------:R-:W-:Y:S02]  /*79560*/  PRMT R39, RZ, 0x7610, R39 ;  /* 0x00007610ff277816 */ /* 0x000fe40000000027 */
[----:B------:R-:W-:Y:S02]  /*79570*/  PRMT R33, RZ, 0x7610, R33 ;  /* 0x00007610ff217816 */ /* 0x000fe40000000021 */
[----:B------:R-:W-:Y:S02]  /*79580*/  PRMT R27, RZ, 0x7610, R27 ;  /* 0x00007610ff1b7816 */ /* 0x000fe4000000001b */
[----:B--2---:R-:W-:-:S04]  /*79590*/  IADD3 R76, P3, PT, R76, UR10, RZ ;  /* 0x0000000a4c4c7c10 */ /* 0x004fc8000ff7e0ff */
[----:B------:R-:W-:Y:S01]  /*795a0*/  IADD3.X R77, PT, PT, R77, UR12, RZ, P3, !PT ;  /* 0x0000000c4d4d7c10 */ /* 0x000fe20009ffe4ff */
[----:B0-----:R-:W-:Y:S01]  /*795b0*/  @P4 IMAD.MOV.U32 R12, RZ, RZ, R76 ;  /* 0x000000ffff0c4224 */ /* 0x001fe200078e004c */
[----:B---3--:R-:W-:-:S03]  /*795c0*/  IADD3 R7, P1, PT, R7, UR10, RZ ;  /* 0x0000000a07077c10 */ /* 0x008fc6000ff3e0ff */
[----:B------:R-:W-:Y:S01]  /*795d0*/  @P4 IMAD.MOV.U32 R13, RZ, RZ, R77 ;  /* 0x000000ffff0d4224 */ /* 0x000fe200078e004d */
[----:B------:R-:W-:-:S04]  /*795e0*/  ISETP.GT.AND P3, PT, R51, 0xd3, PT ;  /* 0x000000d33300780c */ /* 0x000fc80003f64270 */
[----:B------:R0:W2:Y:S01]  /*795f0*/  @P4 LDG.E.U8 R39, desc[UR22][R12.64] ;  /* 0x000000160c274981 */ /* 0x0000a2000c1e1100 */
[----:B----4-:R-:W-:Y:S01]  /*79600*/  IADD3.X R74, PT, PT, R74, UR12, RZ, P1, !PT ;  /* 0x0000000c4a4a7c10 */ /* 0x010fe20008ffe4ff */
[----:B0-----:R-:W-:-:S04]  /*79610*/  @P0 IMAD.MOV.U32 R12, RZ, RZ, R7 ;  /* 0x000000ffff0c0224 */ /* 0x001fc800078e0007 */
[----:B------:R-:W-:Y:S01]  /*79620*/  @P0 IMAD.MOV.U32 R13, RZ, RZ, R74 ;  /* 0x000000ffff0d0224 */ /* 0x000fe200078e004a */
[----:B------:R-:W-:Y:S04]  /*79630*/  STL [R1+0x3380], R76 ;  /* 0x0033804c01007387 */ /* 0x000fe80000100800 */
[----:B------:R0:W3:Y:S01]  /*79640*/  @P0 LDG.E.U8 R33, desc[UR22][R12.64] ;  /* 0x000000160c210981 */ /* 0x0000e2000c1e1100 */
[----:B------:R-:W-:-:S03]  /*79650*/  IADD3 R17, P4, PT, R17, UR10, RZ ;  /* 0x0000000a11117c10 */ /* 0x000fc6000ff9e0ff */
[----:B------:R1:W-:Y:S01]  /*79660*/  STL [R1+0x3248], R7 ;  /* 0x0032480701007387 */ /* 0x0003e20000100800 */
[----:B------:R-:W-:Y:S02]  /*79670*/  IADD3 R69, P0, PT, R69, UR10, RZ ;  /* 0x0000000a45457c10 */ /* 0x000fe4000ff1e0ff */
[----:B------:R-:W-:Y:S01]  /*79680*/  IADD3.X R72, PT, PT, R72, UR12, RZ, P4, !PT ;  /* 0x0000000c48487c10 */ /* 0x000fe2000a7fe4ff */
[----:B------:R-:W-:Y:S04]  /*79690*/  STL [R1+0x337c], R77 ;  /* 0x00337c4d01007387 */ /* 0x000fe80000100800 */
[----:B------:R-:W-:Y:S01]  /*796a0*/  STL [R1+0x3244], R74 ;  /* 0x0032444a01007387 */ /* 0x000fe20000100800 */
[----:B0-----:R-:W-:-:S03]  /*796b0*/  @P3 IMAD.MOV.U32 R12, RZ, RZ, R17 ;  /* 0x000000ffff0c3224 */ /* 0x001fc600078e0011 */
[----:B-1----:R-:W4:Y:S04]  /*796c0*/  LDL.LU R7, [R1+0x347c] ;  /* 0x00347c0001077983 */ /* 0x002f280000300800 */
[----:B------:R0:W-:Y:S04]  /*796d0*/  STL [R1+0x3250], R17 ;  /* 0x0032501101007387 */ /* 0x0001e80000100800 */
[----:B------:R-:W-:Y:S04]  /*796e0*/  STL [R1+0x308c], R69 ;  /* 0x00308c4501007387 */ /* 0x000fe80000100800 */
[----:B------:R1:W-:Y:S04]  /*796f0*/  STL [R1+0x324c], R72 ;  /* 0x00324c4801007387 */ /* 0x0003e80000100800 */
[----:B0-----:R-:W2:Y:S01]  /*79700*/  LDL.LU R17, [R1+0x3478] ;  /* 0x0034780001117983 */ /* 0x001ea20000300800 */
[----:B------:R-:W-:-:S05]  /*79710*/  IADD3.X R70, PT, PT, R70, UR12, RZ, P0, !PT ;  /* 0x0000000c46467c10 */ /* 0x000fca00087fe4ff */
[----:B------:R0:W-:Y:S04]  /*79720*/  STL [R1+0x3088], R70 ;  /* 0x0030884601007387 */ /* 0x0001e80000100800 */
[----:B------:R-:W3:Y:S04]  /*79730*/  LDL.LU R76, [R1+0x346c] ;  /* 0x00346c00014c7983 */ /* 0x000ee80000300800 */
[----:B------:R-:W3:Y:S01]  /*79740*/  LDL.LU R74, [R1+0x3480] ;  /* 0x00348000014a7983 */ /* 0x000ee20000300800 */
[----:B------:R-:W-:Y:S01]  /*79750*/  ISETP.GT.AND P1, PT, R51, 0xd4, PT ;  /* 0x000000d43300780c */ /* 0x000fe20003f24270 */
[----:B------:R-:W-:-:S02]  /*79760*/  @P3 IMAD.MOV.U32 R13, RZ, RZ, R72 ;  /* 0x000000ffff0d3224 */ /* 0x000fc400078e0048 */
[----:B-1----:R-:W3:Y:S04]  /*79770*/  LDL.LU R72, [R1+0x3458] ;  /* 0x0034580001487983 */ /* 0x002ee80000300800 */
[----:B------:R1:W3:Y:S06]  /*79780*/  @P3 LDG.E.U8 R27, desc[UR22][R12.64] ;  /* 0x000000160c1b3981 */ /* 0x0002ec000c1e1100 */
[----:B-1----:R-:W-:-:S02]  /*79790*/  @P1 IMAD.MOV.U32 R12, RZ, RZ, R69 ;  /* 0x000000ffff0c1224 */ /* 0x002fc400078e0045 */
[----:B------:R-:W3:Y:S01]  /*797a0*/  LDL.LU R69, [R1+0x345c] ;  /* 0x00345c0001457983 */ /* 0x000ee20000300800 */
[----:B------:R-:W-:Y:S01]  /*797b0*/  PRMT R20, RZ, 0x7610, R20 ;  /* 0x00007610ff147816 */ /* 0x000fe20000000014 */
[----:B------:R-:W-:Y:S01]  /*797c0*/  @P1 IMAD.MOV.U32 R13, RZ, RZ, R70 ;  /* 0x000000ffff0d1224 */ /* 0x000fe200078e0046 */
[----:B------:R-:W-:Y:S02]  /*797d0*/  ISETP.GT.AND P4, PT, R51, RZ, PT ;  /* 0x000000ff3300720c */ /* 0x000fe40003f84270 */
[----:B------:R-:W-:Y:S02]  /*797e0*/  IADD3 R3, P3, PT, R3, UR10, RZ ;  /* 0x0000000a03037c10 */ /* 0x000fe4000ff7e0ff */
[----:B------:R1:W3:Y:S01]  /*797f0*/  @P1 LDG.E.U8 R20, desc[UR22][R12.64] ;  /* 0x000000160c141981 */ /* 0x0002e2000c1e1100 */
[----:B------:R-:W-:Y:S01]  /*79800*/  IMAD.MOV.U32 R92, RZ, RZ, R16 ;  /* 0x000000ffff5c7224 */ /* 0x000fe200078e0010 */
[----:B------:R-:W-:Y:S02]  /*79810*/  IADD3.X R4, PT, PT, R4, UR12, RZ, P3, !PT ;  /* 0x0000000c04047c10 */ /* 0x000fe40009ffe4ff */
[----:B------:R-:W3:Y:S01]  /*79820*/  LDL.LU R16, [R1+0x3464] ;  /* 0x0034640001107983 */ /* 0x000ee20000300800 */
[----:B------:R-:W-:-:S02]  /*79830*/  ISETP.GT.AND P0, PT, R51, 0xd8, PT ;  /* 0x000000d83300780c */ /* 0x000fc40003f04270 */
[----:B------:R-:W-:Y:S02]  /*79840*/  PRMT R79, RZ, 0x7610, R79 ;  /* 0x00007610ff4f7816 */ /* 0x000fe4000000004f */
[----:B-1----:R-:W-:Y:S02]  /*79850*/  @P4 IMAD.MOV.U32 R12, RZ, RZ, R3 ;  /* 0x000000ffff0c4224 */ /* 0x002fe400078e0003 */
[----:B------:R-:W-:-:S05]  /*79860*/  @P4 IMAD.MOV.U32 R13, RZ, RZ, R4 ;  /* 0x000000ffff0d4224 */ /* 0x000fca00078e0004 */
[----:B------:R1:W3:Y:S01]  /*79870*/  @P4 LDG.E.U8 R79, desc[UR22][R12.64] ;  /* 0x000000160c4f4981 */ /* 0x0002e2000c1e1100 */
[----:B------:R-:W-:Y:S02]  /*79880*/  PRMT R44, RZ, 0x7610, R44 ;  /* 0x00007610ff2c7816 */ /* 0x000fe4000000002c */
[----:B------:R-:W-:Y:S02]  /*79890*/  ISETP.GT.AND P3, PT, R51, 0xe0, PT ;  /* 0x000000e03300780c */ /* 0x000fe40003f64270 */
[----:B----4-:R-:W-:-:S05]  /*798a0*/  IADD3 R7, P1, PT, R7, UR10, RZ ;  /* 0x0000000a07077c10 */ /* 0x010fca000ff3e0ff */
[----:B------:R-:W-:Y:S04]  /*798b0*/  STL [R1+0x347c], R7 ;  /* 0x00347c0701007387 */ /* 0x000fe80000100800 */
[----:B------:R-:W-:Y:S01]  /*798c0*/  STL [R1+0x4034], R3 ;  /* 0x0040340301007387 */ /* 0x000fe20000100800 */
[----:B--2---:R-:W-:-:S05]  /*798d0*/  IADD3.X R17, PT, PT, R17, UR12, RZ, P1, !PT ;  /* 0x0000000c11117c10 */ /* 0x004fca0008ffe4ff */
[----:B------:R2:W-:Y:S04]  /*798e0*/  STL [R1+0x3478], R17 ;  /* 0x0034781101007387 */ /* 0x0005e80000100800 */
[----:B------:R-:W-:Y:S04]  /*798f0*/  STL [R1+0x413c], R3 ;  /* 0x00413c0301007387 */ /* 0x000fe80000100800 */
[----:B------:R-:W-:Y:S04]  /*79900*/  STL [R1+0x4cd0], R3 ;  /* 0x004cd00301007387 */ /* 0x000fe80000100800 */
[----:B------:R-:W-:Y:S01]  /*79910*/  STL [R1+0x4cd4], R3 ;  /* 0x004cd40301007387 */ /* 0x000fe20000100800 */
[----:B---3--:R-:W-:-:S03]  /*79920*/  IADD3 R74, P4, PT, R74, UR10, RZ ;  /* 0x0000000a4a4a7c10 */ /* 0x008fc6000ff9e0ff */
[----:B------:R-:W-:Y:S04]  /*79930*/  STL [R1+0x4ce0], R3 ;  /* 0x004ce00301007387 */ /* 0x000fe80000100800 */
[----:B------:R-:W-:Y:S04]  /*79940*/  STL [R1+0x4030], R4 ;  /* 0x0040300401007387 */ /* 0x000fe80000100800 */
[----:B------:R-:W-:Y:S04]  /*79950*/  STL [R1+0x4140], R4 ;  /* 0x0041400401007387 */ /* 0x000fe80000100800 */
[----:B------:R-:W-:Y:S04]  /*79960*/  STL [R1+0x4ca4], R4 ;  /* 0x004ca40401007387 */ /* 0x000fe80000100800 */
[----:B------:R-:W-:Y:S01]  /*79970*/  STL [R1+0x4ca8], R4 ;  /* 0x004ca80401007387 */ /* 0x000fe20000100800 */
[----:B-1----:R-:W-:-:S03]  /*79980*/  @P0 IMAD.MOV.U32 R13, RZ, RZ, R17 ;  /* 0x000000ffff0d0224 */ /* 0x002fc600078e0011 */
[----:B------:R-:W-:Y:S01]  /*79990*/  STL [R1+0x4cb0], R4 ;  /* 0x004cb00401007387 */ /* 0x000fe20000100800 */
[----:B------:R-:W-:-:S03]  /*799a0*/  @P0 IMAD.MOV.U32 R12, RZ, RZ, R7 ;  /* 0x000000ffff0c0224 */ /* 0x000fc600078e0007 */
[----:B------:R-:W-:Y:S04]  /*799b0*/  STL [R1+0x4cb4], R4 ;  /* 0x004cb40401007387 */ /* 0x000fe80000100800 */
[----:B0-----:R-:W3:Y:S04]  /*799c0*/  LDL.LU R70, [R1+0x3460] ;  /* 0x0034600001467983 */ /* 0x001ee80000300800 */
[----:B------:R0:W-:Y:S04]  /*799d0*/  STL [R1+0x3480], R74 ;  /* 0x0034804a01007387 */ /* 0x0001e80000100800 */
[----:B--2---:R-:W2:Y:S04]  /*799e0*/  LDL.LU R17, [R1+0x3454] ;  /* 0x0034540001117983 */ /* 0x004ea80000300800 */
[----:B------:R-:W4:Y:S01]  /*799f0*/  LDL.LU R7, [R1+0x3468] ;  /* 0x0034680001077983 */ /* 0x000f220000300800 */
[----:B------:R-:W-:-:S03]  /*79a00*/  IADD3.X R76, PT, PT, R76, UR12, RZ, P4, !PT ;  /* 0x0000000c4c4c7c10 */ /* 0x000fc6000a7fe4ff */
[----:B------:R1:W2:Y:S01]  /*79a10*/  @P0 LDG.E.U8 R44, desc[UR22][R12.64] ;  /* 0x000000160c2c0981 */ /* 0x0002a2000c1e1100 */
[----:B------:R-:W-:-:S05]  /*79a20*/  IADD3 R69, P0, PT, R69, UR10, RZ ;  /* 0x0000000a45457c10 */ /* 0x000fca000ff1e0ff */
[----:B------:R-:W-:Y:S04]  /*79a30*/  STL [R1+0x345c], R69 ;  /* 0x00345c4501007387 */ /* 0x000fe80000100800 */
[----:B------:R0:W-:Y:S01]  /*79a40*/  STL [R1+0x346c], R76 ;  /* 0x00346c4c01007387 */ /* 0x0001e20000100800 */
[----:B-1----:R-:W-:-:S03]  /*79a50*/  @P3 IMAD.MOV.U32 R12, RZ, RZ, R74 ;  /* 0x000000ffff0c3224 */ /* 0x002fc600078e004a */
[----:B0-----:R-:W2:Y:S01]  /*79a60*/  LDL.LU R74, [R1+0x3374] ;  /* 0x00337400014a7983 */ /* 0x001ea20000300800 */
[C---:B------:R-:W-:Y:S01]  /*79a70*/  ISETP.GT.AND P1, PT, R51.reuse, 0xe8, PT ;  /* 0x000000e83300780c */ /* 0x040fe20003f24270 */
[----:B------:R-:W-:Y:S01]  /*79a80*/  @P3 IMAD.MOV.U32 R13, RZ, RZ, R76 ;  /* 0x000000ffff0d3224 */ /* 0x000fe200078e004c */
[----:B------:R-:W-:Y:S02]  /*79a90*/  PRMT R43, RZ, 0x7610, R43 ;  /* 0x00007610ff2b7816 */ /* 0x000fe4000000002b */
[----:B------:R-:W-:Y:S02]  /*79aa0*/  IADD3.X R72, PT, PT, R72, UR12, RZ, P0, !PT ;  /* 0x0000000c48487c10 */ /* 0x000fe400087fe4ff */
[----:B------:R-:W-:Y:S02]  /*79ab0*/  IADD3 R16, P0, PT, R16, UR10, RZ ;  /* 0x0000000a10107c10 */ /* 0x000fe4000ff1e0ff */
[----:B------:R-:W-:Y:S01]  /*79ac0*/  PRMT R42, RZ, 0x7610, R42 ;  /* 0x00007610ff2a7816 */ /* 0x000fe2000000002a */
[----:B------:R0:W2:Y:S01]  /*79ad0*/  @P3 LDG.E.U8 R43, desc[UR22][R12.64] ;  /* 0x000000160c2b3981 */ /* 0x0000a2000c1e1100 */
[----:B------:R-:W-:-:S03]  /*79ae0*/  ISETP.GT.AND P5, PT, R51, 0xf0, PT ;  /* 0x000000f03300780c */ /* 0x000fc60003fa4270 */
[----:B------:R1:W-:Y:S04]  /*79af0*/  STL [R1+0x3458], R72 ;  /* 0x0034584801007387 */ /* 0x0003e80000100800 */
[----:B------:R-:W2:Y:S01]  /*79b00*/  LDL.LU R76, [R1+0x3370] ;  /* 0x00337000014c7983 */ /* 0x000ea20000300800 */
[----:B0-----:R-:W-:Y:S02]  /*79b10*/  @P1 IMAD.MOV.U32 R12, RZ, RZ, R69 ;  /* 0x000000ffff0c1224 */ /* 0x001fe400078e0045 */
[----:B------:R-:W-:Y:S01]  /*79b20*/  @P1 IMAD.MOV.U32 R13, RZ, RZ, R72 ;  /* 0x000000ffff0d1224 */ /* 0x000fe200078e0048 */
[----:B------:R0:W-:Y:S04]  /*79b30*/  STL [R1+0x3464], R16 ;  /* 0x0034641001007387 */ /* 0x0001e80000100800 */
[----:B------:R-:W2:Y:S04]  /*79b40*/  LDL.LU R69, [R1+0x3364] ;  /* 0x0033640001457983 */ /* 0x000ea80000300800 */
[----:B------:R0:W2:Y:S01]  /*79b50*/  @P1 LDG.E.U8 R42, desc[UR22][R12.64] ;  /* 0x000000160c2a1981 */ /* 0x0000a2000c1e1100 */
[----:B------:R-:W-:-:S02]  /*79b60*/  ISETP.GT.AND P4, PT, R51, 0xf8, PT ;  /* 0x000000f83300780c */ /* 0x000fc40003f84270 */
[----:B------:R-:W-:Y:S01]  /*79b70*/  PRMT R41, RZ, 0x7610, R41 ;  /* 0x00007610ff297816 */ /* 0x000fe20000000029 */
[----:B0-----:R-:W-:Y:S01]  /*79b80*/  @P5 IMAD.MOV.U32 R12, RZ, RZ, R16 ;  /* 0x000000ffff0c5224 */ /* 0x001fe200078e0010 */
[----:B---3--:R-:W-:Y:S02]  /*79b90*/  IADD3.X R70, PT, PT, R70, UR12, RZ, P0, !PT ;  /* 0x0000000c46467c10 */ /* 0x008fe400087fe4ff */
[----:B----4-:R-:W-:-:S04]  /*79ba0*/  IADD3 R7, P1, PT, R7, UR10, RZ ;  /* 0x0000000a07077c10 */ /* 0x010fc8000ff3e0ff */
[----:B--2---:R-:W-:Y:S01]  /*79bb0*/  IADD3.X R17, PT, PT, R17, UR12, RZ, P1, !PT ;  /* 0x0000000c11117c10 */ /* 0x004fe20008ffe4ff */
[----:B------:R-:W-:Y:S04]  /*79bc0*/  STL [R1+0x3468], R7 ;  /* 0x0034680701007387 */ /* 0x000fe80000100800 */
[----:B------:R0:W-:Y:S04]  /*79bd0*/  STL [R1+0x3460], R70 ;  /* 0x0034604601007387 */ /* 0x0001e80000100800 */
[----:B-1----:R-:W2:Y:S01]  /*79be0*/  LDL.LU R72, [R1+0x335c] ;  /* 0x00335c0001487983 */ /* 0x002ea20000300800 */
[----:B------:R-:W-:-:S03]  /*79bf0*/  @P5 IMAD.MOV.U32 R13, RZ, RZ, R70 ;  /* 0x000000ffff0d5224 */ /* 0x000fc600078e0046 */
[----:B------:R1:W-:Y:S04]  /*79c00*/  STL [R1+0x3454], R17 ;  /* 0x0034541101007387 */ /* 0x0003e80000100800 */
[----:B------:R-:W3:Y:S04]  /*79c10*/  LDL.LU R16, [R1+0x3360] ;  /* 0x0033600001107983 */ /* 0x000ee80000300800 */
[----:B------:R4:W3:Y:S01]  /*79c20*/  @P5 LDG.E.U8 R41, desc[UR22][R12.64] ;  /* 0x000000160c295981 */ /* 0x0008e2000c1e1100 */
[----:B------:R-:W-:-:S03]  /*79c30*/  IADD3 R74, P5, PT, R74, UR10, RZ ;  /* 0x0000000a4a4a7c10 */ /* 0x000fc6000ffbe0ff */
[----:B0-----:R-:W3:Y:S04]  /*79c40*/  LDL.LU R70, [R1+0x3350] ;  /* 0x0033500001467983 */ /* 0x001ee80000300800 */
[----:B------:R0:W-:Y:S01]  /*79c50*/  STL [R1+0x3374], R74 ;  /* 0x0033744a01007387 */ /* 0x0001e20000100800 */
[----:B----4-:R-:W-:Y:S02]  /*79c60*/  @P4 IMAD.MOV.U32 R13, RZ, RZ, R17 ;  /* 0x000000ffff0d4224 */ /* 0x010fe400078e0011 */
[----:B------:R-:W-:Y:S01]  /*79c70*/  @P4 IMAD.MOV.U32 R12, RZ, RZ, R7 ;  /* 0x000000ffff0c4224 */ /* 0x000fe200078e0007 */
[----:B-1----:R-:W4:Y:S04]  /*79c80*/  LDL.LU R17, [R1+0x3354] ;  /* 0x0033540001117983 */ /* 0x002f280000300800 */
[----:B------:R-:W4:Y:S01]  /*79c90*/  LDL.LU R7, [R1+0x3358] ;  /* 0x0033580001077983 */ /* 0x000f220000300800 */
[----:B------:R-:W-:-:S02]  /*79ca0*/  ISETP.GT.AND P0, PT, R51, 0xd9, PT ;  /* 0x000000d93300780c */ /* 0x000fc40003f04270 */
[----:B------:R-:W-:Y:S02]  /*79cb0*/  PRMT R40, RZ, 0x7610, R40 ;  /* 0x00007610ff287816 */ /* 0x000fe40000000028 */
[----:B------:R-:W-:Y:S02]  /*79cc0*/  IADD3 R69, P1, PT, R69, UR10, RZ ;  /* 0x0000000a45457c10 */ /* 0x000fe4000ff3e0ff */
[----:B------:R-:W-:Y:S02]  /*79cd0*/  IADD3.X R76, PT, PT, R76, UR12, RZ, P5, !PT ;  /* 0x0000000c4c4c7c10 */ /* 0x000fe4000affe4ff */
[----:B------:R-:W-:Y:S01]  /*79ce0*/  ISETP.GT.AND P3, PT, R51, 0xe1, PT ;  /* 0x000000e13300780c */ /* 0x000fe20003f64270 */
[----:B------:R1:W4:Y:S04]  /*79cf0*/  @P4 LDG.E.U8 R40, desc[UR22][R12.64] ;  /* 0x000000160c284981 */ /* 0x000328000c1e1100 */
[----:B------:R-:W-:Y:S04]  /*79d00*/  STL [R1+0x3364], R69 ;  /* 0x0033644501007387 */ /* 0x000fe80000100800 */
[----:B------:R2:W-:Y:S01]  /*79d10*/  STL [R1+0x3370], R76 ;  /* 0x0033704c01007387 */ /* 0x0005e20000100800 */
[----:B-1----:R-:W-:-:S03]  /*79d20*/  @P0 IMAD.MOV.U32 R12, RZ, RZ, R74 ;  /* 0x000000ffff0c0224 */ /* 0x002fc600078e004a */
[----:B0-----:R-:W4:Y:S01]  /*79d30*/  LDL.LU R74, [R1+0x334c] ;  /* 0x00334c00014a7983 */ /* 0x001f220000300800 */
[----:B------:R-:W-:Y:S01]  /*79d40*/  PRMT R38, RZ, 0x7610, R38 ;  /* 0x00007610ff267816 */ /* 0x000fe20000000026 */
[----:B------:R-:W-:Y:S01]  /*79d50*/  @P0 IMAD.MOV.U32 R13, RZ, RZ, R76 ;  /* 0x000000ffff0d0224 */ /* 0x000fe200078e004c */
[----:B------:R-:W-:-:S04]  /*79d60*/  PRMT R37, RZ, 0x7610, R37 ;  /* 0x00007610ff257816 */ /* 0x000fc80000000025 */
[----:B------:R0:W4:Y:S02]  /*79d70*/  @P0 LDG.E.U8 R38, desc[UR22][R12.64] ;  /* 0x000000160c260981 */ /* 0x000124000c1e1100 */
[----:B0-----:R-:W-:Y:S01]  /*79d80*/  @P3 IMAD.MOV.U32 R12, RZ, RZ, R69 ;  /* 0x000000ffff0c3224 */ /* 0x001fe200078e0045 */
[----:B--2---:R-:W-:-:S05]  /*79d90*/  IADD3.X R72, PT, PT, R72, UR12, RZ, P1, !PT ;  /* 0x0000000c48487c10 */ /* 0x004fca0008ffe4ff */
[----:B------:R0:W-:Y:S01]  /*79da0*/  STL [R1+0x335c], R72 ;  /* 0x00335c4801007387 */ /* 0x0001e20000100800 */
[----:B---3--:R-:W-:-:S03]  /*79db0*/  IADD3 R16, P4, PT, R16, UR10, RZ ;  /* 0x0000000a10107c10 */ /* 0x008fc6000ff9e0ff */
[----:B------:R-:W2:Y:S04]  /*79dc0*/  LDL.LU R76, [R1+0x3348] ;  /* 0x00334800014c7983 */ /* 0x000ea80000300800 */
[----:B------:R1:W-:Y:S01]  /*79dd0*/  STL [R1+0x3360], R16 ;  /* 0x0033601001007387 */ /* 0x0003e20000100800 */
[----:B------:R-:W-:-:S03]  /*79de0*/  @P3 IMAD.MOV.U32 R13, RZ, RZ, R72 ;  /* 0x000000ffff0d3224 */ /* 0x000fc600078e0048 */
[----:B------:R-:W3:Y:S01]  /*79df0*/  LDL.LU R69, [R1+0x3258] ;  /* 0x0032580001457983 */ /* 0x000ee20000300800 */
[----:B------:R-:W-:-:S03]  /*79e00*/  ISETP.GT.AND P1, PT, R51, 0xe9, PT ;  /* 0x000000e93300780c */ /* 0x000fc60003f24270 */
[----:B------:R0:W3:Y:S01]  /*79e10*/  @P3 LDG.E.U8 R37, desc[UR22][R12.64] ;  /* 0x000000160c253981 */ /* 0x0000e2000c1e1100 */
[----:B------:R-:W-:Y:S02]  /*79e20*/  IADD3.X R70, PT, PT, R70, UR12, RZ, P4, !PT ;  /* 0x0000000c46467c10 */ /* 0x000fe4000a7fe4ff */
[----:B----4-:R-:W-:-:S04]  /*79e30*/  IADD3 R7, P3, PT, R7, UR10, RZ ;  /* 0x0000000a07077c10 */ /* 0x010fc8000ff7e0ff */
[----:B------:R-:W-:Y:S01]  /*79e40*/  IADD3.X R17, PT, PT, R17, UR12, RZ, P3, !PT ;  /* 0x0000000c11117c10 */ /* 0x000fe20009ffe4ff */
[----:B------:R-:W-:Y:S02]  /*79e50*/  STL [R1+0x3358], R7 ;  /* 0x0033580701007387 */ /* 0x000fe40000100800 */
[----:B0-----:R-:W-:Y:S02]  /*79e60*/  @P1 IMAD.MOV.U32 R12, RZ, RZ, R16 ;  /* 0x000000ffff0c1224 */ /* 0x001fe400078e0010 */
[----:B------:R0:W-:Y:S04]  /*79e70*/  STL [R1+0x3350], R70 ;  /* 0x0033504601007387 */ /* 0x0001e80000100800 */
[----:B------:R-:W4:Y:S04]  /*79e80*/  LDL.LU R72, [R1+0x3254] ;  /* 0x0032540001487983 */ /* 0x000f280000300800 */
[----:B------:R0:W-:Y:S04]  /*79e90*/  STL [R1+0x3354], R17 ;  /* 0x0033541101007387 */ /* 0x0001e80000100800 */
[----:B-1----:R-:W4:Y:S01]  /*79ea0*/  LDL.LU R16, [R1+0x3264] ;  /* 0x0032640001107983 */ /* 0x002f220000300800 */
[----:B------:R-:W-:Y:S01]  /*79eb0*/  ISETP.GT.AND P0, PT, R51, 0xf1, PT ;  /* 0x000000f13300780c */ /* 0x000fe20003f04270 */
[----:B------:R-:W-:Y:S01]  /*79ec0*/  @P1 IMAD.MOV.U32 R13, RZ, RZ, R70 ;  /* 0x000000ffff0d1224 */ /* 0x000fe200078e0046 */
[----:B------:R-:W-:Y:S01]  /*79ed0*/  PRMT R36, RZ, 0x7610, R36 ;  /* 0x00007610ff247816 */ /* 0x000fe20000000024 */
[----:B0-----:R-:W4:Y:S01]  /*79ee0*/  LDL.LU R70, [R1+0x3260] ;  /* 0x0032600001467983 */ /* 0x001f220000300800 */
[----:B------:R-:W-:-:S02]  /*79ef0*/  IADD3 R74, P4, PT, R74, UR10, RZ ;  /* 0x0000000a4a4a7c10 */ /* 0x000fc4000ff9e0ff */
[----:B------:R-:W-:Y:S02]  /*79f00*/  PRMT R35, RZ, 0x7610, R35 ;  /* 0x00007610ff237816 */ /* 0x000fe40000000023 */
[----:B------:R-:W-:Y:S01]  /*79f10*/  ISETP.GT.AND P3, PT, R51, 0xf9, PT ;  /* 0x000000f93300780c */ /* 0x000fe20003f64270 */
[----:B------:R0:W4:Y:S04]  /*79f20*/  @P1 LDG.E.U8 R36, desc[UR22][R12.64] ;  /* 0x000000160c241981 */ /* 0x000128000c1e1100 */
[----:B------:R1:W-:Y:S01]  /*79f30*/  STL [R1+0x334c], R74 ;  /* 0x00334c4a01007387 */ /* 0x0003e20000100800 */
[----:B0-----:R-:W-:Y:S02]  /*79f40*/  @P0 IMAD.MOV.U32 R12, RZ, RZ, R7 ;  /* 0x000000ffff0c0224 */ /* 0x001fe400078e0007 */
[----:B------:R-:W-:-:S02]  /*79f50*/  @P0 IMAD.MOV.U32 R13, RZ, RZ, R17 ;  /* 0x000000ffff0d0224 */ /* 0x000fc400078e0011 */
[----:B------:R-:W4:Y:S04]  /*79f60*/  LDL.LU R17, [R1+0x3268] ;  /* 0x0032680001117983 */ /* 0x000f280000300800 */
[----:B------:R-:W4:Y:S04]  /*79f70*/  LDL.LU R7, [R1+0x326c] ;  /* 0x00326c0001077983 */ /* 0x000f280000300800 */
[----:B------:R0:W4:Y:S01]  /*79f80*/  @P0 LDG.E.U8 R35, desc[UR22][R12.64] ;  /* 0x000000160c230981 */ /* 0x000122000c1e1100 */
[----:B------:R-:W-:Y:S02]  /*79f90*/  ISETP.GT.AND P1, PT, R51, 0xda, PT ;  /* 0x000000da3300780c */ /* 0x000fe40003f24270 */
[----:B------:R-:W-:Y:S01]  /*79fa0*/  PRMT R34, RZ, 0x7610, R34 ;  /* 0x00007610ff227816 */ /* 0x000fe20000000022 */
[----:B0-----:R-:W-:Y:S01]  /*79fb0*/  @P3 IMAD.MOV.U32 R12, RZ, RZ, R74 ;  /* 0x000000ffff0c3224 */ /* 0x001fe200078e004a */
[----:B--2---:R-:W-:-:S02]  /*79fc0*/  IADD3.X R76, PT, PT, R76, UR12, RZ, P4, !PT ;  /* 0x0000000c4c4c7c10 */ /* 0x004fc4000a7fe4ff */
[----:B---3--:R-:W-:-:S05]  /*79fd0*/  IADD3 R69, P0, PT, R69, UR10, RZ ;  /* 0x0000000a45457c10 */ /* 0x008fca000ff1e0ff */
[----:B------:R-:W-:Y:S04]  /*79fe0*/  STL [R1+0x3258], R69 ;  /* 0x0032584501007387 */ /* 0x000fe80000100800 */
[----:B------:R0:W-:Y:S04]  /*79ff0*/  STL [R1+0x3348], R76 ;  /* 0x0033484c01007387 */ /* 0x0001e80000100800 */
[----:B-1----:R-:W2:Y:S01]  /*7a000*/  LDL.LU R74, [R1+0x3274] ;  /* 0x00327400014a7983 */ /* 0x002ea20000300800 */
[----:B------:R-:W-:-:S05]  /*7a010*/  @P3 IMAD.MOV.U32 R13, RZ, RZ, R76 ;  /* 0x000000ffff0d3224 */ /* 0x000fca00078e004c */
[----:B------:R1:W3:Y:S01]  /*7a020*/  @P3 LDG.E.U8 R34, desc[UR22][R12.64] ;  /* 0x000000160c223981 */ /* 0x0002e2000c1e1100 */
[----:B----4-:R-:W-:-:S05]  /*7a030*/  IADD3.X R72, PT, PT, R72, UR12, RZ, P0, !PT ;  /* 0x0000000c48487c10 */ /* 0x010fca00087fe4ff */
[----:B------:R4:W-:Y:S01]  /*7a040*/  STL [R1+0x3254], R72 ;  /* 0x0032544801007387 */ /* 0x0009e20000100800 */
[----:B------:R-:W-:-:S03]  /*7a050*/  IADD3 R16, P3, PT, R16, UR10, RZ ;  /* 0x0000000a10107c10 */ /* 0x000fc6000ff7e0ff */
[----:B0-----:R-:W3:Y:S01]  /*7a060*/  LDL.LU R76, [R1+0x3270] ;  /* 0x00327000014c7983 */ /* 0x001ee20000300800 */
[----:B-1----:R-:W-:-:S03]  /*7a070*/  @P1 IMAD.MOV.U32 R12, RZ, RZ, R69 ;  /* 0x000000ffff0c1224 */ /* 0x002fc600078e0045 */
[----:B------:R0:W-:Y:S04]  /*7a080*/  STL [R1+0x3264], R16 ;  /* 0x0032641001007387 */ /* 0x0001e80000100800 */
[----:B------:R-:W3:Y:S01]  /*7a090*/  LDL.LU R69, [R1+0x327c] ;  /* 0x00327c0001457983 */ /* 0x000ee20000300800 */
[----:B------:R-:W-:Y:S01]  /*7a0a0*/  PRMT R32, RZ, 0x7610, R32 ;  /* 0x00007610ff207816 */ /* 0x000fe20000000020 */
[----:B------:R-:W-:Y:S01]  /*7a0b0*/  @P1 IMAD.MOV.U32 R13, RZ, RZ, R72 ;  /* 0x000000ffff0d1224 */ /* 0x000fe200078e0048 */
[C---:B------:R-:W-:Y:S02]  /*7a0c0*/  ISETP.GT.AND P4, PT, R51.reuse, 0xe2, PT ;  /* 0x000000e23300780c */ /* 0x040fe40003f84270 */
[----:B------:R-:W-:Y:S02]  /*7a0d0*/  ISETP.GT.AND P0, PT, R51, 0xea, PT ;  /* 0x000000ea3300780c */ /* 0x000fe40003f04270 */
[----:B------:R1:W3:Y:S01]  /*7a0e0*/  @P1 LDG.E.U8 R32, desc[UR22][R12.64] ;  /* 0x000000160c201981 */ /* 0x0002e2000c1e1100 */
[----:B------:R-:W-:-:S02]  /*7a0f0*/  IADD3.X R70, PT, PT, R70, UR12, RZ, P3, !PT ;  /* 0x0000000c46467c10 */ /* 0x000fc40009ffe4ff */
[----:B------:R-:W-:Y:S02]  /*7a100*/  PRMT R31, RZ, 0x7610, R31 ;  /* 0x00007610ff1f7816 */ /* 0x000fe4000000001f */
[----:B------:R-:W-:-:S04]  /*7a110*/  IADD3 R7, P1, PT, R7, UR10, RZ ;  /* 0x0000000a07077c10 */ /* 0x000fc8000ff3e0ff */
[----:B-1----:R-:W-:Y:S01]  /*7a120*/  @P4 IMAD.MOV.U32 R12, RZ, RZ, R16 ;  /* 0x000000ffff0c4224 */ /* 0x002fe200078e0010 */
[----:B------:R-:W-:Y:S01]  /*7a130*/  STL [R1+0x326c], R7 ;  /* 0x00326c0701007387 */ /* 0x000fe20000100800 */
[----:B------:R-:W-:Y:S01]  /*7a140*/  IADD3.X R17, PT, PT, R17, UR12, RZ, P1, !PT ;  /* 0x0000000c11117c10 */ /* 0x000fe20008ffe4ff */
[----:B------:R-:W-:Y:S02]  /*7a150*/  @P4 IMAD.MOV.U32 R13, RZ, RZ, R70 ;  /* 0x000000ffff0d4224 */ /* 0x000fe400078e0046 */
[----:B------:R-:W-:Y:S04]  /*7a160*/  STL [R1+0x3260], R70 ;  /* 0x0032604601007387 */ /* 0x000fe80000100800 */
[----:B----4-:R-:W4:Y:S04]  /*7a170*/  LDL.LU R72, [R1+0x3278] ;  /* 0x0032780001487983 */ /* 0x010f280000300800 */
[----:B------:R1:W-:Y:S04]  /*7a180*/  STL [R1+0x3268], R17 ;  /* 0x0032681101007387 */ /* 0x0003e80000100800 */
[----:B------:R1:W4:Y:S04]  /*7a190*/  @P4 LDG.E.U8 R31, desc[UR22][R12.64] ;  /* 0x000000160c1f4981 */ /* 0x000328000c1e1100 */
[----:B0-----:R-:W4:Y:S01]  /*7a1a0*/  LDL.LU R16, [R1+0x3024] ;  /* 0x0030240001107983 */ /* 0x001f220000300800 */
[----:B-1----:R-:W-:-:S03]  /*7a1b0*/  @P0 IMAD.MOV.U32 R13, RZ, RZ, R17 ;  /* 0x000000ffff0d0224 */ /* 0x002fc600078e0011 */
[----:B------:R-:W4:Y:S01]  /*7a1c0*/  LDL.LU R17, [R1+0x3020] ;  /* 0x0030200001117983 */ /* 0x000f220000300800 */
[----:B------:R-:W-:Y:S01]  /*7a1d0*/  @P0 IMAD.MOV.U32 R12, RZ, RZ, R7 ;  /* 0x000000ffff0c0224 */ /* 0x000fe200078e0007 */
[----:B------:R-:W-:Y:S02]  /*7a1e0*/  PRMT R30, RZ, 0x7610, R30 ;  /* 0x00007610ff1e7816 */ /* 0x000fe4000000001e */
[----:B------:R-:W-:-:S04]  /*7a1f0*/  ISETP.GT.AND P5, PT, R51, 0xf2, PT ;  /* 0x000000f23300780c */ /* 0x000fc80003fa4270 */
[----:B------:R0:W4:Y:S01]  /*7a200*/  @P0 LDG.E.U8 R30, desc[UR22][R12.64] ;  /* 0x000000160c1e0981 */ /* 0x000122000c1e1100 */
[----:B--2---:R-:W-:-:S05]  /*7a210*/  IADD3 R74, P3, PT, R74, UR10, RZ ;  /* 0x0000000a4a4a7c10 */ /* 0x004fca000ff7e0ff */
[----:B------:R1:W-:Y:S04]  /*7a220*/  STL [R1+0x3274], R74 ;  /* 0x0032744a01007387 */ /* 0x0003e80000100800 */
[----:B------:R-:W2:Y:S04]  /*7a230*/  LDL.LU R70, [R1+0x3164] ;  /* 0x0031640001467983 */ /* 0x000ea80000300800 */
[----:B------:R-:W2:Y:S01]  /*7a240*/  LDL.LU R7, [R1+0x325c] ;  /* 0x00325c0001077983 */ /* 0x000ea20000300800 */
[----:B0-----:R-:W-:Y:S01]  /*7a250*/  @P5 IMAD.MOV.U32 R12, RZ, RZ, R74 ;  /* 0x000000ffff0c5224 */ /* 0x001fe200078e004a */
[----:B---3--:R-:W-:-:S02]  /*7a260*/  IADD3.X R76, PT, PT, R76, UR12, RZ, P3, !PT ;  /* 0x0000000c4c4c7c10 */ /* 0x008fc40009ffe4ff */
[----:B------:R-:W-:-:S05]  /*7a270*/  IADD3 R69, P0, PT, R69, UR10, RZ ;  /* 0x0000000a45457c10 */ /* 0x000fca000ff1e0ff */
[----:B------:R0:W-:Y:S04]  /*7a280*/  STL [R1+0x327c], R69 ;  /* 0x00327c4501007387 */ /* 0x0001e80000100800 */
[----:B------:R3:W-:Y:S04]  /*7a290*/  STL [R1+0x3270], R76 ;  /* 0x0032704c01007387 */ /* 0x0007e80000100800 */
[----:B-1----:R-:W3:Y:S01]  /*7a2a0*/  LDL.LU R74, [R1+0x316c] ;  /* 0x00316c00014a7983 */ /* 0x002ee20000300800 */
[----:B------:R-:W-:Y:S01]  /*7a2b0*/  ISETP.GT.AND P1, PT, R51, 0xfa, PT ;  /* 0x000000fa3300780c */ /* 0x000fe20003f24270 */
[----:B------:R-:W-:Y:S01]  /*7a2c0*/  @P5 IMAD.MOV.U32 R13, RZ, RZ, R76 ;  /* 0x000000ffff0d5224 */ /* 0x000fe200078e004c */
[----:B------:R-:W-:-:S02]  /*7a2d0*/  PRMT R29, RZ, 0x7610, R29 ;  /* 0x00007610ff1d7816 */ /* 0x000fc4000000001d */
[----:B------:R-:W-:-:S04]  /*7a2e0*/  PRMT R28, RZ, 0x7610, R28 ;  /* 0x00007610ff1c7816 */ /* 0x000fc8000000001c */
[----:B------:R1:W3:Y:S01]  /*7a2f0*/  @P5 LDG.E.U8 R29, desc[UR22][R12.64] ;  /* 0x000000160c1d5981 */ /* 0x0002e2000c1e1100 */
[----:B----4-:R-:W-:-:S04]  /*7a300*/  IADD3.X R72, PT, PT, R72, UR12, RZ, P0, !PT ;  /* 0x0000000c48487c10 */ /* 0x010fc800087fe4ff */
[----:B-1----:R-:W-:Y:S02]  /*7a310*/  @P1 IMAD.MOV.U32 R12, RZ, RZ, R69 ;  /* 0x000000ffff0c1224 */ /* 0x002fe400078e0045 */
[----:B------:R-:W-:Y:S01]  /*7a320*/  @P1 IMAD.MOV.U32 R13, RZ, RZ, R72 ;  /* 0x000000ffff0d1224 */ /* 0x000fe200078e0048 */
[----:B------:R-:W-:Y:S04]  /*7a330*/  STL [R1+0x3278], R72 ;  /* 0x0032784801007387 */ /* 0x000fe80000100800 */
[----:B------:R1:W4:Y:S01]  /*7a340*/  @P1 LDG.E.U8 R28, desc[UR22][R12.64] ;  /* 0x000000160c1c1981 */ /* 0x000322000c1e1100 */
[----:B------:R-:W-:-:S03]  /*7a350*/  IADD3 R16, P4, PT, R16, UR10, RZ ;  /* 0x0000000a10107c10 */ /* 0x000fc6000ff9e0ff */
[----:B0-----:R-:W4:Y:S01]  /*7a360*/  LDL.LU R69, [R1+0x3170] ;  /* 0x0031700001457983 */ /* 0x001f220000300800 */
[----:B------:R-:W-:-:S03]  /*7a370*/  IADD3.X R17, PT, PT, R17, UR12, RZ, P4, !PT ;  /* 0x0000000c11117c10 */ /* 0x000fc6000a7fe4ff */
[----:B------:R-:W-:Y:S01]  /*7a380*/  STL [R1+0x3024], R16 ;  /* 0x0030241001007387 */ /* 0x000fe20000100800 */
[C---:B------:R-:W-:Y:S02]  /*7a390*/  ISETP.GT.AND P3, PT, R51.reuse, 0xd5, PT ;  /* 0x000000d53300780c */ /* 0x040fe40003f64270 */
[----:B------:R-:W-:Y:S02]  /*7a3a0*/  ISETP.GT.AND P0, PT, R51, 0xdb, PT ;  /* 0x000000db3300780c */ /* 0x000fe40003f04270 */
[----:B-1----:R-:W-:Y:S01]  /*7a3b0*/  PRMT R13, RZ, 0x7610, R13 ;  /* 0x00007610ff0d7816 */ /* 0x002fe2000000000d */
[----:B------:R-:W-:-:S08]  /*7a3c0*/  IMAD.MOV.U32 R91, RZ, RZ, R46 ;  /* 0x000000ffff5b7224 */ /* 0x000fd000078e002e */
[----:B------:R0:W4:Y:S01]  /*7a3d0*/  @P3 LDG.E.U8 R13, desc[UR22][R16.64] ;  /* 0x00000016100d3981 */ /* 0x000122000c1e1100 */
[----:B--2---:R-:W-:-:S05]  /*7a3e0*/  IADD3 R7, P1, PT, R7, UR10, RZ ;  /* 0x0000000a07077c10 */ /* 0x004fca000ff3e0ff */
[----:B------:R-:W-:Y:S04]  /*7a3f0*/  STL [R1+0x325c], R7 ;  /* 0x00325c0701007387 */ /* 0x000fe80000100800 */
[----:B------:R0:W-:Y:S01]  /*7a400*/  STL [R1+0x3020], R17 ;  /* 0x0030201101007387 */ /* 0x0001e20000100800 */
[----:B------:R-:W-:-:S03]  /*7a410*/  IADD3.X R70, PT, PT, R70, UR12, RZ, P1, !PT ;  /* 0x0000000c46467c10 */ /* 0x000fc60008ffe4ff */
[----:B------:R-:W2:Y:S04]  /*7a420*/  LDL.LU R77, [R1+0x3168] ;  /* 0x00316800014d7983 */ /* 0x000ea80000300800 */
[----:B------:R1:W-:Y:S04]  /*7a430*/  STL [R1+0x3164], R70 ;  /* 0x0031644601007387 */ /* 0x0003e80000100800 */
[----:B---3--:R-:W3:Y:S01]  /*7a440*/  LDL.LU R76, [R1+0x315c] ;  /* 0x00315c00014c7983 */ /* 0x008ee20000300800 */
[----:B0-----:R-:W-:-:S03]  /*7a450*/  @P0 IMAD.MOV.U32 R17, RZ, RZ, R70 ;  /* 0x000000ffff110224 */ /* 0x001fc600078e0046 */
[----:B------:R-:W3:Y:S01]  /*7a460*/  LDL.LU R72, [R1+0x3154] ;  /* 0x0031540001487983 */ /* 0x000ee20000300800 */
[----:B------:R-:W-:Y:S01]  /*7a470*/  IADD3 R74, P4, PT, R74, UR10, RZ ;  /* 0x0000000a4a4a7c10 */ /* 0x000fe2000ff9e0ff */
[----:B------:R-:W-:Y:S02]  /*7a480*/  @P0 IMAD.MOV.U32 R16, RZ, RZ, R7 ;  /* 0x000000ffff100224 */ /* 0x000fe400078e0007 */
[----:B------:R-:W-:Y:S02]  /*7a490*/  IMAD.MOV.U32 R7, RZ, RZ, R47 ;  /* 0x000000ffff077224 */ /* 0x000fe400078e002f */
[----:B------:R0:W-:Y:S04]  /*7a4a0*/  STL [R1+0x316c], R74 ;  /* 0x00316c4a01007387 */ /* 0x0001e80000100800 */
[----:B-1----:R-:W3:Y:S04]  /*7a4b0*/  LDL.LU R70, [R1+0x3160] ;  /* 0x0031600001467983 */ /* 0x002ee80000300800 */
[----:B------:R-:W3:Y:S04]  /*7a4c0*/  LDL.LU R47, [R1+0x3150] ;  /* 0x00315000012f7983 */ /* 0x000ee80000300800 */
[----:B------:R-:W3:Y:S01]  /*7a4d0*/  LDL.LU R46, [R1+0x3158] ;  /* 0x00315800012e7983 */ /* 0x000ee20000300800 */
[----:B------:R-:W-:-:S02]  /*7a4e0*/  PRMT R26, RZ, 0x7610, R26 ;  /* 0x00007610ff1a7816 */ /* 0x000fc4000000001a */
[----:B------:R-:W-:-:S04]  /*7a4f0*/  ISETP.GT.AND P1, PT, R51, 0xe3, PT ;  /* 0x000000e33300780c */ /* 0x000fc80003f24270 */
[----:B------:R1:W3:Y:S01]  /*7a500*/  @P0 LDG.E.U8 R26, desc[UR22][R16.64] ;  /* 0x00000016101a0981 */ /* 0x0002e2000c1e1100 */
[----:B------:R-:W-:Y:S02]  /*7a510*/  ISETP.GT.AND P3, PT, R51, 0xeb, PT ;  /* 0x000000eb3300780c */ /* 0x000fe40003f64270 */
[----:B----4-:R-:W-:-:S06]  /*7a520*/  IADD3 R69, P0, PT, R69, UR10, RZ ;  /* 0x0000000a45457c10 */ /* 0x010fcc000ff1e0ff */
[----:B-1----:R-:W-:Y:S01]  /*7a530*/  @P1 IMAD.MOV.U32 R16, RZ, RZ, R74 ;  /* 0x000000ffff101224 */ /* 0x002fe200078e004a */
[----:B------:R-:W-:Y:S01]  /*7a540*/  PRMT R25, RZ, 0x7610, R25 ;  /* 0x00007610ff197816 */ /* 0x000fe20000000019 */
[----:B------:R1:W-:Y:S01]  /*7a550*/  STL [R1+0x3170], R69 ;  /* 0x0031704501007387 */ /* 0x0003e20000100800 */
[----:B------:R-:W-:Y:S02]  /*7a560*/  PRMT R24, RZ, 0x7610, R24 ;  /* 0x00007610ff187816 */ /* 0x000fe40000000018 */
[----:B--2---:R-:W-:-:S05]  /*7a570*/  IADD3.X R77, PT, PT, R77, UR12, RZ, P4, !PT ;  /* 0x0000000c4d4d7c10 */ /* 0x004fca000a7fe4ff */
[----:B------:R2:W-:Y:S01]  /*7a580*/  STL [R1+0x3168], R77 ;  /* 0x0031684d01007387 */ /* 0x0005e20000100800 */
[----:B------:R-:W-:-:S03]  /*7a590*/  @P1 IMAD.MOV.U32 R17, RZ, RZ, R77 ;  /* 0x000000ffff111224 */ /* 0x000fc600078e004d */
[----:B0-----:R-:W4:Y:S01]  /*7a5a0*/  LDL.LU R74, [R1+0x3094] ;  /* 0x00309400014a7983 */ /* 0x001f220000300800 */
[----:B---3--:R-:W-:-:S03]  /*7a5b0*/  IADD3.X R76, PT, PT, R76, UR12, RZ, P0, !PT ;  /* 0x0000000c4c4c7c10 */ /* 0x008fc600087fe4ff */
[----:B------:R0:W3:Y:S02]  /*7a5c0*/  @P1 LDG.E.U8 R25, desc[UR22][R16.64] ;  /* 0x0000001610191981 */ /* 0x0000e4000c1e1100 */
[----:B0-----:R-:W-:Y:S02]  /*7a5d0*/  @P3 IMAD.MOV.U32 R16, RZ, RZ, R69 ;  /* 0x000000ffff103224 */ /* 0x001fe400078e0045 */
[----:B------:R-:W-:Y:S01]  /*7a5e0*/  @P3 IMAD.MOV.U32 R17, RZ, RZ, R76 ;  /* 0x000000ffff113224 */ /* 0x000fe200078e004c */
[----:B------:R-:W-:Y:S01]  /*7a5f0*/  IADD3 R70, P4, PT, R70, UR10, RZ ;  /* 0x0000000a46467c10 */ /* 0x000fe2000ff9e0ff */
[----:B------:R0:W-:Y:S04]  /*7a600*/  STL [R1+0x315c], R76 ;  /* 0x00315c4c01007387 */ /* 0x0001e80000100800 */
[----:B------:R0:W3:Y:S01]  /*7a610*/  @P3 LDG.E.U8 R24, desc[UR22][R16.64] ;  /* 0x0000001610183981 */ /* 0x0000e2000c1e1100 */
[----:B------:R-:W-:-:S02]  /*7a620*/  IADD3.X R72, PT, PT, R72, UR12, RZ, P4, !PT ;  /* 0x0000000c48487c10 */ /* 0x000fc4000a7fe4ff */
[----:B------:R-:W-:Y:S01]  /*7a630*/  IADD3 R46, P3, PT, R46, UR10, RZ ;  /* 0x0000000a2e2e7c10 */ /* 0x000fe2000ff7e0ff */
[----:B-1----:R-:W3:Y:S04]  /*7a640*/  LDL.LU R69, [R1+0x309c] ;  /* 0x00309c0001457983 */ /* 0x002ee80000300800 */
[----:B------:R-:W-:Y:S04]  /*7a650*/  STL [R1+0x3160], R70 ;  /* 0x0031604601007387 */ /* 0x000fe80000100800 */
[----:B------:R-:W-:Y:S04]  /*7a660*/  STL [R1+0x3158], R46 ;  /* 0x0031582e01007387 */ /* 0x000fe80000100800 */
[----:B------:R-:W-:Y:S04]  /*7a670*/  STL [R1+0x3154], R72 ;  /* 0x0031544801007387 */ /* 0x000fe80000100800 */
[----:B--2---:R-:W2:Y:S01]  /*7a680*/  LDL.LU R77, [R1+0x3090] ;  /* 0x00309000014d7983 */ /* 0x004ea20000300800 */
[----:B------:R-:W-:-:S02]  /*7a690*/  ISETP.GT.AND P0, PT, R51, 0xf3, PT ;  /* 0x000000f33300780c */ /* 0x000fc40003f04270 */
[----:B------:R-:W-:Y:S02]  /*7a6a0*/  ISETP.GT.AND P1, PT, R51, 0xfb, PT ;  /* 0x000000fb3300780c */ /* 0x000fe40003f24270 */
[----:B------:R-:W-:Y:S02]  /*7a6b0*/  IADD3.X R47, PT, PT, R47, UR12, RZ, P3, !PT ;  /* 0x0000000c2f2f7c10 */ /* 0x000fe40009ffe4ff */
[----:B------:R-:W-:-:S03]  /*7a6c0*/  PRMT R23, RZ, 0x7610, R23 ;  /* 0x00007610ff177816 */ /* 0x000fc60000000017 */
[----:B------:R1:W-:Y:S04]  /*7a6d0*/  STL [R1+0x3150], R47 ;  /* 0x0031502f01007387 */ /* 0x0003e80000100800 */
[----:B0-----:R-:W-:Y:S01]  /*7a6e0*/  @P0 IMAD.MOV.U32 R16, RZ, RZ, R70 ;  /* 0x000000ffff100224 */ /* 0x001fe200078e0046 */
[----:B------:R-:W2:Y:S01]  /*7a6f0*/  LDL.LU R76, [R1+0x3098] ;  /* 0x00309800014c7983 */ /* 0x000ea20000300800 */
[----:B------:R-:W-:-:S05]  /*7a700*/  @P0 IMAD.MOV.U32 R17, RZ, RZ, R72 ;  /* 0x000000ffff110224 */ /* 0x000fca00078e0048 */
[----:B------:R0:W2:Y:S02]  /*7a710*/  @P0 LDG.E.U8 R23, desc[UR22][R16.64] ;  /* 0x0000001610170981 */ /* 0x0000a4000c1e1100 */
[----:B0-----:R-:W-:Y:S02]  /*7a720*/  @P1 IMAD.MOV.U32 R17, RZ, RZ, R47 ;  /* 0x000000ffff111224 */ /* 0x001fe400078e002f */
[----:B-1----:R-:W2:Y:S01]  /*7a730*/  LDL.LU R47, [R1+0x30a0] ;  /* 0x0030a000012f7983 */ /* 0x002ea20000300800 */
[----:B------:R-:W-:Y:S01]  /*7a740*/  @P1 IMAD.MOV.U32 R16, RZ, RZ, R46 ;  /* 0x000000ffff101224 */ /* 0x000fe200078e002e */
[----:B------:R-:W-:Y:S02]  /*7a750*/  PRMT R22, RZ, 0x7610, R22 ;  /* 0x00007610ff167816 */ /* 0x000fe40000000016 */
[----:B------:R-:W-:-:S04]  /*7a760*/  ISETP.GT.AND P3, PT, R51, 0xdc, PT ;  /* 0x000000dc3300780c */ /* 0x000fc80003f64270 */
[----:B------:R0:W2:Y:S01]  /*7a770*/  @P1 LDG.E.U8 R22, desc[UR22][R16.64] ;  /* 0x0000001610161981 */ /* 0x0000a2000c1e1100 */
[----:B----4-:R-:W-:-:S05]  /*7a780*/  IADD3 R74, P4, PT, R74, UR10, RZ ;  /* 0x0000000a4a4a7c10 */ /* 0x010fca000ff9e0ff */
[----:B------:R1:W-:Y:S04]  /*7a790*/  STL [R1+0x3094], R74 ;  /* 0x0030944a01007387 */ /* 0x0003e80000100800 */
[----:B------:R-:W4:Y:S04]  /*7a7a0*/  LDL.LU R46, [R1+0x30a4] ;  /* 0x0030a400012e7983 */ /* 0x000f280000300800 */
[----:B------:R-:W4:Y:S04]  /*7a7b0*/  LDL.LU R72, [R1+0x30a8] ;  /* 0x0030a80001487983 */ /* 0x000f280000300800 */
[----:B------:R-:W4:Y:S01]  /*7a7c0*/  LDL.LU R70, [R1+0x30b4] ;  /* 0x0030b40001467983 */ /* 0x000f220000300800 */
[----:B0-----:R-:W-:Y:S01]  /*7a7d0*/  @P3 IMAD.MOV.U32 R16, RZ, RZ, R74 ;  /* 0x000000ffff103224 */ /* 0x001fe200078e004a */
[----:B---3--:R-:W-:-:S05]  /*7a7e0*/  IADD3 R69, P1, PT, R69, UR10, RZ ;  /* 0x0000000a45457c10 */ /* 0x008fca000ff3e0ff */
[----:B------:R0:W-:Y:S01]  /*7a7f0*/  STL [R1+0x309c], R69 ;  /* 0x00309c4501007387 */ /* 0x0001e20000100800 */
[----:B--2---:R-:W-:-:S05]  /*7a800*/  IADD3.X R77, PT, PT, R77, UR12, RZ, P4, !PT ;  /* 0x0000000c4d4d7c10 */ /* 0x004fca000a7fe4ff */
[----:B------:R2:W-:Y:S04]  /*7a810*/  STL [R1+0x3090], R77 ;  /* 0x0030904d01007387 */ /* 0x0005e80000100800 */
[----:B-1----:R-:W3:Y:S01]  /*7a820*/  LDL.LU R74, [R1+0x30b0] ;  /* 0x0030b000014a7983 */ /* 0x002ee20000300800 */
[----:B------:R-:W-:Y:S01]  /*7a830*/  ISETP.GT.AND P0, PT, R51, 0xe4, PT ;  /* 0x000000e43300780c */ /* 0x000fe20003f04270 */
[----:B------:R-:W-:Y:S01]  /*7a840*/  @P3 IMAD.MOV.U32 R17, RZ, RZ, R77 ;  /* 0x000000ffff113224 */ /* 0x000fe200078e004d */
[----:B------:R-:W-:Y:S02]  /*7a850*/  PRMT R19, RZ, 0x7610, R19 ;  /* 0x00007610ff137816 */ /* 0x000fe40000000013 */
[----:B------:R-:W-:Y:S02]  /*7a860*/  IADD3.X R76, PT, PT, R76, UR12, RZ, P1, !PT ;  /* 0x0000000c4c4c7c10 */ /* 0x000fe40008ffe4ff */
[----:B------:R-:W-:-:S02]  /*7a870*/  PRMT R18, RZ, 0x7610, R18 ;  /* 0x00007610ff127816 */ /* 0x000fc40000000012 */
[----:B------:R1:W3:Y:S05]  /*7a880*/  @P3 LDG.E.U8 R19, desc[UR22][R16.64] ;  /* 0x0000001610133981 */ /* 0x0002ea000c1e1100 */
[----:B-1----:R-:W-:Y:S02]  /*7a890*/  @P0 IMAD.MOV.U32 R16, RZ, RZ, R69 ;  /* 0x000000ffff100224 */ /* 0x002fe400078e0045 */
[----:B------:R-:W-:-:S05]  /*7a8a0*/  @P0 IMAD.MOV.U32 R17, RZ, RZ, R76 ;  /* 0x000000ffff110224 */ /* 0x000fca00078e004c */
[----:B------:R1:W3:Y:S01]  /*7a8b0*/  @P0 LDG.E.U8 R18, desc[UR22][R16.64] ;  /* 0x0000001610120981 */ /* 0x0002e2000c1e1100 */
[----:B------:R-:W-:-:S03]  /*7a8c0*/  ISETP.GT.AND P4, PT, R51, 0xec, PT ;  /* 0x000000ec3300780c */ /* 0x000fc60003f84270 */
[----:B------:R-:W-:Y:S04]  /*7a8d0*/  STL [R1+0x3098], R76 ;  /* 0x0030984c01007387 */ /* 0x000fe80000100800 */
[----:B0-----:R-:W3:Y:S01]  /*7a8e0*/  LDL.LU R69, [R1+0x3034] ;  /* 0x0030340001457983 */ /* 0x001ee20000300800 */
[----:B------:R-:W-:Y:S02]  /*7a8f0*/  ISETP.GT.AND P1, PT, R51, 0xf4, PT ;  /* 0x000000f43300780c */ /* 0x000fe40003f24270 */
[----:B-1----:R-:W-:Y:S02]  /*7a900*/  PRMT R17, RZ, 0x7610, R17 ;  /* 0x00007610ff117816 */ /* 0x002fe40000000011 */
[----:B----4-:R-:W-:-:S04]  /*7a910*/  IADD3 R46, P3, PT, R46, UR10, RZ ;  /* 0x0000000a2e2e7c10 */ /* 0x010fc8000ff7e0ff */
[----:B------:R-:W-:Y:S02]  /*7a920*/  IADD3.X R47, PT, PT, R47, UR12, RZ, P3, !PT ;  /* 0x0000000c2f2f7c10 */ /* 0x000fe40009ffe4ff */
[----:B------:R-:W-:Y:S01]  /*7a930*/  IADD3 R70, P0, PT, R70, UR10, RZ ;  /* 0x0000000a46467c10 */ /* 0x000fe2000ff1e0ff */
[----:B------:R-:W-:Y:S03]  /*7a940*/  STL [R1+0x30a4], R46 ;  /* 0x0030a42e01007387 */ /* 0x000fe60000100800 */
[----:B------:R-:W-:Y:S01]  /*7a950*/  IADD3.X R72, PT, PT, R72, UR12, RZ, P0, !PT ;  /* 0x0000000c48487c10 */ /* 0x000fe200087fe4ff */
[----:B------:R-:W-:Y:S04]  /*7a960*/  STL [R1+0x30b4], R70 ;  /* 0x0030b44601007387 */ /* 0x000fe80000100800 */
[----:B------:R0:W-:Y:S04]  /*7a970*/  STL [R1+0x30a0], R47 ;  /* 0x0030a02f01007387 */ /* 0x0001e80000100800 */
[----:B------:R1:W-:Y:S04]  /*7a980*/  STL [R1+0x30a8], R72 ;  /* 0x0030a84801007387 */ /* 0x0003e80000100800 */
[----:B------:R-:W4:Y:S04]  /*7a990*/  LDL.LU R80, [R1+0x30ac] ;  /* 0x0030ac0001507983 */ /* 0x000f280000300800 */
[----:B------:R-:W4:Y:S04]  /*7a9a0*/  LDL.LU R78, [R1+0x3030] ;  /* 0x00303000014e7983 */ /* 0x000f280000300800 */
[----:B------:R0:W4:Y:S04]  /*7a9b0*/  @P4 LDG.E.U8 R17, desc[UR22][R46.64] ;  /* 0x000000162e114981 */ /* 0x000128000c1e1100 */
[----:B--2---:R-:W2:Y:S01]  /*7a9c0*/  LDL.LU R77, [R1+0x3040] ;  /* 0x00304000014d7983 */ /* 0x004ea20000300800 */
[----:B---3--:R-:W-:Y:S01]  /*7a9d0*/  IADD3 R74, P4, PT, R74, UR10, RZ ;  /* 0x0000000a4a4a7c10 */ /* 0x008fe2000ff9e0ff */
[----:B0-----:R-:W-:-:S02]  /*7a9e0*/  @P1 IMAD.MOV.U32 R47, RZ, RZ, R72 ;  /* 0x000000ffff2f1224 */ /* 0x001fc400078e0048 */
[----:B------:R-:W-:Y:S02]  /*7a9f0*/  @P1 IMAD.MOV.U32 R46, RZ, RZ, R70 ;  /* 0x000000ffff2e1224 */ /* 0x000fe400078e0046 */
[----:B------:R0:W-:Y:S04]  /*7aa00*/  STL [R1+0x30b0], R74 ;  /* 0x0030b04a01007387 */ /* 0x0001e80000100800 */
[----:B------:R-:W3:Y:S04]  /*7aa10*/  LDL.LU R76, [R1+0x3044] ;  /* 0x00304400014c7983 */ /* 0x000ee80000300800 */
[----:B-1----:R-:W2:Y:S04]  /*7aa20*/  LDL.LU R72, [R1+0x3050] ;  /* 0x0030500001487983 */ /* 0x002ea80000300800 */
[----:B------:R-:W2:Y:S01]  /*7aa30*/  LDL.LU R70, [R1+0x3054] ;  /* 0x0030540001467983 */ /* 0x000ea20000300800 */
[----:B------:R-:W-:-:S02]  /*7aa40*/  PRMT R16, RZ, 0x7610, R16 ;  /* 0x00007610ff107816 */ /* 0x000fc40000000010 */
[C---:B------:R-:W-:Y:S02]  /*7aa50*/  ISETP.GT.AND P3, PT, R51.reuse, 0xfc, PT ;  /* 0x000000fc3300780c */ /* 0x040fe40003f64270 */
[----:B------:R-:W-:Y:S02]  /*7aa60*/  ISETP.GT.AND P0, PT, R51, 0xdd, PT ;  /* 0x000000dd3300780c */ /* 0x000fe40003f04270 */
[----:B------:R1:W2:Y:S01]  /*7aa70*/  @P1 LDG.E.U8 R16, desc[UR22][R46.64] ;  /* 0x000000162e101981 */ /* 0x0002a2000c1e1100 */
[----:B------:R-:W-:Y:S02]  /*7aa80*/  PRMT R15, RZ, 0x7610, R15 ;  /* 0x00007610ff0f7816 */ /* 0x000fe4000000000f */
[----:B------:R-:W-:-:S06]  /*7aa90*/  IADD3 R69, P1, PT, R69, UR10, RZ ;  /* 0x0000000a45457c10 */ /* 0x000fcc000ff3e0ff */
[----:B-1----:R-:W-:Y:S01]  /*7aaa0*/  @P3 IMAD.MOV.U32 R46, RZ, RZ, R74 ;  /* 0x000000ffff2e3224 */ /* 0x002fe200078e004a */
[----:B------:R1:W-:Y:S01]  /*7aab0*/  STL [R1+0x3034], R69 ;  /* 0x0030344501007387 */ /* 0x0003e20000100800 */
[----:B------:R-:W-:Y:S02]  /*7aac0*/  PRMT R12, RZ, 0x7610, R12 ;  /* 0x00007610ff0c7816 */ /* 0x000fe4000000000c */
[----:B----4-:R-:W-:Y:S02]  /*7aad0*/  IADD3.X R80, PT, PT, R80, UR12, RZ, P4, !PT ;  /* 0x0000000c50507c10 */ /* 0x010fe4000a7fe4ff */
[----:B------:R-:W-:-:S03]  /*7aae0*/  IADD3.X R78, PT, PT, R78, UR12, RZ, P1, !PT ;  /* 0x0000000c4e4e7c10 */ /* 0x000fc60008ffe4ff */
[----:B------:R4:W-:Y:S01]  /*7aaf0*/  STL [R1+0x30ac], R80 ;  /* 0x0030ac5001007387 */ /* 0x0009e20000100800 */
[----:B------:R-:W-:-:S03]  /*7ab00*/  @P3 IMAD.MOV.U32 R47, RZ, RZ, R80 ;  /* 0x000000ffff2f3224 */ /* 0x000fc600078e0050 */
[----:B0-----:R-:W4:Y:S04]  /*7ab10*/  LDL.LU R74, [R1+0x3064] ;  /* 0x00306400014a7983 */ /* 0x001f280000300800 */
[----:B------:R0:W4:Y:S02]  /*7ab20*/  @P3 LDG.E.U8 R15, desc[UR22][R46.64] ;  /* 0x000000162e0f3981 */ /* 0x000124000c1e1100 */
[----:B0-----:R-:W-:Y:S02]  /*7ab30*/  @P0 IMAD.MOV.U32 R46, RZ, RZ, R69 ;  /* 0x000000ffff2e0224 */ /* 0x001fe400078e0045 */
[----:B------:R-:W-:Y:S01]  /*7ab40*/  @P0 IMAD.MOV.U32 R47, RZ, RZ, R78 ;  /* 0x000000ffff2f0224 */ /* 0x000fe200078e004e */
[----:B---3--:R-:W-:-:S04]  /*7ab50*/  IADD3 R76, P4, PT, R76, UR10, RZ ;  /* 0x0000000a4c4c7c10 */ /* 0x008fc8000ff9e0ff */
[----:B------:R0:W3:Y:S01]  /*7ab60*/  @P0 LDG.E.U8 R12, desc[UR22][R46.64] ;  /* 0x000000162e0c0981 */ /* 0x0000e2000c1e1100 */
[----:B--2---:R-:W-:Y:S02]  /*7ab70*/  IADD3.X R77, PT, PT, R77, UR12, RZ, P4, !PT ;  /* 0x0000000c4d4d7c10 */ /* 0x004fe4000a7fe4ff */
[----:B------:R-:W-:Y:S01]  /*7ab80*/  IADD3 R70, P0, PT, R70, UR10, RZ ;  /* 0x0000000a46467c10 */ /* 0x000fe2000ff1e0ff */
[----:B------:R2:W-:Y:S03]  /*7ab90*/  STL [R1+0x3030], R78 ;  /* 0x0030304e01007387 */ /* 0x0005e60000100800 */
[----:B------:R-:W-:Y:S01]  /*7aba0*/  IADD3.X R72, PT, PT, R72, UR12, RZ, P0, !PT ;  /* 0x0000000c48487c10 */ /* 0x000fe200087fe4ff */
[----:B-1----:R-:W3:Y:S04]  /*7abb0*/  LDL.LU R69, [R1+0x3074] ;  /* 0x0030740001457983 */ /* 0x002ee80000300800 */
[----:B------:R-:W-:Y:S04]  /*7abc0*/  STL [R1+0x3044], R76 ;  /* 0x0030444c01007387 */ /* 0x000fe80000100800 */
[----:B------:R-:W-:Y:S04]  /*7abd0*/  STL [R1+0x3054], R70 ;  /* 0x0030544601007387 */ /* 0x000fe80000100800 */
[----:B------:R-:W-:Y:S04]  /*7abe0*/  STL [R1+0x3040], R77 ;  /* 0x0030404d01007387 */ /* 0x000fe80000100800 */
[----:B------:R1:W-:Y:S04]  /*7abf0*/  STL [R1+0x3050], R72 ;  /* 0x0030504801007387 */ /* 0x0003e80000100800 */
[----:B----4-:R-:W4:Y:S01]  /*7ac00*/  LDL.LU R80, [R1+0x3060] ;  /* 0x0030600001507983 */ /* 0x010f220000300800 */
[----:B------:R-:W-:-:S02]  /*7ac10*/  ISETP.GT.AND P1, PT, R51, 0xe5, PT ;  /* 0x000000e53300780c */ /* 0x000fc40003f24270 */
[----:B------:R-:W-:Y:S01]  /*7ac20*/  ISETP.GT.AND P3, PT, R51, 0xed, PT ;  /* 0x000000ed3300780c */ /* 0x000fe20003f64270 */
[----:B--2---:R-:W2:Y:S01]  /*7ac30*/  LDL.LU R78, [R1+0x3070] ;  /* 0x00307000014e7983 */ /* 0x004ea20000300800 */
[----:B------:R-:W-:-:S09]  /*7ac40*/  PRMT R48, RZ, 0x7610, R48 ;  /* 0x00007610ff307816 */ /* 0x000fd20000000030 */
[----:B0-----:R-:W-:Y:S02]  /*7ac50*/  @P1 IMAD.MOV.U32 R46, RZ, RZ, R76 ;  /* 0x000000ffff2e1224 */ /* 0x001fe400078e004c */
        /* <DEDUP_REMOVED lines=8> */
[----:B------:R-:W-:-:S05]  /*7ace0*/  IADD3 R74, P4, PT, R74, UR10, RZ ;  /* 0x0000000a4a4a7c10 */ /* 0x000fca000ff9e0ff */
[----:B------:R1:W-:Y:S04]  /*7acf0*/  STL [R1+0x3064], R74 ;  /* 0x0030644a01007387 */ /* 0x0003e80000100800 */
[----:B------:R-:W2:Y:S04]  /*7ad00*/  LDL.LU R70, [R1+0x2dd0] ;  /* 0x002dd00001467983 */ /* 0x000ea80000300800 */
[----:B------:R-:W2:Y:S04]  /*7ad10*/  LDL.LU R77, [R1+0x2ed0] ;  /* 0x002ed000014d7983 */ /* 0x000ea80000300800 */
[----:B------:R-:W2:Y:S01]  /*7ad20*/  LDL.LU R76, [R1+0x2ed4] ;  /* 0x002ed400014c7983 */ /* 0x000ea20000300800 */
[----:B0-----:R-:W-:Y:S01]  /*7ad30*/  @P0 IMAD.MOV.U32 R46, RZ, RZ, R74 ;  /* 0x000000ffff2e0224 */ /* 0x001fe200078e004a */
[----:B---3--:R-:W-:-:S05]  /*7ad40*/  IADD3 R69, P3, PT, R69, UR10, RZ ;  /* 0x0000000a45457c10 */ /* 0x008fca000ff7e0ff */
[----:B------:R0:W-:Y:S01]  /*7ad50*/  STL [R1+0x3074], R69 ;  /* 0x0030744501007387 */ /* 0x0001e20000100800 */
[----:B----4-:R-:W-:-:S05]  /*7ad60*/  IADD3.X R80, PT, PT, R80, UR12, RZ, P4, !PT ;  /* 0x0000000c50507c10 */ /* 0x010fca000a7fe4ff */
[----:B------:R3:W-:Y:S04]  /*7ad70*/  STL [R1+0x3060], R80 ;  /* 0x0030605001007387 */ /* 0x0007e80000100800 */
[----:B-1----:R-:W4:Y:S01]  /*7ad80*/  LDL.LU R74, [R1+0x2dd8] ;  /* 0x002dd800014a7983 */ /* 0x002f220000300800 */
[----:B------:R-:W-:Y:S01]  /*7ad90*/  ISETP.GT.AND P1, PT, R51, 0xfd, PT ;  /* 0x000000fd3300780c */ /* 0x000fe20003f24270 */
[----:B------:R-:W-:Y:S01]  /*7ada0*/  @P0 IMAD.MOV.U32 R47, RZ, RZ, R80 ;  /* 0x000000ffff2f0224 */ /* 0x000fe200078e0050 */
[----:B------:R-:W-:Y:S02]  /*7adb0*/  PRMT R52, RZ, 0x7610, R52 ;  /* 0x00007610ff347816 */ /* 0x000fe40000000034 */
[----:B--2---:R-:W-:Y:S02]  /*7adc0*/  IADD3.X R78, PT, PT, R78, UR12, RZ, P3, !PT ;  /* 0x0000000c4e4e7c10 */ /* 0x004fe40009ffe4ff */
[----:B------:R-:W-:-:S02]  /*7add0*/  PRMT R53, RZ, 0x7610, R53 ;  /* 0x00007610ff357816 */ /* 0x000fc40000000035 */
[----:B------:R1:W2:Y:S01]  /*7ade0*/  @P0 LDG.E.U8 R52, desc[UR22][R46.64] ;  /* 0x000000162e340981 */ /* 0x0002a2000c1e1100 */
[----:B------:R-:W-:-:S04]  /*7adf0*/  ISETP.GT.AND P4, PT, R51, 0xb7, PT ;  /* 0x000000b73300780c */ /* 0x000fc80003f84270 */
[----:B-1----:R-:W-:Y:S02]  /*7ae00*/  @P1 IMAD.MOV.U32 R46, RZ, RZ, R69 ;  /* 0x000000ffff2e1224 */ /* 0x002fe400078e0045 */
[----:B------:R-:W-:-:S05]  /*7ae10*/  @P1 IMAD.MOV.U32 R47, RZ, RZ, R78 ;  /* 0x000000ffff2f1224 */ /* 0x000fca00078e004e */
[----:B------:R1:W2:Y:S04]  /*7ae20*/  @P1 LDG.E.U8 R53, desc[UR22][R46.64] ;  /* 0x000000162e351981 */ /* 0x0002a8000c1e1100 */
[----:B------:R-:W-:Y:S04]  /*7ae30*/  STL [R1+0x3070], R78 ;  /* 0x0030704e01007387 */ /* 0x000fe80000100800 */
[----:B0-----:R-:W2:Y:S01]  /*7ae40*/  LDL.LU R69, [R1+0x2edc] ;  /* 0x002edc0001457983 */ /* 0x001ea20000300800 */
[----:B------:R-:W-:Y:S02]  /*7ae50*/  ISETP.GT.AND P3, PT, R51, 0xbe, PT ;  /* 0x000000be3300780c */ /* 0x000fe40003f64270 */
[----:B------:R-:W-:-:S02]  /*7ae60*/  PRMT R88, RZ, 0x7610, R88 ;  /* 0x00007610ff587816 */ /* 0x000fc40000000058 */
[----:B------:R-:W-:-:S04]  /*7ae70*/  IADD3 R70, P0, PT, R70, UR10, RZ ;  /* 0x0000000a46467c10 */ /* 0x000fc8000ff1e0ff */
[----:B------:R-:W-:Y:S02]  /*7ae80*/  IADD3.X R72, PT, PT, R72, UR12, RZ, P0, !PT ;  /* 0x0000000c48487c10 */ /* 0x000fe400087fe4ff */
[----:B------:R-:W-:Y:S01]  /*7ae90*/  IADD3 R76, P1, PT, R76, UR10, RZ ;  /* 0x0000000a4c4c7c10 */ /* 0x000fe2000ff3e0ff */
[----:B------:R-:W-:Y:S03]  /*7aea0*/  STL [R1+0x2dd0], R70 ;  /* 0x002dd04601007387 */ /* 0x000fe60000100800 */
[----:B------:R-:W-:Y:S01]  /*7aeb0*/  IADD3.X R77, PT, PT, R77, UR12, RZ, P1, !PT ;  /* 0x0000000c4d4d7c10 */ /* 0x000fe20008ffe4ff */
[----:B------:R-:W-:Y:S04]  /*7aec0*/  STL [R1+0x2ed4], R76 ;  /* 0x002ed44c01007387 */ /* 0x000fe80000100800 */
[----:B------:R0:W-:Y:S04]  /*7aed0*/  STL [R1+0x2dcc], R72 ;  /* 0x002dcc4801007387 */ /* 0x0001e80000100800 */
[----:B------:R4:W-:Y:S01]  /*7aee0*/  STL [R1+0x2ed0], R77 ;  /* 0x002ed04d01007387 */ /* 0x0009e20000100800 */
[----:B-1----:R-:W-:-:S03]  /*7aef0*/  @P4 IMAD.MOV.U32 R46, RZ, RZ, R70 ;  /* 0x000000ffff2e4224 */ /* 0x002fc600078e0046 */
[----:B---3--:R-:W3:Y:S01]  /*7af00*/  LDL.LU R80, [R1+0x2dd4] ;  /* 0x002dd40001507983 */ /* 0x008ee20000300800 */
[----:B------:R-:W-:-:S03]  /*7af10*/  @P4 IMAD.MOV.U32 R47, RZ, RZ, R72 ;  /* 0x000000ffff2f4224 */ /* 0x000fc600078e0048 */
[----:B0-----:R-:W3:Y:S04]  /*7af20*/  LDL.LU R72, [R1+0x2ed8] ;  /* 0x002ed80001487983 */ /* 0x001ee80000300800 */
[----:B------:R0:W3:Y:S04]  /*7af30*/  @P4 LDG.E.U8 R88, desc[UR22][R46.64] ;  /* 0x000000162e584981 */ /* 0x0000e8000c1e1100 */
[----:B------:R-:W3:Y:S01]  /*7af40*/  LDL.LU R70, [R1+0x2de0] ;  /* 0x002de00001467983 */ /* 0x000ee20000300800 */
[----:B0-----:R-:W-:Y:S01]  /*7af50*/  @P3 IMAD.MOV.U32 R47, RZ, RZ, R77 ;  /* 0x000000ffff2f3224 */ /* 0x001fe200078e004d */
[----:B----4-:R-:W-:Y:S01]  /*7af60*/  IADD3 R74, P4, PT, R74, UR10, RZ ;  /* 0x0000000a4a4a7c10 */ /* 0x010fe2000ff9e0ff */
[----:B------:R-:W-:-:S04]  /*7af70*/  @P3 IMAD.MOV.U32 R46, RZ, RZ, R76 ;  /* 0x000000ffff2e3224 */ /* 0x000fc800078e004c */
[----:B------:R0:W-:Y:S04]  /*7af80*/  STL [R1+0x2dd8], R74 ;  /* 0x002dd84a01007387 */ /* 0x0001e80000100800 */
[----:B------:R-:W4:Y:S04]  /*7af90*/  LDL.LU R77, [R1+0x2ddc] ;  /* 0x002ddc00014d7983 */ /* 0x000f280000300800 */
[----:B------:R-:W4:Y:S04]  /*7afa0*/  LDL.LU R78, [R1+0x3018] ;  /* 0x00301800014e7983 */ /* 0x000f280000300800 */
[----:B------:R-:W4:Y:S01]  /*7afb0*/  LDL.LU R76, [R1+0x301c] ;  /* 0x00301c00014c7983 */ /* 0x000f220000300800 */
[----:B------:R-:W-:-:S02]  /*7afc0*/  ISETP.GT.AND P1, PT, R51, 0xbf, PT ;  /* 0x000000bf3300780c */ /* 0x000fc40003f24270 */
[----:B------:R-:W-:Y:S02]  /*7afd0*/  PRMT R73, RZ, 0x7610, R73 ;  /* 0x00007610ff497816 */ /* 0x000fe40000000049 */
[----:B------:R-:W-:-:S04]  /*7afe0*/  ISETP.GT.AND P0, PT, R51, 0xc6, PT ;  /* 0x000000c63300780c */ /* 0x000fc80003f04270 */
[----:B------:R1:W4:Y:S01]  /*7aff0*/  @P3 LDG.E.U8 R73, desc[UR22][R46.64] ;  /* 0x000000162e493981 */ /* 0x000322000c1e1100 */
[----:B------:R-:W-:Y:S02]  /*7b000*/  PRMT R8, RZ, 0x7610, R8 ;  /* 0x00007610ff087816 */ /* 0x000fe40000000008 */
[----:B--2---:R-:W-:Y:S02]  /*7b010*/  IADD3 R69, P3, PT, R69, UR10, RZ ;  /* 0x0000000a45457c10 */ /* 0x004fe4000ff7e0ff */
[----:B-1----:R-:W-:Y:S01]  /*7b020*/  @P1 IMAD.MOV.U32 R46, RZ, RZ, R74 ;  /* 0x000000ffff2e1224 */ /* 0x002fe200078e004a */
[----:B------:R-:W-:Y:S02]  /*7b030*/  PRMT R75, RZ, 0x7610, R75 ;  /* 0x00007610ff4b7816 */ /* 0x000fe4000000004b */
[----:B------:R-:W-:Y:S01]  /*7b040*/  STL [R1+0x2edc], R69 ;  /* 0x002edc4501007387 */ /* 0x000fe20000100800 */
[----:B---3--:R-:W-:Y:S02]  /*7b050*/  IADD3.X R80, PT, PT, R80, UR12, RZ, P4, !PT ;  /* 0x0000000c50507c10 */ /* 0x008fe4000a7fe4ff */
[----:B------:R-:W-:-:S03]  /*7b060*/  IADD3.X R72, PT, PT, R72, UR12, RZ, P3, !PT ;  /* 0x0000000c48487c10 */ /* 0x000fc60009ffe4ff */
[----:B------:R-:W-:Y:S01]  /*7b070*/  @P1 IMAD.MOV.U32 R47, RZ, RZ, R80 ;  /* 0x000000ffff2f1224 */ /* 0x000fe200078e0050 */
[----:B------:R-:W-:Y:S01]  /*7b080*/  STL [R1+0x2dd4], R80 ;  /* 0x002dd45001007387 */ /* 0x000fe20000100800 */
[----:B------:R-:W-:-:S03]  /*7b090*/  ISETP.GT.AND P3, PT, R51, 0xc7, PT ;  /* 0x000000c73300780c */ /* 0x000fc60003f64270 */
[----:B------:R1:W2:Y:S01]  /*7b0a0*/  @P1 LDG.E.U8 R8, desc[UR22][R46.64] ;  /* 0x000000162e081981 */ /* 0x0002a2000c1e1100 */
[----:B------:R-:W-:-:S03]  /*7b0b0*/  IADD3 R70, P4, PT, R70, UR10, RZ ;  /* 0x0000000a46467c10 */ /* 0x000fc6000ff9e0ff */
[----:B------:R3:W-:Y:S04]  /*7b0c0*/  STL [R1+0x2ed8], R72 ;  /* 0x002ed84801007387 */ /* 0x0007e80000100800 */
[----:B0-----:R-:W2:Y:S01]  /*7b0d0*/  LDL.LU R74, [R1+0x2de4] ;  /* 0x002de400014a7983 */ /* 0x001ea20000300800 */
[----:B-1----:R-:W-:Y:S02]  /*7b0e0*/  @P0 IMAD.MOV.U32 R46, RZ, RZ, R69 ;  /* 0x000000ffff2e0224 */ /* 0x002fe400078e0045 */
[----:B------:R-:W-:Y:S01]  /*7b0f0*/  @P0 IMAD.MOV.U32 R47, RZ, RZ, R72 ;  /* 0x000000ffff2f0224 */ /* 0x000fe200078e0048 */
[----:B------:R0:W-:Y:S04]  /*7b100*/  STL [R1+0x2de0], R70 ;  /* 0x002de04601007387 */ /* 0x0001e80000100800 */
[----:B---3--:R-:W3:Y:S04]  /*7b110*/  LDL.LU R72, [R1+0x2de8] ;  /* 0x002de80001487983 */ /* 0x008ee80000300800 */
[----:B------:R1:W2:Y:S01]  /*7b120*/  @P0 LDG.E.U8 R75, desc[UR22][R46.64] ;  /* 0x000000162e4b0981 */ /* 0x0002a2000c1e1100 */
[----:B----4-:R-:W-:-:S03]  /*7b130*/  IADD3.X R77, PT, PT, R77, UR12, RZ, P4, !PT ;  /* 0x0000000c4d4d7c10 */ /* 0x010fc6000a7fe4ff */
[----:B------:R-:W4:Y:S01]  /*7b140*/  LDL.LU R69, [R1+0x302c] ;  /* 0x00302c0001457983 */ /* 0x000f220000300800 */
[----:B------:R-:W-:-:S04]  /*7b150*/  IADD3 R76, P0, PT, R76, UR10, RZ ;  /* 0x0000000a4c4c7c10 */ /* 0x000fc8000ff1e0ff */
[----:B------:R-:W-:Y:S01]  /*7b160*/  IADD3.X R78, PT, PT, R78, UR12, RZ, P0, !PT ;  /* 0x0000000c4e4e7c10 */ /* 0x000fe200087fe4ff */
[----:B------:R-:W-:Y:S01]  /*7b170*/  STL [R1+0x301c], R76 ;  /* 0x00301c4c01007387 */ /* 0x000fe20000100800 */
[----:B-1----:R-:W-:-:S03]  /*7b180*/  @P3 IMAD.MOV.U32 R46, RZ, RZ, R70 ;  /* 0x000000ffff2e3224 */ /* 0x002fc600078e0046 */
[----:B------:R1:W-:Y:S04]  /*7b190*/  STL [R1+0x2ddc], R77 ;  /* 0x002ddc4d01007387 */ /* 0x0003e80000100800 */
[----:B------:R-:W-:Y:S04]  /*7b1a0*/  STL [R1+0x3018], R78 ;  /* 0x0030184e01007387 */ /* 0x000fe80000100800 */
[----:B0-----:R-:W4:Y:S01]  /*7b1b0*/  LDL.LU R70, [R1+0x3028] ;  /* 0x0030280001467983 */ /* 0x001f220000300800 */
[C---:B------:R-:W-:Y:S01]  /*7b1c0*/  ISETP.GT.AND P1, PT, R51.reuse, 0xce, PT ;  /* 0x000000ce3300780c */ /* 0x040fe20003f24270 */
[----:B------:R-:W-:Y:S01]  /*7b1d0*/  @P3 IMAD.MOV.U32 R47, RZ, RZ, R77 ;  /* 0x000000ffff2f3224 */ /* 0x000fe200078e004d */
[----:B------:R-:W-:Y:S01]  /*7b1e0*/  PRMT R9, RZ, 0x7610, R9 ;  /* 0x00007610ff097816 */ /* 0x000fe20000000009 */
[----:B-1----:R-:W4:Y:S01]  /*7b1f0*/  LDL.LU R77, [R1+0x2df0] ;  /* 0x002df000014d7983 */ /* 0x002f220000300800 */
[----:B------:R-:W-:-:S02]  /*7b200*/  ISETP.GT.AND P4, PT, R51, 0xcf, PT ;  /* 0x000000cf3300780c */ /* 0x000fc40003f84270 */
[----:B------:R-:W-:Y:S02]  /*7b210*/  PRMT R71, RZ, 0x7610, R71 ;  /* 0x00007610ff477816 */ /* 0x000fe40000000047 */
[----:B------:R0:W4:Y:S01]  /*7b220*/  @P3 LDG.E.U8 R9, desc[UR22][R46.64] ;  /* 0x000000162e093981 */ /* 0x000122000c1e1100 */
[----:B------:R-:W-:-:S04]  /*7b230*/  ISETP.GT.AND P0, PT, R51, 0xd6, PT ;  /* 0x000000d63300780c */ /* 0x000fc80003f04270 */
[----:B0-----:R-:W-:Y:S02]  /*7b240*/  @P1 IMAD.MOV.U32 R46, RZ, RZ, R76 ;  /* 0x000000ffff2e1224 */ /* 0x001fe400078e004c */
[----:B------:R-:W-:Y:S01]  /*7b250*/  @P1 IMAD.MOV.U32 R47, RZ, RZ, R78 ;  /* 0x000000ffff2f1224 */ /* 0x000fe200078e004e */
[----:B------:R-:W-:-:S04]  /*7b260*/  PRMT R0, RZ, 0x7610, R0 ;  /* 0x00007610ff007816 */ /* 0x000fc80000000000 */
[----:B------:R0:W4:Y:S01]  /*7b270*/  @P1 LDG.E.U8 R71, desc[UR22][R46.64] ;  /* 0x000000162e471981 */ /* 0x000122000c1e1100 */
[----:B------:R-:W-:Y:S02]  /*7b280*/  PRMT R5, RZ, 0x7610, R5 ;  /* 0x00007610ff057816 */ /* 0x000fe40000000005 */
[----:B---3--:R-:W-:-:S04]  /*7b290*/  IADD3 R72, P3, PT, R72, UR10, RZ ;  /* 0x0000000a48487c10 */ /* 0x008fc8000ff7e0ff */
[----:B--2---:R-:W-:Y:S01]  /*7b2a0*/  IADD3.X R74, PT, PT, R74, UR12, RZ, P3, !PT ;  /* 0x0000000c4a4a7c10 */ /* 0x004fe20009ffe4ff */
[----:B0-----:R-:W-:Y:S01]  /*7b2b0*/  @P4 IMAD.MOV.U32 R46, RZ, RZ, R72 ;  /* 0x000000ffff2e4224 */ /* 0x001fe200078e0048 */
[----:B----4-:R-:W-:-:S03]  /*7b2c0*/  IADD3 R69, P1, PT, R69, UR10, RZ ;  /* 0x0000000a45457c10 */ /* 0x010fc6000ff3e0ff */
[----:B------:R-:W-:-:S05]  /*7b2d0*/  @P4 IMAD.MOV.U32 R47, RZ, RZ, R74 ;  /* 0x000000ffff2f4224 */ /* 0x000fca00078e004a */
[----:B------:R0:W2:Y:S02]  /*7b2e0*/  @P4 LDG.E.U8 R0, desc[UR22][R46.64] ;  /* 0x000000162e004981 */ /* 0x0000a4000c1e1100 */
[----:B0-----:R-:W-:Y:S01]  /*7b2f0*/  @P0 IMAD.MOV.U32 R46, RZ, RZ, R69 ;  /* 0x000000ffff2e0224 */ /* 0x001fe200078e0045 */
[----:B------:R-:W-:-:S05]  /*7b300*/  IADD3.X R70, PT, PT, R70, UR12, RZ, P1, !PT ;  /* 0x0000000c46467c10 */ /* 0x000fca0008ffe4ff */
[----:B------:R-:W-:-:S05]  /*7b310*/  @P0 IMAD.MOV.U32 R47, RZ, RZ, R70 ;  /* 0x000000ffff2f0224 */ /* 0x000fca00078e0046 */
[----:B------:R-:W3:Y:S04]  /*7b320*/  @P0 LDG.E.U8 R5, desc[UR22][R46.64] ;  /* 0x000000162e050981 */ /* 0x000ee8000c1e1100 */
[----:B------:R-:W-:Y:S01]  /*7b330*/  STL [R1+0x2de8], R72 ;  /* 0x002de84801007387 */ /* 0x000fe20000100800 */
[----:B------:R-:W-:-:S03]  /*7b340*/  IADD3 R77, P4, PT, R77, UR10, RZ ;  /* 0x0000000a4d4d7c10 */ /* 0x000fc6000ff9e0ff */
[----:B------:R0:W-:Y:S04]  /*7b350*/  STL [R1+0x87c], R71 ;  /* 0x00087c4701007387 */ /* 0x0001e80000100800 */
[----:B0-----:R-:W4:Y:S04]  /*7b360*/  LDL.LU R71, [R1+0x303c] ;  /* 0x00303c0001477983 */ /* 0x001f280000300800 */
[----:B------:R-:W-:Y:S04]  /*7b370*/  STL [R1+0x302c], R69 ;  /* 0x00302c4501007387 */ /* 0x000fe80000100800 */
[----:B------:R0:W-:Y:S04]  /*7b380*/  STL [R1+0x2de4], R74 ;  /* 0x002de44a01007387 */ /* 0x0001e80000100800 */
[----:B------:R-:W4:Y:S04]  /*7b390*/  LDL.LU R78, [R1+0x2dec] ;  /* 0x002dec00014e7983 */ /* 0x000f280000300800 */
[----:B------:R1:W-:Y:S04]  /*7b3a0*/  STL [R1+0x3028], R70 ;  /* 0x0030284601007387 */ /* 0x0003e80000100800 */
[----:B------:R-:W4:Y:S04]  /*7b3b0*/  LDL.LU R76, [R1+0x3038] ;  /* 0x00303800014c7983 */ /* 0x000f280000300800 */
[----:B--2---:R-:W-:Y:S04]  /*7b3c0*/  STL [R1+0x4cd8], R0 ;  /* 0x004cd80001007387 */ /* 0x004fe80000100800 */
[----:B------:R-:W-:Y:S04]  /*7b3d0*/  STL [R1+0x2df0], R77 ;  /* 0x002df04d01007387 */ /* 0x000fe80000100800 */
[----:B0-----:R-:W2:Y:S04]  /*7b3e0*/  LDL.LU R74, [R1+0x2df4] ;  /* 0x002df400014a7983 */ /* 0x001ea80000300800 */
[----:B-1----:R-:W2:Y:S04]  /*7b3f0*/  LDL.LU R70, [R1+0x2df8] ;  /* 0x002df80001467983 */ /* 0x002ea80000300800 */
[----:B------:R-:W2:Y:S04]  /*7b400*/  LDL.LU R69, [R1+0x3048] ;  /* 0x0030480001457983 */ /* 0x000ea80000300800 */
[----:B---3--:R0:W-:Y:S04]  /*7b410*/  STL [R1+0x874], R5 ;  /* 0x0008740501007387 */ /* 0x0081e80000100800 */
[----:B0-----:R-:W3:Y:S04]  /*7b420*/  LDL.LU R5, [R1+0x304c] ;  /* 0x00304c0001057983 */ /* 0x001ee80000300800 */
[----:B------:R-:W3:Y:S01]  /*7b430*/  LDL.LU R72, [R1+0x2e00] ;  /* 0x002e000001487983 */ /* 0x000ee20000300800 */
[----:B------:R-:W-:-:S02]  /*7b440*/  ISETP.GT.AND P3, PT, R51, 0xd7, PT ;  /* 0x000000d73300780c */ /* 0x000fc40003f64270 */
[----:B------:R-:W-:Y:S02]  /*7b450*/  ISETP.GT.AND P1, PT, R51, 0xde, PT ;  /* 0x000000de3300780c */ /* 0x000fe40003f24270 */
[----:B------:R-:W-:Y:S02]  /*7b460*/  PRMT R89, RZ, 0x7610, R89 ;  /* 0x00007610ff597816 */ /* 0x000fe40000000059 */
[----:B----4-:R-:W-:-:S07]  /*7b470*/  IADD3 R71, P0, PT, R71, UR10, RZ ;  /* 0x0000000a47477c10 */ /* 0x010fce000ff1e0ff */
[----:B------:R-:W-:Y:S01]  /*7b480*/  @P3 IMAD.MOV.U32 R46, RZ, RZ, R77 ;  /* 0x000000ffff2e3224 */ /* 0x000fe200078e004d */
[----:B------:R-:W-:-:S05]  /*7b490*/  IADD3.X R78, PT, PT, R78, UR12, RZ, P4, !PT ;  /* 0x0000000c4e4e7c10 */ /* 0x000fca000a7fe4ff */
[----:B------:R-:W-:Y:S01]  /*7b4a0*/  @P3 IMAD.MOV.U32 R47, RZ, RZ, R78 ;  /* 0x000000ffff2f3224 */ /* 0x000fe200078e004e */
[----:B------:R-:W-:Y:S02]  /*7b4b0*/  IADD3.X R76, PT, PT, R76, UR12, RZ, P0, !PT ;  /* 0x0000000c4c4c7c10 */ /* 0x000fe400087fe4ff */
[C---:B------:R-:W-:Y:S02]  /*7b4c0*/  ISETP.GT.AND P0, PT, R51.reuse, 0xdf, PT ;  /* 0x000000df3300780c */ /* 0x040fe40003f04270 */
[----:B------:R0:W4:Y:S01]  /*7b4d0*/  @P3 LDG.E.U8 R89, desc[UR22][R46.64] ;  /* 0x000000162e593981 */ /* 0x000122000c1e1100 */
[----:B------:R-:W-:Y:S02]  /*7b4e0*/  PRMT R0, RZ, 0x7610, R0 ;  /* 0x00007610ff007816 */ /* 0x000fe40000000000 */
[----:B------:R-:W-:Y:S01]  /*7b4f0*/  ISETP.GT.AND P3, PT, R51, 0xe6, PT ;  /* 0x000000e63300780c */ /* 0x000fe20003f64270 */
[----:B------:R-:W-:Y:S01]  /*7b500*/  STL [R1+0x303c], R71 ;  /* 0x00303c4701007387 */ /* 0x000fe20000100800 */
[----:B------:R-:W-:Y:S01]  /*7b510*/  PRMT R83, RZ, 0x7610, R83 ;  /* 0x00007610ff537816 */ /* 0x000fe20000000053 */
[----:B0-----:R-:W-:-:S02]  /*7b520*/  @P1 IMAD.MOV.U32 R46, RZ, RZ, R71 ;  /* 0x000000ffff2e1224 */ /* 0x001fc400078e0047 */
[----:B------:R-:W-:Y:S01]  /*7b530*/  @P1 IMAD.MOV.U32 R47, RZ, RZ, R76 ;  /* 0x000000ffff2f1224 */ /* 0x000fe200078e004c */
[----:B------:R-:W-:Y:S04]  /*7b540*/  STL [R1+0x2dec], R78 ;  /* 0x002dec4e01007387 */ /* 0x000fe80000100800 */
[----:B------:R0:W-:Y:S04]  /*7b550*/  STL [R1+0x3038], R76 ;  /* 0x0030384c01007387 */ /* 0x0001e80000100800 */
[----:B------:R1:W4:Y:S01]  /*7b560*/  @P1 LDG.E.U8 R0, desc[UR22][R46.64] ;  /* 0x000000162e001981 */ /* 0x000322000c1e1100 */
[----:B------:R-:W-:-:S03]  /*7b570*/  PRMT R6, RZ, 0x7610, R6 ;  /* 0x00007610ff067816 */ /* 0x000fc60000000006 */
[----:B0-----:R-:W4:Y:S04]  /*7b580*/  LDL.LU R76, [R1+0x2dfc] ;  /* 0x002dfc00014c7983 */ /* 0x001f280000300800 */
[----:B------:R-:W4:Y:S01]  /*7b590*/  LDL.LU R71, [R1+0x305c] ;  /* 0x00305c0001477983 */ /* 0x000f220000300800 */
[----:B--2---:R-:W-:-:S04]  /*7b5a0*/  IADD3 R70, P4, PT, R70, UR10, RZ ;  /* 0x0000000a46467c10 */ /* 0x004fc8000ff9e0ff */
[----:B------:R-:W-:Y:S01]  /*7b5b0*/  IADD3.X R74, PT, PT, R74, UR12, RZ, P4, !PT ;  /* 0x0000000c4a4a7c10 */ /* 0x000fe2000a7fe4ff */
[----:B-1----:R-:W-:-:S04]  /*7b5c0*/  @P0 IMAD.MOV.U32 R46, RZ, RZ, R70 ;  /* 0x000000ffff2e0224 */ /* 0x002fc800078e0046 */
[----:B------:R-:W-:Y:S01]  /*7b5d0*/  @P0 IMAD.MOV.U32 R47, RZ, RZ, R74 ;  /* 0x000000ffff2f0224 */ /* 0x000fe200078e004a */
[----:B------:R-:W-:Y:S04]  /*7b5e0*/  STL [R1+0x2df8], R70 ;  /* 0x002df84601007387 */ /* 0x000fe80000100800 */
[----:B------:R0:W2:Y:S01]  /*7b5f0*/  @P0 LDG.E.U8 R83, desc[UR22][R46.64] ;  /* 0x000000162e530981 */ /* 0x0000a2000c1e1100 */
[----:B---3--:R-:W-:-:S04]  /*7b600*/  IADD3 R5, P5, PT, R5, UR10, RZ ;  /* 0x0000000a05057c10 */ /* 0x008fc8000ffbe0ff */
[----:B------:R-:W-:Y:S02]  /*7b610*/  IADD3.X R69, PT, PT, R69, UR12, RZ, P5, !PT ;  /* 0x0000000c45457c10 */ /* 0x000fe4000affe4ff */
[----:B------:R-:W-:Y:S01]  /*7b620*/  IADD3 R72, P4, PT, R72, UR10, RZ ;  /* 0x0000000a48487c10 */ /* 0x000fe2000ff9e0ff */
[----:B------:R-:W-:Y:S01]  /*7b630*/  STL [R1+0x304c], R5 ;  /* 0x00304c0501007387 */ /* 0x000fe20000100800 */
[----:B0-----:R-:W-:Y:S02]  /*7b640*/  @P3 IMAD.MOV.U32 R46, RZ, RZ, R5 ;  /* 0x000000ffff2e3224 */ /* 0x001fe400078e0005 */
[----:B------:R-:W-:Y:S01]  /*7b650*/  @P3 IMAD.MOV.U32 R47, RZ, RZ, R69 ;  /* 0x000000ffff2f3224 */ /* 0x000fe200078e0045 */
[----:B------:R0:W-:Y:S04]  /*7b660*/  STL [R1+0x2df4], R74 ;  /* 0x002df44a01007387 */ /* 0x0001e80000100800 */
[----:B------:R1:W-:Y:S04]  /*7b670*/  STL [R1+0x3048], R69 ;  /* 0x0030484501007387 */ /* 0x0003e80000100800 */
[----:B------:R-:W-:Y:S04]  /*7b680*/  STL [R1+0x2e00], R72 ;  /* 0x002e004801007387 */ /* 0x000fe80000100800 */
[----:B0-----:R-:W3:Y:S04]  /*7b690*/  LDL.LU R74, [R1+0x3058] ;  /* 0x00305800014a7983 */ /* 0x001ee80000300800 */
[----:B------:R-:W2:Y:S04]  /*7b6a0*/  LDL.LU R70, [R1+0x2e04] ;  /* 0x002e040001467983 */ /* 0x000ea80000300800 */
[----:B------:R-:W2:Y:S04]  /*7b6b0*/  LDL.LU R5, [R1+0x2e08] ;  /* 0x002e080001057983 */ /* 0x000ea80000300800 */
[----:B------:R0:W2:Y:S01]  /*7b6c0*/  @P3 LDG.E.U8 R6, desc[UR22][R46.64] ;  /* 0x000000162e063981 */ /* 0x0000a2000c1e1100 */
[----:B------:R-:W-:-:S02]  /*7b6d0*/  ISETP.GT.AND P1, PT, R51, 0xe7, PT ;  /* 0x000000e73300780c */ /* 0x000fc40003f24270 */
[C---:B------:R-:W-:Y:S01]  /*7b6e0*/  ISETP.GT.AND P3, PT, R51.reuse, 0xee, PT ;  /* 0x000000ee3300780c */ /* 0x040fe20003f64270 */
[----:B-1----:R-:W2:Y:S01]  /*7b6f0*/  LDL.LU R69, [R1+0x3068] ;  /* 0x0030680001457983 */ /* 0x002ea20000300800 */
[----:B------:R-:W-:Y:S02]  /*7b700*/  PRMT R85, RZ, 0x7610, R85 ;  /* 0x00007610ff557816 */ /* 0x000fe40000000055 */
[----:B------:R-:W-:-:S07]  /*7b710*/  ISETP.GT.AND P0, PT, R51, 0xef, PT ;  /* 0x000000ef3300780c */ /* 0x000fce0003f04270 */
[----:B0-----:R-:W-:Y:S01]  /*7b720*/  @P1 IMAD.MOV.U32 R46, RZ, RZ, R72 ;  /* 0x000000ffff2e1224 */ /* 0x001fe200078e0048 */
[----:B------:R-:W-:Y:S02]  /*7b730*/  PRMT R11, RZ, 0x7610, R11 ;  /* 0x00007610ff0b7816 */ /* 0x000fe4000000000b */
[----:B----4-:R-:W-:Y:S02]  /*7b740*/  IADD3.X R76, PT, PT, R76, UR12, RZ, P4, !PT ;  /* 0x0000000c4c4c7c10 */ /* 0x010fe4000a7fe4ff */
[----:B------:R-:W-:-:S03]  /*7b750*/  IADD3 R71, P4, PT, R71, UR10, RZ ;  /* 0x0000000a47477c10 */ /* 0x000fc6000ff9e0ff */
[----:B------:R-:W-:-:S05]  /*7b760*/  @P1 IMAD.MOV.U32 R47, RZ, RZ, R76 ;  /* 0x000000ffff2f1224 */ /* 0x000fca00078e004c */
[----:B------:R0:W4:Y:S01]  /*7b770*/  @P1 LDG.E.U8 R85, desc[UR22][R46.64] ;  /* 0x000000162e551981 */ /* 0x000122000c1e1100 */
[----:B------:R-:W-:Y:S01]  /*7b780*/  PRMT R3, RZ, 0x7610, R3 ;  /* 0x00007610ff037816 */ /* 0x000fe20000000003 */
[----:B0-----:R-:W-:Y:S01]  /*7b790*/  @P3 IMAD.MOV.U32 R46, RZ, RZ, R71 ;  /* 0x000000ffff2e3224 */ /* 0x001fe200078e0047 */
[----:B---3--:R-:W-:-:S05]  /*7b7a0*/  IADD3.X R74, PT, PT, R74, UR12, RZ, P4, !PT ;  /* 0x0000000c4a4a7c10 */ /* 0x008fca000a7fe4ff */
[----:B------:R-:W-:Y:S01]  /*7b7b0*/  @P3 IMAD.MOV.U32 R47, RZ, RZ, R74 ;  /* 0x000000ffff2f3224 */ /* 0x000fe200078e004a */
[----:B--2---:R-:W-:-:S04]  /*7b7c0*/  IADD3 R5, P1, PT, R5, UR10, RZ ;  /* 0x0000000a05057c10 */ /* 0x004fc8000ff3e0ff */
[----:B------:R0:W2:Y:S04]  /*7b7d0*/  @P3 LDG.E.U8 R11, desc[UR22][R46.64] ;  /* 0x000000162e0b3981 */ /* 0x0000a8000c1e1100 */
[----:B------:R1:W-:Y:S01]  /*7b7e0*/  STL [R1+0x834], R6 ;  /* 0x0008340601007387 */ /* 0x0003e20000100800 */
[----:B------:R-:W-:-:S03]  /*7b7f0*/  IADD3.X R70, PT, PT, R70, UR12, RZ, P1, !PT ;  /* 0x0000000c46467c10 */ /* 0x000fc60008ffe4ff */
[----:B-1----:R-:W3:Y:S01]  /*7b800*/  LDL.LU R6, [R1+0x306c] ;  /* 0x00306c0001067983 */ /* 0x002ee20000300800 */
[----:B0-----:R-:W-:Y:S02]  /*7b810*/  @P0 IMAD.MOV.U32 R46, RZ, RZ, R5 ;  /* 0x000000ffff2e0224 */ /* 0x001fe400078e0005 */
[----:B------:R-:W-:-:S05]  /*7b820*/  @P0 IMAD.MOV.U32 R47, RZ, RZ, R70 ;  /* 0x000000ffff2f0224 */ /* 0x000fca00078e0046 */
[----:B------:R0:W2:Y:S01]  /*7b830*/  @P0 LDG.E.U8 R3, desc[UR22][R46.64] ;  /* 0x000000162e030981 */ /* 0x0000a2000c1e1100 */
[----:B------:R-:W-:-:S03]  /*7b840*/  ISETP.GT.AND P5, PT, R51, 0xf6, PT ;  /* 0x000000f63300780c */ /* 0x000fc60003fa4270 */
[----:B------:R-:W-:Y:S04]  /*7b850*/  STL [R1+0x2dfc], R76 ;  /* 0x002dfc4c01007387 */ /* 0x000fe80000100800 */
[----:B------:R-:W-:Y:S04]  /*7b860*/  STL [R1+0x305c], R71 ;  /* 0x00305c4701007387 */ /* 0x000fe80000100800 */
[----:B------:R-:W4:Y:S04]  /*7b870*/  LDL.LU R72, [R1+0x2e18] ;  /* 0x002e180001487983 */ /* 0x000f280000300800 */
[----:B------:R1:W-:Y:S01]  /*7b880*/  STL [R1+0x2e08], R5 ;  /* 0x002e080501007387 */ /* 0x0003e20000100800 */
[----:B------:R-:W-:-:S03]  /*7b890*/  PRMT R4, RZ, 0x7610, R4 ;  /* 0x00007610ff047816 */ /* 0x000fc60000000004 */
[----:B------:R-:W-:Y:S01]  /*7b8a0*/  STL [R1+0x3058], R74 ;  /* 0x0030584a01007387 */ /* 0x000fe20000100800 */
[----:B---3--:R-:W-:-:S04]  /*7b8b0*/  IADD3 R6, P4, PT, R6, UR10, RZ ;  /* 0x0000000a06067c10 */ /* 0x008fc8000ff9e0ff */
[----:B------:R-:W-:Y:S01]  /*7b8c0*/  IADD3.X R69, PT, PT, R69, UR12, RZ, P4, !PT ;  /* 0x0000000c45457c10 */ /* 0x000fe2000a7fe4ff */
[----:B------:R-:W-:Y:S01]  /*7b8d0*/  STL [R1+0x306c], R6 ;  /* 0x00306c0601007387 */ /* 0x000fe20000100800 */
[----:B0-----:R-:W-:-:S03]  /*7b8e0*/  @P5 IMAD.MOV.U32 R46, RZ, RZ, R6 ;  /* 0x000000ffff2e5224 */ /* 0x001fc600078e0006 */
[----:B------:R0:W-:Y:S01]  /*7b8f0*/  STL [R1+0x2e04], R70 ;  /* 0x002e044601007387 */ /* 0x0001e20000100800 */
[----:B------:R-:W-:-:S03]  /*7b900*/  @P5 IMAD.MOV.U32 R47, RZ, RZ, R69 ;  /* 0x000000ffff2f5224 */ /* 0x000fc600078e0045 */
[----:B--2---:R-:W-:Y:S04]  /*7b910*/  STL [R1+0x4208], R11 ;  /* 0x0042080b01007387 */ /* 0x004fe80000100800 */
[----:B------:R2:W-:Y:S04]  /*7b920*/  STL [R1+0x3068], R69 ;  /* 0x0030684501007387 */ /* 0x0005e80000100800 */
[----:B-1----:R-:W3:Y:S04]  /*7b930*/  LDL.LU R5, [R1+0x2e10] ;  /* 0x002e100001057983 */ /* 0x002ee80000300800 */
[----:B0-----:R-:W3:Y:S04]  /*7b940*/  LDL.LU R70, [R1+0x307c] ;  /* 0x00307c0001467983 */ /* 0x001ee80000300800 */
[----:B------:R-:W3:Y:S04]  /*7b950*/  LDL.LU R71, [R1+0x2e14] ;  /* 0x002e140001477983 */ /* 0x000ee80000300800 */
[----:B------:R-:W-:Y:S04]  /*7b960*/  STL [R1+0x4ce8], R3 ;  /* 0x004ce80301007387 */ /* 0x000fe80000100800 */
[----:B------:R-:W-:Y:S04]  /*7b970*/  STL [R1+0x4cf4], R3 ;  /* 0x004cf40301007387 */ /* 0x000fe80000100800 */
[----:B------:R-:W3:Y:S04]  /*7b980*/  @P5 LDG.E.U8 R4, desc[UR22][R46.64] ;  /* 0x000000162e045981 */ /* 0x000ee8000c1e1100 */
[----:B------:R-:W3:Y:S04]  /*7b990*/  LDL.LU R6, [R1+0x2e0c] ;  /* 0x002e0c0001067983 */ /* 0x000ee80000300800 */
[----:B--2---:R-:W2:Y:S01]  /*7b9a0*/  LDL.LU R69, [R1+0x3078] ;  /* 0x0030780001457983 */ /* 0x004ea20000300800 */
[----:B------:R-:W0:Y:S01]  /*7b9b0*/  S2R R2, SR_TID.X ;  /* 0x0000000000027919 */ /* 0x000e220000002100 */
[----:B----4-:R-:W-:Y:S01]  /*7b9c0*/  IADD3 R72, P0, PT, R72, UR10, RZ ;  /* 0x0000000a48487c10 */ /* 0x010fe2000ff1e0ff */
[----:B------:R-:W-:Y:S01]  /*7b9d0*/  IMAD.MOV.U32 R86, RZ, RZ, R93 ;  /* 0x000000ffff567224 */ /* 0x000fe200078e005d */
[----:B0-----:R-:W-:-:S02]  /*7b9e0*/  LOP3.LUT R2, R2, 0x7f, RZ, 0xc0, !PT ;  /* 0x0000007f02027812 */ /* 0x001fc400078ec0ff */
[----:B------:R-:W-:Y:S02]  /*7b9f0*/  ISETP.GT.AND P3, PT, R51, 0xf7, PT ;  /* 0x000000f73300780c */ /* 0x000fe40003f64270 */
[----:B---3--:R-:W-:Y:S02]  /*7ba00*/  IADD3 R5, P1, PT, R5, UR10, RZ ;  /* 0x0000000a05057c10 */ /* 0x008fe4000ff3e0ff */
[----:B------:R-:W-:Y:S02]  /*7ba10*/  IADD3 R70, P6, PT, R70, UR10, RZ ;  /* 0x0000000a46467c10 */ /* 0x000fe4000ffde0ff */
[----:B------:R-:W-:Y:S01]  /*7ba20*/  IADD3.X R71, PT, PT, R71, UR12, RZ, P0, !PT ;  /* 0x0000000c47477c10 */ /* 0x000fe200087fe4ff */
[----:B------:R-:W-:Y:S04]  /*7ba30*/  STL [R1+0x4cbc], R4 ;  /* 0x004cbc0401007387 */ /* 0x000fe80000100800 */
[----:B------:R0:W-:Y:S01]  /*7ba40*/  STL [R1+0x4cc0], R4 ;  /* 0x004cc00401007387 */ /* 0x0001e20000100800 */
[----:B------:R-:W-:-:S03]  /*7ba50*/  IADD3.X R6, PT, PT, R6, UR12, RZ, P1, !PT ;  /* 0x0000000c06067c10 */ /* 0x000fc60008ffe4ff */
[----:B------:R-:W-:Y:S01]  /*7ba60*/  STL [R1+0x2e18], R72 ;  /* 0x002e184801007387 */ /* 0x000fe20000100800 */
[----:B--2---:R-:W-:-:S03]  /*7ba70*/  IADD3.X R69, PT, PT, R69, UR12, RZ, P6, !PT ;  /* 0x0000000c45457c10 */ /* 0x004fc6000b7fe4ff */
[----:B------:R-:W-:Y:S01]  /*7ba80*/  STL [R1+0x2e10], R5 ;  /* 0x002e100501007387 */ /* 0x000fe20000100800 */
[----:B0-----:R-:W-:Y:S01]  /*7ba90*/  IMAD.MOV.U32 R4, RZ, RZ, R73 ;  /* 0x000000ffff047224 */ /* 0x001fe200078e0049 */
[----:B------:R-:W-:Y:S02]  /*7baa0*/  LOP3.LUT R73, R2, 0x80, RZ, 0xfc, !PT ;  /* 0x0000008002497812 */ /* 0x000fe400078efcff */
[----:B------:R-:W-:Y:S04]  /*7bab0*/  STL [R1+0x307c], R70 ;  /* 0x00307c4601007387 */ /* 0x000fe80000100800 */
[----:B------:R-:W-:Y:S01]  /*7bac0*/  STL [R1+0x2e14], R71 ;  /* 0x002e144701007387 */ /* 0x000fe20000100800 */
[----:B------:R-:W-:-:S03]  /*7bad0*/  ISETP.GE.AND P0, PT, R73, R51, PT ;  /* 0x000000334900720c */ /* 0x000fc60003f06270 */
[----:B------:R0:W-:Y:S04]  /*7bae0*/  STL [R1+0x2e0c], R6 ;  /* 0x002e0c0601007387 */ /* 0x0001e80000100800 */
[----:B------:R-:W-:Y:S04]  /*7baf0*/  STL [R1+0x4cdc], R51 ;  /* 0x004cdc3301007387 */ /* 0x000fe80000100800 */
[----:B------:R-:W-:Y:S04]  /*7bb00*/  STL [R1+0x3078], R69 ;  /* 0x0030784501007387 */ /* 0x000fe80000100800 */
[----:B------:R1:W-:Y:S04]  /*7bb10*/  STL [R1+0x4cec], R51 ;  /* 0x004cec3301007387 */ /* 0x0003e80000100800 */
[----:B------:R-:W2:Y:S04]  /*7bb20*/  LDL.LU R73, [R1+0x1c8] ;  /* 0x0001c80001497983 */ /* 0x000ea80000300800 */
        /* <DEDUP_REMOVED lines=9> */
[----:B------:R-:W4:Y:S01]  /*7bbc0*/  LDL.LU R93, [R1+0xbc] ;  /* 0x0000bc00015d7983 */ /* 0x000f220000300800 */
[----:B------:R-:W-:-:S03]  /*7bbd0*/  @P3 IMAD.MOV.U32 R47, RZ, RZ, R6 ;  /* 0x000000ffff2f3224 */ /* 0x000fc600078e0006 */
[----:B0-----:R-:W4:Y:S01]  /*7bbe0*/  LDL.LU R6, [R1+0xa4] ;  /* 0x0000a40001067983 */ /* 0x001f220000300800 */
[C---:B------:R-:W-:Y:S01]  /*7bbf0*/  ISETP.GT.AND P4, PT, R51.reuse, 0xfe, PT ;  /* 0x000000fe3300780c */ /* 0x040fe20003f84270 */
[----:B------:R-:W-:Y:S01]  /*7bc00*/  @P3 IMAD.MOV.U32 R46, RZ, RZ, R5 ;  /* 0x000000ffff2e3224 */ /* 0x000fe200078e0005 */
[----:B------:R-:W-:Y:S01]  /*7bc10*/  ISETP.GT.AND P5, PT, R51, 0xff, PT ;  /* 0x000000ff3300780c */ /* 0x000fe20003fa4270 */
[----:B------:R-:W4:Y:S01]  /*7bc20*/  LDL.LU R5, [R1+0x8c] ;  /* 0x00008c0001057983 */ /* 0x000f220000300800 */
[----:B------:R-:W-:Y:S02]  /*7bc30*/  PRMT R11, RZ, 0x7610, R11 ;  /* 0x00007610ff0b7816 */ /* 0x000fe4000000000b */
[----:B------:R-:W-:-:S04]  /*7bc40*/  PRMT R10, RZ, 0x7610, R10 ;  /* 0x00007610ff0a7816 */ /* 0x000fc8000000000a */
[----:B------:R0:W4:Y:S01]  /*7bc50*/  @P3 LDG.E.U8 R11, desc[UR22][R46.64] ;  /* 0x000000162e0b3981 */ /* 0x000122000c1e1100 */
[----:B------:R-:W-:Y:S02]  /*7bc60*/  PRMT R90, RZ, 0x7610, R90 ;  /* 0x00007610ff5a7816 */ /* 0x000fe4000000005a */
[----:B0-----:R-:W-:Y:S02]  /*7bc70*/  @P4 IMAD.MOV.U32 R46, RZ, RZ, R70 ;  /* 0x000000ffff2e4224 */ /* 0x001fe400078e0046 */
[----:B------:R-:W-:-:S05]  /*7bc80*/  @P4 IMAD.MOV.U32 R47, RZ, RZ, R69 ;  /* 0x000000ffff2f4224 */ /* 0x000fca00078e0045 */
[----:B------:R0:W4:Y:S02]  /*7bc90*/  @P4 LDG.E.U8 R10, desc[UR22][R46.64] ;  /* 0x000000162e0a4981 */ /* 0x000124000c1e1100 */
[----:B0-----:R-:W-:Y:S02]  /*7bca0*/  @P5 IMAD.MOV.U32 R46, RZ, RZ, R72 ;  /* 0x000000ffff2e5224 */ /* 0x001fe400078e0048 */
[----:B------:R-:W-:-:S05]  /*7bcb0*/  @P5 IMAD.MOV.U32 R47, RZ, RZ, R71 ;  /* 0x000000ffff2f5224 */ /* 0x000fca00078e0047 */
[----:B------:R0:W4:Y:S01]  /*7bcc0*/  @P5 LDG.E.U8 R90, desc[UR22][R46.64] ;  /* 0x000000162e5a5981 */ /* 0x000122000c1e1100 */
[----:B------:R-:W-:Y:S01]  /*7bcd0*/  BAR.SYNC.DEFER_BLOCKING 0x0 ;  /* 0x0000000000007b1d */ /* 0x000fe20000010000 */
[----:B------:R-:W-:-:S05]  /*7bce0*/  ISETP.GE.AND P1, PT, R2, R51, PT ;  /* 0x000000330200720c */ /* 0x000fca0003f26270 */
[----:B-1----:R-:W4:Y:S04]  /*7bcf0*/  LDL.LU R51, [R1+0x2c] ;  /* 0x00002c0001337983 */ /* 0x002f280000300800 */
[----:B------:R-:W4:Y:S04]  /*7bd00*/  LDL.LU R69, [R1+0x4d8c] ;  /* 0x004d8c0001457983 */ /* 0x000f280000300800 */
[----:B------:R-:W4:Y:S04]  /*7bd10*/  LDL.LU R70, [R1+0x4d88] ;  /* 0x004d880001467983 */ /* 0x000f280000300800 */
[----:B------:R-:W4:Y:S04]  /*7bd20*/  LDL.LU R71, [R1+0x4d84] ;  /* 0x004d840001477983 */ /* 0x000f280000300800 */
[----:B------:R-:W4:Y:S04]  /*7bd30*/  LDL.LU R72, [R1+0x4d80] ;  /* 0x004d800001487983 */ /* 0x000f280000300800 */
[----:B------:R-:W4:Y:S04]  /*7bd40*/  LDL.LU R47, [R1+0x44] ;  /* 0x00004400012f7983 */ /* 0x000f280000300800 */
[----:B------:R1:W-:Y:S04]  /*7bd50*/  STL [R1+0x420c], R46 ;  /* 0x00420c2e01007387 */ /* 0x0003e80000100800 */
[----:B------:R-:W-:Y:S04]  /*7bd60*/  STS.U8 [R2+UR7+0x48000], R79 ;  /* 0x0480004f02007988 */ /* 0x000fe80008000007 */
[----:B-1----:R-:W4:Y:S04]  /*7bd70*/  LDL.LU R46, [R1+0x5c] ;  /* 0x00005c00012e7983 */ /* 0x002f280000300800 */
[----:B------:R-:W-:Y:S04]  /*7bd80*/  STL [R1+0x4634], R79 ;  /* 0x0046344f01007387 */ /* 0x000fe80000100800 */
[----:B------:R1:W-:Y:S04]  /*7bd90*/  STL [R1+0x4638], R79 ;  /* 0x0046384f01007387 */ /* 0x0003e80000100800 */
[----:B-1----:R-:W4:Y:S04]  /*7bda0*/  LDL.LU R79, [R1+0x74] ;  /* 0x00007400014f7983 */ /* 0x002f280000300800 */
[----:B--2---:R1:W-:Y:S04]  /*7bdb0*/  STS.U8 [R2+UR7+0x48400], R73 ;  /* 0x0484004902007988 */ /* 0x0043e80008000007 */
[----:B---3--:R2:W-:Y:S04]  /*7bdc0*/  STS.U8 [R2+UR7+0x48800], R74 ;  /* 0x0488004a02007988 */ /* 0x0085e80008000007 */
[----:B----4-:R3:W-:Y:S04]  /*7bdd0*/  STS.U8 [R2+UR7+0x48c00], R82 ;  /* 0x048c005202007988 */ /* 0x0107e80008000007 */
[----:B-1----:R-:W4:Y:S04]  /*7bde0*/  LDL.LU R73, [R1+0x4d7c] ;  /* 0x004d7c0001497983 */ /* 0x002f280000300800 */
[----:B--2---:R-:W2:Y:S04]  /*7bdf0*/  LDL.LU R74, [R1+0x4d78] ;  /* 0x004d7800014a7983 */ /* 0x004ea80000300800 */
[----:B---3--:R-:W3:Y:S04]  /*7be00*/  LDL.LU R82, [R1+0x4d74] ;  /* 0x004d740001527983 */ /* 0x008ee80000300800 */
[----:B------:R1:W-:Y:S04]  /*7be10*/  STS.U8 [R2+UR7+0x49000], R76 ;  /* 0x0490004c02007988 */ /* 0x0003e80008000007 */
[----:B------:R0:W-:Y:S04]  /*7be20*/  STS.U8 [R2+UR7+0x49400], R77 ;  /* 0x0494004d02007988 */ /* 0x0001e80008000007 */
[----:B------:R0:W-:Y:S04]  /*7be30*/  STS.U8 [R2+UR7+0x49800], R78 ;  /* 0x0498004e02007988 */ /* 0x0001e80008000007 */
[----:B-1----:R-:W2:Y:S04]  /*7be40*/  LDL.LU R76, [R1+0x4d70] ;  /* 0x004d7000014c7983 */ /* 0x002ea80000300800 */
[----:B0-----:R-:W2:Y:S04]  /*7be50*/  LDL.LU R77, [R1+0x4d6c] ;  /* 0x004d6c00014d7983 */ /* 0x001ea80000300800 */
[----:B------:R-:W2:Y:S04]  /*7be60*/  LDL.LU R78, [R1+0x4d68] ;  /* 0x004d6800014e7983 */ /* 0x000ea80000300800 */
[----:B------:R0:W-:Y:S04]  /*7be70*/  STS.U8 [R2+UR7+0x49c00], R80 ;  /* 0x049c005002007988 */ /* 0x0001e80008000007 */
[----:B------:R1:W-:Y:S04]  /*7be80*/  STS.U8 [R2+UR7+0x4a000], R81 ;  /* 0x04a0005102007988 */ /* 0x0003e80008000007 */
[----:B------:R1:W-:Y:S04]  /*7be90*/  STS.U8 [R2+UR7+0x4a400], R84 ;  /* 0x04a4005402007988 */ /* 0x0003e80008000007 */
[----:B0-----:R-:W2:Y:S04]  /*7bea0*/  LDL.LU R80, [R1+0x4d64] ;  /* 0x004d640001507983 */ /* 0x001ea80000300800 */
[----:B-1----:R-:W2:Y:S04]  /*7beb0*/  LDL.LU R81, [R1+0x4d60] ;  /* 0x004d600001517983 */ /* 0x002ea80000300800 */
[----:B------:R-:W2:Y:S04]  /*7bec0*/  LDL.LU R84, [R1+0x4d5c] ;  /* 0x004d5c0001547983 */ /* 0x000ea80000300800 */
[----:B------:R0:W-:Y:S04]  /*7bed0*/  STS.U8 [R2+UR7+0x4a800], R87 ;  /* 0x04a8005702007988 */ /* 0x0001e80008000007 */
[----:B------:R1:W-:Y:S04]  /*7bee0*/  STS.U8 [R2+UR7+0x4ac00], R93 ;  /* 0x04ac005d02007988 */ /* 0x0003e80008000007 */
[----:B0-----:R-:W2:Y:S04]  /*7bef0*/  LDL.LU R87, [R1+0x4d58] ;  /* 0x004d580001577983 */ /* 0x001ea80000300800 */
[----:B-1----:R-:W3:Y:S04]  /*7bf00*/  LDL.LU R93, [R1+0x4d54] ;  /* 0x004d5400015d7983 */ /* 0x002ee80000300800 */
[----:B------:R0:W-:Y:S04]  /*7bf10*/  STS.U8 [R2+UR7+0x4b000], R6 ;  /* 0x04b0000602007988 */ /* 0x0001e80008000007 */
[----:B0-----:R-:W4:Y:S04]  /*7bf20*/  LDL.LU R6, [R1+0x4d50] ;  /* 0x004d500001067983 */ /* 0x001f280000300800 */
[----:B------:R0:W-:Y:S04]  /*7bf30*/  STS.U8 [R2+UR7+0x4b400], R5 ;  /* 0x04b4000502007988 */ /* 0x0001e80008000007 */
[----:B0-----:R-:W4:Y:S04]  /*7bf40*/  LDL.LU R5, [R1+0x4d4c] ;  /* 0x004d4c0001057983 */ /* 0x001f280000300800 */
[----:B------:R0:W-:Y:S02]  /*7bf50*/  STS.U8 [R2+UR7+0x4c000], R47 ;  /* 0x04c0002f02007988 */ /* 0x0001e40008000007 */
[----:B0-----:R-:W-:-:S02]  /*7bf60*/  IMAD.MOV.U32 R47, RZ, RZ, R86 ;  /* 0x000000ffff2f7224 */ /* 0x001fc400078e0056 */
[----:B------:R0:W-:Y:S02]  /*7bf70*/  STS.U8 [R2+UR7+0x4bc00], R46 ;  /* 0x04bc002e02007988 */ /* 0x0001e40008000007 */
[----:B0-----:R-:W-:Y:S02]  /*7bf80*/  IMAD.MOV.U32 R46, RZ, RZ, R85 ;  /* 0x000000ffff2e7224 */ /* 0x001fe400078e0055 */
[----:B------:R0:W-:Y:S02]  /*7bf90*/  STS.U8 [R2+UR7+0x4b800], R79 ;  /* 0x04b8004f02007988 */ /* 0x0001e40008000007 */
[----:B0-----:R-:W-:Y:S02]  /*7bfa0*/  IMAD.MOV.U32 R79, RZ, RZ, R10 ;  /* 0x000000ffff4f7224 */ /* 0x001fe400078e000a */
[----:B------:R0:W-:Y:S02]  /*7bfb0*/  STS.U8 [R2+UR7+0x4c400], R51 ;  /* 0x04c4003302007988 */ /* 0x0001e40008000007 */
[----:B0-----:R-:W-:-:S02]  /*7bfc0*/  IMAD.MOV.U32 R51, RZ, RZ, R4 ;  /* 0x000000ffff337224 */ /* 0x001fc400078e0004 */
[----:B------:R-:W-:Y:S01]  /*7bfd0*/  IMAD.MOV.U32 R4, RZ, RZ, R0 ;  /* 0x000000ffff047224 */ /* 0x000fe200078e0000 */
[----:B------:R-:W-:Y:S04]  /*7bfe0*/  STS.U8 [R2+UR7+0x4dc00], R68 ;  /* 0x04dc004402007988 */ /* 0x000fe80008000007 */
[----:B--2---:R-:W-:Y:S04]  /*7bff0*/  STS.U8 [R2+UR7+0x4d000], R87 ;  /* 0x04d0005702007988 */ /* 0x004fe80008000007 */
[----:B---3--:R-:W-:Y:S04]  /*7c000*/  STL [R1+0x47c0], R93 ;  /* 0x0047c05d01007387 */ /* 0x008fe80000100800 */
[----:B------:R0:W-:Y:S04]  /*7c010*/  STL [R1+0x4718], R87 ;  /* 0x0047185701007387 */ /* 0x0001e80000100800 */
[----:B------:R-:W2:Y:S04]  /*7c020*/  LDL.LU R85, [R1+0x1e0] ;  /* 0x0001e00001557983 */ /* 0x000ea80000300800 */
[----:B------:R1:W-:Y:S01]  /*7c030*/  STS.U8 [R2+UR7+0x4cc00], R93 ;  /* 0x04cc005d02007988 */ /* 0x0003e20008000007 */
[----:B0-----:R-:W-:-:S03]  /*7c040*/  IMAD.MOV.U32 R87, RZ, RZ, R11 ;  /* 0x000000ffff577224 */ /* 0x001fc600078e000b */
[----:B------:R-:W3:Y:S01]  /*7c050*/  LDL.LU R86, [R1+0x1c4] ;  /* 0x0001c40001567983 */ /* 0x000ee20000300800 */
[----:B------:R-:W-:-:S03]  /*7c060*/  IMAD.MOV.U32 R11, RZ, RZ, R92 ;  /* 0x000000ffff0b7224 */ /* 0x000fc600078e005c */
[----:B------:R-:W2:Y:S01]  /*7c070*/  LDL.LU R10, [R1+0x1a8] ;  /* 0x0001a800010a7983 */ /* 0x000ea20000300800 */
[----:B-1----:R-:W-:-:S03]  /*7c080*/  IMAD.MOV.U32 R93, RZ, RZ, R91 ;  /* 0x000000ffff5d7224 */ /* 0x002fc600078e005b */
[----:B------:R-:W2:Y:S04]  /*7c090*/  LDL.LU R91, [R1+0x18c] ;  /* 0x00018c00015b7983 */ /* 0x000ea80000300800 */
[----:B------:R-:W2:Y:S01]  /*7c0a0*/  LDL.LU R92, [R1+0x170] ;  /* 0x00017000015c7983 */ /* 0x000ea20000300800 */
[----:B------:R-:W-:Y:S02]  /*7c0b0*/  IMAD.MOV.U32 R0, RZ, RZ, R84 ;  /* 0x000000ffff007224 */ /* 0x000fe400078e0054 */
[----:B----4-:R-:W-:Y:S01]  /*7c0c0*/  IMAD.MOV.U32 R84, RZ, RZ, R6 ;  /* 0x000000ffff547224 */ /* 0x010fe200078e0006 */
[----:B------:R-:W-:Y:S04]  /*7c0d0*/  STS.U8 [R2+UR7+0x4d400], R81 ;  /* 0x04d4005102007988 */ /* 0x000fe80008000007 */
[----:B------:R-:W4:Y:S04]  /*7c0e0*/  LDL.LU R6, [R1+0x154] ;  /* 0x0001540001067983 */ /* 0x000f280000300800 */
[----:B------:R0:W-:Y:S04]  /*7c0f0*/  STL [R1+0x4670], R81 ;  /* 0x0046705101007387 */ /* 0x0001e80000100800 */
[----:B------:R-:W-:Y:S04]  /*7c100*/  STS.U8 [R2+UR7+0x4d800], R74 ;  /* 0x04d8004a02007988 */ /* 0x000fe80008000007 */
[----:B0-----:R-:W2:Y:S04]  /*7c110*/  LDL.LU R81, [R1+0x28] ;  /* 0x0000280001517983 */ /* 0x001ea80000300800 */
        /* <DEDUP_REMOVED lines=29> */
[----:B------:R-:W-:Y:S04]  /*7c2f0*/  STS.U8 [R2+UR7+0x4e000], R62 ;  /* 0x04e0003e02007988 */ /* 0x000fe80008000007 */
[----:B0-----:R-:W2:Y:S04]  /*7c300*/  LDL.LU R68, [R1+0x58] ;  /* 0x0000580001447983 */ /* 0x001ea80000300800 */
[----:B------:R0:W-:Y:S04]  /*7c310*/  STL [R1+0x4200], R62 ;  /* 0x0042003e01007387 */ /* 0x0001e80000100800 */
[----:B------:R-:W-:Y:S04]  /*7c320*/  STS.U8 [R2+UR7+0x4e400], R56 ;  /* 0x04e4003802007988 */ /* 0x000fe80008000007 */
[----:B0-----:R-:W2:Y:S04]  /*7c330*/  LDL.LU R62, [R1+0x70] ;  /* 0x00007000013e7983 */ /* 0x001ea80000300800 */
        /* <DEDUP_REMOVED lines=46> */
[----:B------:R-:W-:Y:S04]  /*7c620*/  STS.U8 [R2+UR7+0x4e800], R45 ;  /* 0x04e8002d02007988 */ /* 0x000fe80008000007 */
[----:B------:R0:W-:Y:S04]  /*7c630*/  STL [R1+0x456c], R45 ;  /* 0x00456c2d01007387 */ /* 0x0001e80000100800 */
[----:B------:R-:W-:Y:S04]  /*7c640*/  STS.U8 [R2+UR7+0x4ec00], R44 ;  /* 0x04ec002c02007988 */ /* 0x000fe80008000007 */
[----:B0-----:R-:W4:Y:S04]  /*7c650*/  LDL.LU R45, [R1+0xa0] ;  /* 0x0000a000012d7983 */ /* 0x001f280000300800 */
        /* <DEDUP_REMOVED lines=37> */
[----:B------:R0:W-:Y:S04]  /*7c8b0*/  STS.U8 [R2+UR7+0x4c800], R5 ;  /* 0x04c8000502007988 */ /* 0x0001e80008000007 */
[----:B------:R-:W-:Y:S04]  /*7c8c0*/  STS.U8 [R2+UR7+0x4f800], R41 ;  /* 0x04f8002902007988 */ /* 0x000fe80008000007 */
[----:B------:R1:W-:Y:S01]  /*7c8d0*/  STL [R1+0x4584], R41 ;  /* 0x0045842901007387 */ /* 0x0003e20000100800 */
[----:B0-----:R-:W-:-:S03]  /*7c8e0*/  LOP3.LUT R5, R2, 0x10, RZ, 0x3c, !PT ;  /* 0x0000001002057812 */ /* 0x001fc600078e3cff */
[----:B------:R0:W-:Y:S04]  /*7c8f0*/  STS.U8 [R2+UR7+0x4fc00], R40 ;  /* 0x04fc002802007988 */ /* 0x0001e80008000007 */
[----:B-1----:R-:W4:Y:S04]  /*7c900*/  LDL.LU R41, [R1+0x100] ;  /* 0x0001000001297983 */ /* 0x002f280000300800 */
[----:B0-----:R-:W4:Y:S04]  /*7c910*/  LDL.LU R2, [R1+0x11c] ;  /* 0x00011c0001027983 */ /* 0x001f280000300800 */
[----:B------:R0:W-:Y:S04]  /*7c920*/  STL [R1+0x458c], R40 ;  /* 0x00458c2801007387 */ /* 0x0001e80000100800 */
[----:B0-----:R-:W4:Y:S04]  /*7c930*/  LDL.LU R40, [R1+0x138] ;  /* 0x0001380001287983 */ /* 0x001f280000300800 */
[----:B--2---:R0:W-:Y:S04]  /*7c940*/  STS.U8 [R5+UR7+0x48080], R85 ;  /* 0x0480805505007988 */ /* 0x0041e80008000007 */
[----:B---3--:R1:W-:Y:S04]  /*7c950*/  STS.U8 [R5+UR7+0x48480], R86 ;  /* 0x0484805605007988 */ /* 0x0083e80008000007 */
[----:B------:R2:W-:Y:S04]  /*7c960*/  STS.U8 [R5+UR7+0x48880], R10 ;  /* 0x0488800a05007988 */ /* 0x0005e80008000007 */
[----:B0-----:R-:W3:Y:S04]  /*7c970*/  LDL.LU R85, [R1+0x4d48] ;  /* 0x004d480001557983 */ /* 0x001ee80000300800 */
[----:B-1----:R-:W3:Y:S04]  /*7c980*/  LDL.LU R86, [R1+0x4d44] ;  /* 0x004d440001567983 */ /* 0x002ee80000300800 */
[----:B--2---:R-:W2:Y:S04]  /*7c990*/  LDL.LU R10, [R1+0x4d40] ;  /* 0x004d4000010a7983 */ /* 0x004ea80000300800 */
[----:B------:R0:W-:Y:S04]  /*7c9a0*/  STS.U8 [R5+UR7+0x48c80], R91 ;  /* 0x048c805b05007988 */ /* 0x0001e80008000007 */
[----:B------:R1:W-:Y:S04]  /*7c9b0*/  STS.U8 [R5+UR7+0x49080], R92 ;  /* 0x0490805c05007988 */ /* 0x0003e80008000007 */
[----:B0-----:R-:W2:Y:S04]  /*7c9c0*/  LDL.LU R91, [R1+0x4d3c] ;  /* 0x004d3c00015b7983 */ /* 0x001ea80000300800 */
[----:B-1----:R-:W2:Y:S04]  /*7c9d0*/  LDL.LU R92, [R1+0x4d38] ;  /* 0x004d3800015c7983 */ /* 0x002ea80000300800 */
[----:B------:R0:W-:Y:S04]  /*7c9e0*/  STS.U8 [R5+UR7+0x4c480], R81 ;  /* 0x04c4805105007988 */ /* 0x0001e80008000007 */
[----:B----4-:R1:W-:Y:S01]  /*7c9f0*/  STS.U8 [R5+UR7+0x49480], R6 ;  /* 0x0494800605007988 */ /* 0x0103e20008000007 */
[----:B0-----:R-:W-:-:S02]  /*7ca00*/  IMAD.MOV.U32 R81, RZ, RZ, R87 ;  /* 0x000000ffff517224 */ /* 0x001fc400078e0057 */
[----:B------:R-:W-:Y:S02]  /*7ca10*/  IMAD.MOV.U32 R87, RZ, RZ, R93 ;  /* 0x000000ffff577224 */ /* 0x000fe400078e005d */
[----:B------:R-:W-:Y:S01]  /*7ca20*/  IMAD.MOV.U32 R93, RZ, RZ, R46 ;  /* 0x000000ffff5d7224 */ /* 0x000fe200078e002e */
[----:B-1----:R-:W4:Y:S01]  /*7ca30*/  LDL.LU R6, [R1+0x4d34] ;  /* 0x004d340001067983 */ /* 0x002f220000300800 */
[----:B------:R-:W-:Y:S02]  /*7ca40*/  IMAD.MOV.U32 R46, RZ, RZ, R47 ;  /* 0x000000ffff2e7224 */ /* 0x000fe400078e002f */
[----:B------:R-:W-:Y:S02]  /*7ca50*/  IMAD.MOV.U32 R47, RZ, RZ, R51 ;  /* 0x000000ffff2f7224 */ /* 0x000fe400078e0033 */
[----:B------:R-:W-:Y:S02]  /*7ca60*/  IMAD.MOV.U32 R51, RZ, RZ, R8 ;  /* 0x000000ffff337224 */ /* 0x000fe400078e0008 */
[----:B------:R-:W-:-:S02]  /*7ca70*/  IMAD.MOV.U32 R8, RZ, RZ, R7 ;  /* 0x000000ffff087224 */ /* 0x000fc400078e0007 */
        /* <DEDUP_REMOVED lines=27> */
[----:B--2---:R-:W-:Y:S04]  /*7cc30*/  STL [R1+0x4788], R92 ;  /* 0x0047885c01007387 */ /* 0x004fe80000100800 */
[----:B------:R-:W-:Y:S04]  /*7cc40*/  STS.U8 [R5+UR7+0x4cc80], R92 ;  /* 0x04cc805c05007988 */ /* 0x000fe80008000007 */
[----:B------:R0:W-:Y:S04]  /*7cc50*/  STL [R1+0x4cf8], R92 ;  /* 0x004cf85c01007387 */ /* 0x0001e80000100800 */
[----:B---3--:R-:W-:Y:S04]  /*7cc60*/  STS.U8 [R5+UR7+0x4d080], R86 ;  /* 0x04d0805605007988 */ /* 0x008fe80008000007 */
[----:B0-----:R-:W2:Y:S04]  /*7cc70*/  LDL.LU R92, [R1+0x134] ;  /* 0x00013400015c7983 */ /* 0x001ea80000300800 */
[----:B------:R0:W-:Y:S04]  /*7cc80*/  STL [R1+0x46e0], R86 ;  /* 0x0046e05601007387 */ /* 0x0001e80000100800 */
[----:B0-----:R-:W3:Y:S04]  /*7cc90*/  LDL.LU R86, [R1+0x150] ;  /* 0x0001500001567983 */ /* 0x001ee80000300800 */
[----:B------:R-:W-:Y:S04]  /*7cca0*/  STL [R1+0x463c], R80 ;  /* 0x00463c5001007387 */ /* 0x000fe80000100800 */
[----:B------:R-:W-:Y:S04]  /*7ccb0*/  STL [R1+0x4644], R80 ;  /* 0x0046445001007387 */ /* 0x000fe80000100800 */
[----:B------:R-:W-:Y:S04]  /*7ccc0*/  STL [R1+0x464c], R80 ;  /* 0x00464c5001007387 */ /* 0x000fe80000100800 */
[----:B------:R0:W-:Y:S04]  /*7ccd0*/  STL [R1+0x4cfc], R80 ;  /* 0x004cfc5001007387 */ /* 0x0001e80000100800 */
[----:B0-----:R-:W2:Y:S04]  /*7cce0*/  LDL.LU R80, [R1+0x16c] ;  /* 0x00016c0001507983 */ /* 0x001ea80000300800 */
        /* <DEDUP_REMOVED lines=381> */
[----:B----4-:R0:W-:Y:S04]  /*7e4c0*/  STS.U8 [R5+UR7+0x4c880], R6 ;  /* 0x04c8800605007988 */ /* 0x0101e80008000007 */
[----:B------:R-:W-:Y:S04]  /*7e4d0*/  STL [R1+0x4bac], R35 ;  /* 0x004bac2301007387 */ /* 0x000fe80000100800 */
[----:B------:R-:W-:Y:S01]  /*7e4e0*/  STL [R1+0x4bb4], R35 ;  /* 0x004bb42301007387 */ /* 0x000fe20000100800 */
[----:B0-----:R-:W0:Y:S03]  /*7e4f0*/  S2R R6, SR_TID.X ;  /* 0x0000000000067919 */ /* 0x001e260000002100 */
        /* <DEDUP_REMOVED lines=28> */
[----:B0-----:R-:W-:-:S03]  /*7e6c0*/  LOP3.LUT R6, R6, 0x7f, RZ, 0xc0, !PT ;  /* 0x0000007f06067812 */ /* 0x001fc600078ec0ff */
[----:B------:R-:W-:Y:S04]  /*7e6d0*/  STL [R1+0x46f8], R34 ;  /* 0x0046f82201007387 */ /* 0x000fe80000100800 */
[----:B------:R-:W-:Y:S04]  /*7e6e0*/  STL [R1+0x4700], R34 ;  /* 0x0047002201007387 */ /* 0x000fe80000100800 */
[----:B------:R-:W-:Y:S04]  /*7e6f0*/  STL [R1+0x471c], R34 ;  /* 0x00471c2201007387 */ /* 0x000fe80000100800 */
[----:B------:R-:W-:Y:S01]  /*7e700*/  STL [R1+0x4728], R34 ;  /* 0x0047282201007387 */ /* 0x000fe20000100800 */
[----:B------:R-:W-:-:S03]  /*7e710*/  LOP3.LUT R6, R6, 0x20, RZ, 0x3c, !PT ;  /* 0x0000002006067812 */ /* 0x000fc600078e3cff */
        /* <DEDUP_REMOVED lines=8> */
[----:B------:R-:W-:Y:S04]  /*7e7a0*/  STS.U8 [R5+UR7+0x4e880], R39 ;  /* 0x04e8802705007988 */ /* 0x000fe80008000007 */
[----:B------:R-:W-:Y:S04]  /*7e7b0*/  STS.U8 [R5+UR7+0x4ec80], R38 ;  /* 0x04ec802605007988 */ /* 0x000fe80008000007 */
[----:B------:R-:W-:Y:S04]  /*7e7c0*/  STS.U8 [R5+UR7+0x4f080], R37 ;  /* 0x04f0802505007988 */ /* 0x000fe80008000007 */
[----:B------:R-:W-:Y:S04]  /*7e7d0*/  STS.U8 [R5+UR7+0x4f480], R36 ;  /* 0x04f4802405007988 */ /* 0x000fe80008000007 */
[----:B------:R-:W-:Y:S04]  /*7e7e0*/  STS.U8 [R5+UR7+0x4f880], R35 ;  /* 0x04f8802305007988 */ /* 0x000fe80008000007 */
[----:B------:R-:W-:Y:S04]  /*7e7f0*/  STS.U8 [R5+UR7+0x4fc80], R34 ;  /* 0x04fc802205007988 */ /* 0x000fe80008000007 */
[----:B------:R-:W-:Y:S04]  /*7e800*/  STL [R1+0x4bc4], R34 ;  /* 0x004bc42201007387 */ /* 0x000fe80000100800 */
[----:B------:R-:W-:Y:S04]  /*7e810*/  STL [R1+0x4c48], R34 ;  /* 0x004c482201007387 */ /* 0x000fe80000100800 */
[----:B------:R0:W-:Y:S04]  /*7e820*/  STS.U8 [R6+UR7+0x48100], R7 ;  /* 0x0481000706007988 */ /* 0x0001e80008000007 */
[----:B0-----:R-:W4:Y:S04]  /*7e830*/  LDL.LU R7, [R1+0x4d30] ;  /* 0x004d300001077983 */ /* 0x001f280000300800 */
[----:B------:R0:W-:Y:S02]  /*7e840*/  STS.U8 [R6+UR7+0x4c500], R74 ;  /* 0x04c5004a06007988 */ /* 0x0001e40008000007 */
[----:B0-----:R-:W-:-:S02]  /*7e850*/  IMAD.MOV.U32 R74, RZ, RZ, R79 ;  /* 0x000000ffff4a7224 */ /* 0x001fc400078e004f */
[----:B------:R-:W-:Y:S02]  /*7e860*/  IMAD.MOV.U32 R79, RZ, RZ, R84 ;  /* 0x000000ffff4f7224 */ /* 0x000fe400078e0054 */
        /* <DEDUP_REMOVED lines=115> */
[----:B------:R0:W-:Y:S04]  /*7efa0*/  STS.U8 [R6+UR7+0x4bd00], R62 ;  /* 0x04bd003e06007988 */ /* 0x0001e80008000007 */
[----:B------:R-:W-:Y:S04]  /*7efb0*/  STL [R1+0x42cc], R29 ;  /* 0x0042cc1d01007387 */ /* 0x000fe80000100800 */
[----:B------:R1:W-:Y:S01]  /*7efc0*/  STS.U8 [R6+UR7+0x4c100], R68 ;  /* 0x04c1004406007988 */ /* 0x0003e20008000007 */
[----:B0-----:R-:W-:-:S03]  /*7efd0*/  IMAD.MOV.U32 R62, RZ, RZ, R74 ;  /* 0x000000ffff3e7224 */ /* 0x001fc600078e004a */
[----:B------:R-:W-:Y:S01]  /*7efe0*/  STL [R1+0x42d0], R29 ;  /* 0x0042d01d01007387 */ /* 0x000fe20000100800 */
[----:B------:R-:W-:Y:S02]  /*7eff0*/  IMAD.MOV.U32 R74, RZ, RZ, R93 ;  /* 0x000000ffff4a7224 */ /* 0x000fe400078e005d */
[----:B------:R-:W-:Y:S01]  /*7f000*/  IMAD.MOV.U32 R93, RZ, RZ, R51 ;  /* 0x000000ffff5d7224 */ /* 0x000fe200078e0033 */
[----:B--2---:R-:W-:Y:S01]  /*7f010*/  STS.U8 [R6+UR7+0x48500], R55 ;  /* 0x0485003706007988 */ /* 0x004fe20008000007 */
[----:B-1----:R-:W-:-:S03]  /*7f020*/  IMAD.MOV.U32 R68, RZ, RZ, R87 ;  /* 0x000000ffff447224 */ /* 0x002fc600078e0057 */
[----:B------:R-:W-:Y:S01]  /*7f030*/  STS.U8 [R6+UR7+0x48900], R67 ;  /* 0x0489004306007988 */ /* 0x000fe20008000007 */
[----:B------:R-:W-:-:S03]  /*7f040*/  IMAD.MOV.U32 R87, RZ, RZ, R47 ;  /* 0x000000ffff577224 */ /* 0x000fc600078e002f */
[----:B------:R-:W-:Y:S01]  /*7f050*/  STS.U8 [R6+UR7+0x48d00], R73 ;  /* 0x048d004906007988 */ /* 0x000fe20008000007 */
[----:B------:R-:W-:-:S03]  /*7f060*/  IMAD.MOV.U32 R47, RZ, RZ, R90 ;  /* 0x000000ffff2f7224 */ /* 0x000fc600078e005a */
[----:B------:R-:W-:Y:S01]  /*7f070*/  STS.U8 [R6+UR7+0x49100], R80 ;  /* 0x0491005006007988 */ /* 0x000fe20008000007 */
[----:B------:R-:W-:-:S03]  /*7f080*/  IMAD.MOV.U32 R51, RZ, RZ, R10 ;  /* 0x000000ffff337224 */ /* 0x000fc600078e000a */
[----:B---3--:R-:W-:Y:S01]  /*7f090*/  STS.U8 [R6+UR7+0x49500], R86 ;  /* 0x0495005606007988 */ /* 0x008fe20008000007 */
[----:B------:R-:W-:-:S03]  /*7f0a0*/  IMAD.MOV.U32 R10, RZ, RZ, R8 ;  /* 0x000000ffff0a7224 */ /* 0x000fc600078e0008 */
        /* <DEDUP_REMOVED lines=22> */
[----:B------:R-:W-:Y:S04]  /*7f210*/  STS.U8 [R6+UR7+0x4fd00], R28 ;  /* 0x04fd001c06007988 */ /* 0x000fe80008000007 */
[----:B------:R-:W-:Y:S04]  /*7f220*/  STL [R1+0x4144], R6 ;  /* 0x0041440601007387 */ /* 0x000fe80000100800 */
        /* <DEDUP_REMOVED lines=18> */
[----:B--2---:R0:W-:Y:S04]  /*7f350*/  STS.U8 [R7+UR7+0x48580], R84 ;  /* 0x0485805407007988 */ /* 0x0041e80008000007 */
[----:B---3--:R1:W-:Y:S04]  /*7f360*/  STS.U8 [R7+UR7+0x48980], R90 ;  /* 0x0489805a07007988 */ /* 0x0083e80008000007 */
[----:B----4-:R2:W-:Y:S04]  /*7f370*/  STS.U8 [R7+UR7+0x48d80], R8 ;  /* 0x048d800807007988 */ /* 0x0105e80008000007 */
[----:B0-----:R-:W3:Y:S04]  /*7f380*/  LDL.LU R84, [R1+0x4d2c] ;  /* 0x004d2c0001547983 */ /* 0x001ee80000300800 */
[----:B-1----:R-:W4:Y:S04]  /*7f390*/  LDL.LU R90, [R1+0x4d28] ;  /* 0x004d2800015a7983 */ /* 0x002f280000300800 */
[----:B--2---:R-:W2:Y:S04]  /*7f3a0*/  LDL.LU R8, [R1+0x4d24] ;  /* 0x004d240001087983 */ /* 0x004ea80000300800 */
[----:B------:R-:W-:Y:S04]  /*7f3b0*/  STS.U8 [R7+UR7+0x4b980], R43 ;  /* 0x04b9802b07007988 */ /* 0x000fe80008000007 */
[----:B------:R0:W-:Y:S04]  /*7f3c0*/  STS.U8 [R7+UR7+0x4bd80], R44 ;  /* 0x04bd802c07007988 */ /* 0x0001e80008000007 */
[----:B------:R1:W-:Y:S04]  /*7f3d0*/  STS.U8 [R7+UR7+0x4c180], R45 ;  /* 0x04c1802d07007988 */ /* 0x0003e80008000007 */
[----:B------:R1:W-:Y:S01]  /*7f3e0*/  STS.U8 [R7+UR7+0x4c580], R56 ;  /* 0x04c5803807007988 */ /* 0x0003e20008000007 */
[----:B0-----:R-:W-:-:S03]  /*7f3f0*/  IMAD.MOV.U32 R44, RZ, RZ, R74 ;  /* 0x000000ffff2c7224 */ /* 0x001fc600078e004a */
[----:B------:R-:W3:Y:S01]  /*7f400*/  LDL.LU R43, [R1+0x1d4] ;  /* 0x0001d400012b7983 */ /* 0x000ee20000300800 */
[----:B-1----:R-:W-:Y:S02]  /*7f410*/  IMAD.MOV.U32 R45, RZ, RZ, R87 ;  /* 0x000000ffff2d7224 */ /* 0x002fe400078e0057 */
[----:B------:R-:W-:Y:S02]  /*7f420*/  IMAD.MOV.U32 R87, RZ, RZ, R93 ;  /* 0x000000ffff577224 */ /* 0x000fe400078e005d */
[----:B------:R-:W-:Y:S02]  /*7f430*/  IMAD.MOV.U32 R56, RZ, RZ, R62 ;  /* 0x000000ffff387224 */ /* 0x000fe400078e003e */
[----:B------:R-:W-:Y:S01]  /*7f440*/  IMAD.MOV.U32 R93, RZ, RZ, R47 ;  /* 0x000000ffff5d7224 */ /* 0x000fe200078e002f */
[----:B------:R-:W3:Y:S01]  /*7f450*/  LDL.LU R62, [R1+0x1b8] ;  /* 0x0001b800013e7983 */ /* 0x000ee20000300800 */
[----:B------:R-:W-:Y:S02]  /*7f460*/  IMAD.MOV.U32 R47, RZ, RZ, R51 ;  /* 0x000000ffff2f7224 */ /* 0x000fe400078e0033 */
[----:B------:R-:W-:Y:S01]  /*7f470*/  IMAD.MOV.U32 R51, RZ, RZ, R83 ;  /* 0x000000ffff337224 */ /* 0x000fe200078e0053 */
[----:B------:R-:W3:Y:S04]  /*7f480*/  LDL.LU R74, [R1+0x19c] ;  /* 0x00019c00014a7983 */ /* 0x000ee80000300800 */
        /* <DEDUP_REMOVED lines=49> */
[----:B--2---:R0:W-:Y:S02]  /*7f7a0*/  STS.U8 [R7+UR7+0x4c980], R8 ;  /* 0x04c9800807007988 */ /* 0x0041e40008000007 */
[----:B0-----:R-:W0:Y:S02]  /*7f7b0*/  S2R R8, SR_TID.X ;  /* 0x0000000000087919 */ /* 0x001e240000002100 */
[----:B----4-:R-:W-:Y:S04]  /*7f7c0*/  STS.U8 [R7+UR7+0x4cd80], R90 ;  /* 0x04cd805a07007988 */ /* 0x010fe80008000007 */
[----:B---3--:R-:W-:Y:S04]  /*7f7d0*/  STS.U8 [R7+UR7+0x4d180], R84 ;  /* 0x04d1805407007988 */ /* 0x008fe80008000007 */
[----:B------:R-:W-:Y:S04]  /*7f7e0*/  STS.U8 [R7+UR7+0x4e980], R27 ;  /* 0x04e9801b07007988 */ /* 0x000fe80008000007 */
[----:B------:R-:W-:Y:S04]  /*7f7f0*/  STS.U8 [R7+UR7+0x4ed80], R26 ;  /* 0x04ed801a07007988 */ /* 0x000fe80008000007 */
[----:B------:R-:W-:Y:S04]  /*7f800*/  STS.U8 [R7+UR7+0x4f180], R25 ;  /* 0x04f1801907007988 */ /* 0x000fe80008000007 */
[----:B------:R-:W-:Y:S01]  /*7f810*/  STS.U8 [R7+UR7+0x4f580], R24 ;  /* 0x04f5801807007988 */ /* 0x000fe20008000007 */
[----:B0-----:R-:W-:-:S04]  /*7f820*/  LOP3.LUT R8, R8, 0x7f, RZ, 0xc0, !PT ;  /* 0x0000007f08087812 */ /* 0x001fc800078ec0ff */
[----:B------:R-:W-:Y:S01]  /*7f830*/  LOP3.LUT R8, R8, 0x40, RZ, 0x3c, !PT ;  /* 0x0000004008087812 */ /* 0x000fe200078e3cff */
[----:B------:R-:W-:Y:S04]  /*7f840*/  STS.U8 [R7+UR7+0x4f980], R23 ;  /* 0x04f9801707007988 */ /* 0x000fe80008000007 */
[----:B------:R-:W-:Y:S04]  /*7f850*/  STL [R1+0x422c], R23 ;  /* 0x00422c1701007387 */ /* 0x000fe80000100800 */
[----:B------:R-:W-:Y:S04]  /*7f860*/  STS.U8 [R7+UR7+0x4fd80], R22 ;  /* 0x04fd801607007988 */ /* 0x000fe80008000007 */
[----:B------:R-:W-:Y:S04]  /*7f870*/  STL [R1+0x4148], R7 ;  /* 0x0041480701007387 */ /* 0x000fe80000100800 */
[----:B------:R0:W-:Y:S04]  /*7f880*/  STS.U8 [R8+UR7+0x48a00], R74 ;  /* 0x048a004a08007988 */ /* 0x0001e80008000007 */
[----:B------:R1:W-:Y:S04]  /*7f890*/  STS.U8 [R8+UR7+0x48e00], R83 ;  /* 0x048e005308007988 */ /* 0x0003e80008000007 */
[----:B------:R2:W-:Y:S01]  /*7f8a0*/  STS.U8 [R8+UR7+0x48600], R62 ;  /* 0x0486003e08007988 */ /* 0x0005e20008000007 */
[----:B0-----:R-:W-:-:S03]  /*7f8b0*/  IMAD.MOV.U32 R74, RZ, RZ, R89 ;  /* 0x000000ffff4a7224 */ /* 0x001fc600078e0059 */
[----:B-1----:R-:W3:Y:S01]  /*7f8c0*/  LDL.LU R83, [R1+0x164] ;  /* 0x0001640001537983 */ /* 0x002ee20000300800 */
[----:B--2---:R-:W-:-:S03]  /*7f8d0*/  IMAD.MOV.U32 R62, RZ, RZ, R9 ;  /* 0x000000ffff3e7224 */ /* 0x004fc600078e0009 */
[----:B------:R-:W2:Y:S04]  /*7f8e0*/  LDL.LU R89, [R1+0x148] ;  /* 0x0001480001597983 */ /* 0x000ea80000300800 */
        /* <DEDUP_REMOVED lines=10> */
[----:B------:R-:W4:Y:S01]  /*7f990*/  LDL.LU R41, [R1+0x4c] ;  /* 0x00004c0001297983 */ /* 0x000f220000300800 */
[----:B0-----:R-:W-:-:S02]  /*7f9a0*/  IMAD.MOV.U32 R43, RZ, RZ, R44 ;  /* 0x000000ffff2b7224 */ /* 0x001fc400078e002c */
[----:B------:R-:W-:Y:S01]  /*7f9b0*/  IMAD.MOV.U32 R44, RZ, RZ, R56 ;  /* 0x000000ffff2c7224 */ /* 0x000fe200078e0038 */
[----:B------:R-:W4:Y:S04]  /*7f9c0*/  LDL.LU R42, [R1+0x34] ;  /* 0x00003400012a7983 */ /* 0x000f280000300800 */
[----:B------:R-:W4:Y:S04]  /*7f9d0*/  LDL.LU R56, [R1+0x1c] ;  /* 0x00001c0001387983 */ /* 0x000f280000300800 */
[----:B---3--:R0:W-:Y:S04]  /*7f9e0*/  STS.U8 [R8+UR7+0x49200], R83 ;  /* 0x0492005308007988 */ /* 0x0081e80008000007 */
[----:B--2---:R1:W-:Y:S04]  /*7f9f0*/  STS.U8 [R8+UR7+0x49600], R89 ;  /* 0x0496005908007988 */ /* 0x0043e80008000007 */
[----:B----4-:R2:W-:Y:S04]  /*7fa00*/  STS.U8 [R8+UR7+0x49a00], R9 ;  /* 0x049a000908007988 */ /* 0x0105e80008000007 */
[----:B0-----:R-:W3:Y:S04]  /*7fa10*/  LDL.LU R83, [R1+0x4d20] ;  /* 0x004d200001537983 */ /* 0x001ee80000300800 */
[----:B-1----:R-:W4:Y:S04]  /*7fa20*/  LDL.LU R89, [R1+0x4d1c] ;  /* 0x004d1c0001597983 */ /* 0x002f280000300800 */
[----:B--2---:R-:W2:Y:S04]  /*7fa30*/  LDL.LU R9, [R1+0x4d18] ;  /* 0x004d180001097983 */ /* 0x004ea80000300800 */
        /* <DEDUP_REMOVED lines=10> */
[----:B------:R0:W-:Y:S04]  /*7fae0*/  STS.U8 [R8+UR7+0x4c600], R56 ;  /* 0x04c6003808007988 */ /* 0x0001e80008000007 */
[----:B-1----:R-:W3:Y:S04]  /*7faf0*/  LDL.LU R41, [R1+0x160] ;  /* 0x0001600001297983 */ /* 0x002ee80000300800 */
[----:B0-----:R-:W3:Y:S01]  /*7fb00*/  LDL.LU R42, [R1+0x144] ;  /* 0x00014400012a7983 */ /* 0x001ee20000300800 */
[----:B------:R-:W-:-:S03]  /*7fb10*/  IMAD.MOV.U32 R56, RZ, RZ, R75 ;  /* 0x000000ffff387224 */ /* 0x000fc600078e004b */
        /* <DEDUP_REMOVED lines=17> */
[----:B--2---:R0:W-:Y:S02]  /*7fc30*/  STS.U8 [R8+UR7+0x4ca00], R9 ;  /* 0x04ca000908007988 */ /* 0x0041e40008000007 */
[----:B0-----:R-:W0:Y:S02]  /*7fc40*/  S2R R9, SR_TID.X ;  /* 0x0000000000097919 */ /* 0x001e240000002100 */
[----:B----4-:R-:W-:Y:S04]  /*7fc50*/  STS.U8 [R8+UR7+0x4ce00], R89 ;  /* 0x04ce005908007988 */ /* 0x010fe80008000007 */
[----:B---3--:R-:W-:Y:S01]  /*7fc60*/  STS.U8 [R8+UR7+0x4d200], R83 ;  /* 0x04d2005308007988 */ /* 0x008fe20008000007 */
[----:B0-----:R-:W-:-:S04]  /*7fc70*/  LOP3.LUT R9, R9, 0x7f, RZ, 0xc0, !PT ;  /* 0x0000007f09097812 */ /* 0x001fc800078ec0ff */
[----:B------:R-:W-:-:S05]  /*7fc80*/  LOP3.LUT R9, R9, 0x50, RZ, 0x3c, !PT ;  /* 0x0000005009097812 */ /* 0x000fca00078e3cff */
[----:B------:R0:W-:Y:S04]  /*7fc90*/  STS.U8 [R9+UR7+0x48e80], R2 ;  /* 0x048e800209007988 */ /* 0x0001e80008000007 */
[----:B------:R-:W-:Y:S04]  /*7fca0*/  STS.U8 [R9+UR7+0x49280], R41 ;  /* 0x0492802909007988 */ /* 0x000fe80008000007 */
[----:B------:R1:W-:Y:S01]  /*7fcb0*/  STS.U8 [R9+UR7+0x49680], R42 ;  /* 0x0496802a09007988 */ /* 0x0003e20008000007 */
[----:B0-----:R-:W-:Y:S02]  /*7fcc0*/  IMAD.MOV.U32 R2, RZ, RZ, R43 ;  /* 0x000000ffff027224 */ /* 0x001fe400078e002b */
[----:B------:R-:W-:Y:S01]  /*7fcd0*/  IMAD.MOV.U32 R43, RZ, RZ, R44 ;  /* 0x000000ffff2b7224 */ /* 0x000fe200078e002c */
[----:B------:R0:W-:Y:S01]  /*7fce0*/  STS.U8 [R9+UR7+0x49a80], R75 ;  /* 0x049a804b09007988 */ /* 0x0001e20008000007 */
[----:B------:R-:W-:-:S02]  /*7fcf0*/  IMAD.MOV.U32 R44, RZ, RZ, R62 ;  /* 0x000000ffff2c7224 */ /* 0x000fc400078e003e */
[----:B------:R-:W-:Y:S02]  /*7fd00*/  IMAD.MOV.U32 R62, RZ, RZ, R51 ;  /* 0x000000ffff3e7224 */ /* 0x000fe400078e0033 */
[----:B-1----:R-:W-:Y:S02]  /*7fd10*/  IMAD.MOV.U32 R42, RZ, RZ, R45 ;  /* 0x000000ffff2a7224 */ /* 0x002fe400078e002d */
[----:B------:R-:W-:Y:S02]  /*7fd20*/  IMAD.MOV.U32 R45, RZ, RZ, R74 ;  /* 0x000000ffff2d7224 */ /* 0x000fe400078e004a */
[----:B------:R-:W-:Y:S01]  /*7fd30*/  IMAD.MOV.U32 R41, RZ, RZ, R93 ;  /* 0x000000ffff297224 */ /* 0x000fe200078e005d */
[----:B0-----:R-:W2:Y:S01]  /*7fd40*/  LDL.LU R75, [R1+0x10c] ;  /* 0x00010c00014b7983 */ /* 0x001ea20000300800 */
[----:B------:R-:W-:Y:S02]  /*7fd50*/  IMAD.MOV.U32 R51, RZ, RZ, R82 ;  /* 0x000000ffff337224 */ /* 0x000fe400078e0052 */
[----:B------:R-:W-:Y:S01]  /*7fd60*/  IMAD.MOV.U32 R93, RZ, RZ, R47 ;  /* 0x000000ffff5d7224 */ /* 0x000fe200078e002f */
[----:B------:R-:W3:Y:S01]  /*7fd70*/  LDL.LU R82, [R1+0xf0] ;  /* 0x0000f00001527983 */ /* 0x000ee20000300800 */
[----:B------:R-:W-:-:S02]  /*7fd80*/  IMAD.MOV.U32 R74, RZ, RZ, R88 ;  /* 0x000000ffff4a7224 */ /* 0x000fc400078e0058 */
[----:B------:R-:W-:Y:S01]  /*7fd90*/  IMAD.MOV.U32 R47, RZ, RZ, R10 ;  /* 0x000000ffff2f7224 */ /* 0x000fe200078e000a */
        /* <DEDUP_REMOVED lines=8> */
[----:B0-----:R-:W4:Y:S04]  /*7fe20*/  LDL.LU R86, [R1+0x48] ;  /* 0x0000480001567983 */ /* 0x001f280000300800 */
[----:B------:R0:W-:Y:S04]  /*7fe30*/  STS.U8 [R9+UR7+0x48a80], R40 ;  /* 0x048a802809007988 */ /* 0x0001e80008000007 */
[----:B-1----:R-:W4:Y:S04]  /*7fe40*/  LDL.LU R92, [R1+0x30] ;  /* 0x00003000015c7983 */ /* 0x002f280000300800 */
[----:B0-----:R-:W4:Y:S04]  /*7fe50*/  LDL.LU R40, [R1+0x18] ;  /* 0x0000180001287983 */ /* 0x001f280000300800 */
[----:B------:R-:W-:Y:S04]  /*7fe60*/  STS.U8 [R9+UR7+0x4ea80], R13 ;  /* 0x04ea800d09007988 */ /* 0x000fe80008000007 */
[----:B------:R-:W-:Y:S04]  /*7fe70*/  STS.U8 [R9+UR7+0x4ee80], R12 ;  /* 0x04ee800c09007988 */ /* 0x000fe80008000007 */
[----:B--2---:R0:W-:Y:S04]  /*7fe80*/  STS.U8 [R9+UR7+0x49e80], R75 ;  /* 0x049e804b09007988 */ /* 0x0041e80008000007 */
[----:B---3--:R1:W-:Y:S04]  /*7fe90*/  STS.U8 [R9+UR7+0x4a280], R82 ;  /* 0x04a2805209007988 */ /* 0x0083e80008000007 */
[----:B----4-:R2:W-:Y:S04]  /*7fea0*/  STS.U8 [R9+UR7+0x4a680], R88 ;  /* 0x04a6805809007988 */ /* 0x0105e80008000007 */
[----:B0-----:R-:W3:Y:S04]  /*7feb0*/  LDL.LU R75, [R1+0x4d14] ;  /* 0x004d1400014b7983 */ /* 0x001ee80000300800 */
[----:B-1----:R-:W4:Y:S04]  /*7fec0*/  LDL.LU R82, [R1+0x4d10] ;  /* 0x004d100001527983 */ /* 0x002f280000300800 */
[----:B--2---:R-:W2:Y:S04]  /*7fed0*/  LDL.LU R88, [R1+0x4d0c] ;  /* 0x004d0c0001587983 */ /* 0x004ea80000300800 */
[----:B------:R0:W-:Y:S04]  /*7fee0*/  STS.U8 [R9+UR7+0x4aa80], R10 ;  /* 0x04aa800a09007988 */ /* 0x0001e80008000007 */
[----:B0-----:R-:W2:Y:S04]  /*7fef0*/  LDL.LU R10, [R1+0x4d08] ;  /* 0x004d0800010a7983 */ /* 0x001ea80000300800 */
        /* <DEDUP_REMOVED lines=13> */
[----:B-1----:R-:W3:Y:S04]  /*7ffd0*/  LDL.LU R40, [R1+0x108] ;  /* 0x0001080001287983 */ /* 0x002ee80000300800 */
[----:B------:R-:W3:Y:S04]  /*7ffe0*/  LDL.LU R13, [R1+0x1fec] ;  /* 0x001fec00010d7983 */ /* 0x000ee80000300800 */
        /* <DEDUP_REMOVED lines=12> */
[----:B------:R-:W-:Y:S04]  /*800b0*/  STS.U8 [R9+UR7+0x4ce80], R88 ;  /* 0x04ce805809007988 */ /* 0x000fe80008000007 */
[----:B----4-:R-:W-:Y:S04]  /*800c0*/  STS.U8 [R9+UR7+0x4d280], R82 ;  /* 0x04d2805209007988 */ /* 0x010fe80008000007 */
[----:B---3--:R-:W-:Y:S01]  /*800d0*/  STS.U8 [R9+UR7+0x4d680], R75 ;  /* 0x04d6804b09007988 */ /* 0x008fe20008000007 */
[----:B0-----:R-:W-:-:S04]  /*800e0*/  LOP3.LUT R10, R10, 0x7f, RZ, 0xc0, !PT ;  /* 0x0000007f0a0a7812 */ /* 0x001fc800078ec0ff */
[----:B------:R-:W-:-:S05]  /*800f0*/  LOP3.LUT R10, R10, 0x60, RZ, 0x3c, !PT ;  /* 0x000000600a0a7812 */ /* 0x000fca00078e3cff */
[----:B------:R0:W-:Y:S04]  /*80100*/  STS.U8 [R10+UR7+0x48f00], R73 ;  /* 0x048f00490a007988 */ /* 0x0001e80008000007 */
[----:B------:R1:W-:Y:S01]  /*80110*/  STS.U8 [R10+UR7+0x49b00], R92 ;  /* 0x049b005c0a007988 */ /* 0x0003e20008000007 */
[----:B------:R-:W-:-:S05]  /*80120*/  IADD3 R13, P4, PT, R13, UR11, RZ ;  /* 0x0000000b0d0d7c10 */ /* 0x000fca000ff9e0ff */
[----:B------:R-:W-:Y:S04]  /*80130*/  STL [R1+0x1fec], R13 ;  /* 0x001fec0d01007387 */ /* 0x000fe80000100800 */
[----:B0-----:R-:W2:Y:S04]  /*80140*/  LDL.LU R73, [R1+0x1fe4] ;  /* 0x001fe40001497983 */ /* 0x001ea80000300800 */
[----:B------:R0:W-:Y:S04]  /*80150*/  STS.U8 [R10+UR7+0x48300], R12 ;  /* 0x0483000c0a007988 */ /* 0x0001e80008000007 */
[----:B-1----:R-:W3:Y:S04]  /*80160*/  LDL.LU R92, [R1+0x1fdc] ;  /* 0x001fdc00015c7983 */ /* 0x002ee80000300800 */
[----:B0-----:R-:W4:Y:S04]  /*80170*/  LDL.LU R12, [R1+0x1fe8] ;  /* 0x001fe800010c7983 */ /* 0x001f280000300800 */
[----:B------:R0:W-:Y:S04]  /*80180*/  STS.U8 [R10+UR7+0x48b00], R67 ;  /* 0x048b00430a007988 */ /* 0x0001e80008000007 */
[----:B------:R1:W-:Y:S04]  /*80190*/  STS.U8 [R10+UR7+0x49300], R80 ;  /* 0x049300500a007988 */ /* 0x0003e80008000007 */
[----:B0-----:R-:W3:Y:S04]  /*801a0*/  LDL.LU R67, [R1+0x1fe0] ;  /* 0x001fe00001437983 */ /* 0x001ee80000300800 */
[----:B-1----:R-:W3:Y:S04]  /*801b0*/  LDL.LU R80, [R1+0x1fd8] ;  /* 0x001fd80001507983 */ /* 0x002ee80000300800 */
[----:B------:R-:W-:Y:S04]  /*801c0*/  STS.U8 [R10+UR7+0x48700], R55 ;  /* 0x048700370a007988 */ /* 0x000fe80008000007 */
[----:B------:R-:W-:Y:S04]  /*801d0*/  STS.U8 [R10+UR7+0x49700], R86 ;  /* 0x049700560a007988 */ /* 0x000fe80008000007 */
[----:B------:R0:W-:Y:S01]  /*801e0*/  STS.U8 [R10+UR7+0x49f00], R40 ;  /* 0x049f00280a007988 */ /* 0x0001e20008000007 */
[----:B------:R-:W-:-:S03]  /*801f0*/  PRMT R48, RZ, 0x7610, R48 ;  /* 0x00007610ff307816 */ /* 0x000fc60000000030 */
[----:B0-----:R-:W3:Y:S04]  /*80200*/  LDL.LU R40, [R1+0x1fd4] ;  /* 0x001fd40001287983 */ /* 0x001ee80000300800 */
[----:B------:R-:W3:Y:S04]  /*80210*/  LDL.LU R86, [R1+0x1fcc] ;  /* 0x001fcc0001567983 */ /* 0x000ee80000300800 */
[----:B------:R-:W3:Y:S01]  /*80220*/  LDL.LU R55, [R1+0x1fc4] ;  /* 0x001fc40001377983 */ /* 0x000ee20000300800 */
[----:B------:R-:W-:Y:S02]  /*80230*/  PRMT R49, RZ, 0x7610, R49 ;  /* 0x00007610ff317816 */ /* 0x000fe40000000031 */
[----:B------:R-:W-:-:S02]  /*80240*/  PRMT R3, RZ, 0x7610, R3 ;  /* 0x00007610ff037816 */ /* 0x000fc40000000003 */
[----:B--2---:R-:W-:-:S05]  /*80250*/  IADD3 R73, P3, PT, R73, UR11, RZ ;  /* 0x0000000b49497c10 */ /* 0x004fca000ff7e0ff */
[----:B------:R-:W-:Y:S01]  /*80260*/  STL [R1+0x1fe4], R73 ;  /* 0x001fe44901007387 */ /* 0x000fe20000100800 */
[----:B----4-:R-:W-:-:S04]  /*80270*/  IADD3.X R12, PT, PT, R12, UR14, RZ, P4, !PT ;  /* 0x0000000e0c0c7c10 */ /* 0x010fc8000a7fe4ff */
[-C--:B------:R-:W-:Y:S01]  /*80280*/  @!P1 LOP3.LUT R13, R13, R12.reuse, RZ, 0x3c, !PT ;  /* 0x0000000c0d0d9212 */ /* 0x080fe200078e3cff */
[----:B------:R0:W-:Y:S01]  /*80290*/  STL [R1+0x1fe8], R12 ;  /* 0x001fe80c01007387 */ /* 0x0001e20000100800 */
[----:B---3--:R-:W-:Y:S02]  /*802a0*/  IADD3 R92, P4, PT, R92, UR11, RZ ;  /* 0x0000000b5c5c7c10 */ /* 0x008fe4000ff9e0ff */
[----:B0-----:R-:W-:Y:S02]  /*802b0*/  @!P1 LOP3.LUT R12, R13, R12, RZ, 0x3c, !PT ;  /* 0x0000000c0d0c9212 */ /* 0x001fe400078e3cff */
[----:B------:R-:W-:Y:S02]  /*802c0*/  IADD3.X R67, PT, PT, R67, UR14, RZ, P3, !PT ;  /* 0x0000000e43437c10 */ /* 0x000fe40009ffe4ff */
[----:B------:R-:W-:Y:S02]  /*802d0*/  @!P1 LOP3.LUT R13, R13, R12, RZ, 0x3c, !PT ;  /* 0x0000000c0d0d9212 */ /* 0x000fe400078e3cff */
[----:B------:R-:W-:-:S03]  /*802e0*/  IADD3.X R80, PT, PT, R80, UR14, RZ, P4, !PT ;  /* 0x0000000e50507c10 */ /* 0x000fc6000a7fe4ff */
[----:B------:R0:W2:Y:S02]  /*802f0*/  @!P1 LDG.E.U8 R48, desc[UR22][R12.64] ;  /* 0x000000160c309981 */ /* 0x0000a4000c1e1100 */
[----:B0-----:R-:W-:Y:S02]  /*80300*/  @!P0 IMAD.MOV.U32 R12, RZ, RZ, R73 ;  /* 0x000000ffff0c8224 */ /* 0x001fe400078e0049 */
[----:B------:R-:W-:-:S05]  /*80310*/  @!P0 IMAD.MOV.U32 R13, RZ, RZ, R67 ;  /* 0x000000ffff0d8224 */ /* 0x000fca00078e0043 */
[----:B------:R0:W3:Y:S02]  /*80320*/  @!P0 LDG.E.U8 R49, desc[UR22][R12.64] ;  /* 0x000000160c318981 */ /* 0x0000e4000c1e1100 */
[----:B0-----:R-:W-:Y:S02]  /*80330*/  @!P1 IMAD.MOV.U32 R12, RZ, RZ, R92 ;  /* 0x000000ffff0c9224 */ /* 0x001fe400078e005c */
[----:B------:R-:W-:-:S05]  /*80340*/  @!P1 IMAD.MOV.U32 R13, RZ, RZ, R80 ;  /* 0x000000ffff0d9224 */ /* 0x000fca00078e0050 */
[----:B------:R-:W4:Y:S04]  /*80350*/  @!P1 LDG.E.U8 R3, desc[UR22][R12.64] ;  /* 0x000000160c039981 */ /* 0x000f28000c1e1100 */
[----:B------:R-:W-:Y:S01]  /*80360*/  STL [R1+0x1fdc], R92 ;  /* 0x001fdc5c01007387 */ /* 0x000fe20000100800 */
[----:B------:R-:W-:-:S03]  /*80370*/  IADD3 R40, P3, PT, R40, UR11, RZ ;  /* 0x0000000b28287c10 */ /* 0x000fc6000ff7e0ff */
[----:B------:R0:W-:Y:S04]  /*80380*/  STL [R1+0x1fe0], R67 ;  /* 0x001fe04301007387 */ /* 0x0001e80000100800 */
[----:B0-----:R-:W2:Y:S04]  /*80390*/  LDL.LU R67, [R1+0x4d04] ;  /* 0x004d040001437983 */ /* 0x001ea80000300800 */
[----:B------:R-:W2:Y:S04]  /*803a0*/  LDL.LU R73, [R1+0x4d00] ;  /* 0x004d000001497983 */ /* 0x000ea80000300800 */
[----:B------:R0:W-:Y:S04]  /*803b0*/  STL [R1+0x1fd8], R80 ;  /* 0x001fd85001007387 */ /* 0x0001e80000100800 */
[----:B0-----:R-:W2:Y:S04]  /*803c0*/  LDL.LU R80, [R1+0x4cfc] ;  /* 0x004cfc0001507983 */ /* 0x001ea80000300800 */
[----:B------:R-:W3:Y:S04]  /*803d0*/  LDL.LU R92, [R1+0x4cf8] ;  /* 0x004cf800015c7983 */ /* 0x000ee80000300800 */
[----:B----4-:R0:W-:Y:S04]  /*803e0*/  STL [R1+0xc84], R3 ;  /* 0x000c840301007387 */ /* 0x0101e80000100800 */
[----:B0-----:R-:W4:Y:S04]  /*803f0*/  LDL.LU R3, [R1+0x4cf4] ;  /* 0x004cf40001037983 */ /* 0x001f280000300800 */
[----:B------:R0:W-:Y:S04]  /*80400*/  STL [R1+0x1fd4], R40 ;  /* 0x001fd42801007387 */ /* 0x0001e80000100800 */
[----:B------:R-:W3:Y:S01]  /*80410*/  LDL.LU R12, [R1+0x1fd0] ;  /* 0x001fd000010c7983 */ /* 0x000ee20000300800 */
[----:B------:R-:W-:Y:S01]  /*80420*/  IMAD.MOV.U32 R13, RZ, RZ, R40 ;  /* 0x000000ffff0d7224 */ /* 0x000fe200078e0028 */
[----:B------:R-:W-:-:S02]  /*80430*/  IADD3 R86, P4, PT, R86, UR11, RZ ;  /* 0x0000000b56567c10 */ /* 0x000fc4000ff9e0ff */
[----:B0-----:R-:W4:Y:S04]  /*80440*/  LDL.LU R40, [R1+0x1fc8] ;  /* 0x001fc80001287983 */ /* 0x001f280000300800 */
[----:B------:R-:W-:Y:S01]  /*80450*/  STL [R1+0x1fcc], R86 ;  /* 0x001fcc5601007387 */ /* 0x000fe20000100800 */
[----:B--2---:R-:W-:Y:S02]  /*80460*/  PRMT R80, RZ, 0x7610, R80 ;  /* 0x00007610ff507816 */ /* 0x004fe40000000050 */
[----:B---3--:R-:W-:-:S04]  /*80470*/  IADD3.X R12, PT, PT, R12, UR14, RZ, P3, !PT ;  /* 0x0000000e0c0c7c10 */ /* 0x008fc80009ffe4ff */
[-C--:B------:R-:W-:Y:S01]  /*80480*/  @!P0 LOP3.LUT R13, R13, R12.reuse, RZ, 0x3c, !PT ;  /* 0x0000000c0d0d8212 */ /* 0x080fe200078e3cff */
[----:B------:R0:W-:Y:S03]  /*80490*/  STL [R1+0x1fd0], R12 ;  /* 0x001fd00c01007387 */ /* 0x0001e60000100800 */
[----:B0-----:R-:W-:-:S04]  /*804a0*/  @!P0 LOP3.LUT R12, R13, R12, RZ, 0x3c, !PT ;  /* 0x0000000c0d0c8212 */ /* 0x001fc800078e3cff */
[----:B------:R-:W-:-:S05]  /*804b0*/  @!P0 LOP3.LUT R13, R13, R12, RZ, 0x3c, !PT ;  /* 0x0000000c0d0d8212 */ /* 0x000fca00078e3cff */
[----:B------:R0:W2:Y:S01]  /*804c0*/  @!P0 LDG.E.U8 R80, desc[UR22][R12.64] ;  /* 0x000000160c508981 */ /* 0x0000a2000c1e1100 */
[----:B------:R-:W-:Y:S02]  /*804d0*/  IADD3 R55, P3, PT, R55, UR11, RZ ;  /* 0x0000000b37377c10 */ /* 0x000fe4000ff7e0ff */
[----:B----4-:R-:W-:-:S03]  /*804e0*/  IADD3.X R40, PT, PT, R40, UR14, RZ, P4, !PT ;  /* 0x0000000e28287c10 */ /* 0x010fc6000a7fe4ff */
[----:B------:R-:W-:Y:S01]  /*804f0*/  STL [R1+0x1fc4], R55 ;  /* 0x001fc43701007387 */ /* 0x000fe20000100800 */
[----:B------:R-:W-:-:S03]  /*80500*/  PRMT R3, RZ, 0x7610, R3 ;  /* 0x00007610ff037816 */ /* 0x000fc60000000003 */
[----:B------:R-:W-:Y:S01]  /*80510*/  STL [R1+0x1fc8], R40 ;  /* 0x001fc82801007387 */ /* 0x000fe20000100800 */
[----:B0-----:R-:W-:Y:S02]  /*80520*/  IMAD.MOV.U32 R13, RZ, RZ, R40 ;  /* 0x000000ffff0d7224 */ /* 0x001fe400078e0028 */
[----:B------:R-:W-:-:S05]  /*80530*/  @!P1 IMAD.MOV.U32 R12, RZ, RZ, R86 ;  /* 0x000000ffff0c9224 */ /* 0x000fca00078e0056 */
[----:B------:R0:W3:Y:S04]  /*80540*/  @!P1 LDG.E.U8 R3, desc[UR22][R12.64] ;  /* 0x000000160c039981 */ /* 0x0000e8000c1e1100 */
[----:B--2---:R1:W-:Y:S04]  /*80550*/  STL [R1+0xc80], R80 ;  /* 0x000c805001007387 */ /* 0x0043e80000100800 */
[----:B-1----:R-:W2:Y:S04]  /*80560*/  LDL.LU R80, [R1+0x1fc0] ;  /* 0x001fc00001507983 */ /* 0x002ea80000300800 */
[----:B------:R-:W4:Y:S01]  /*80570*/  LDL.LU R40, [R1+0x1fbc] ;  /* 0x001fbc0001287983 */ /* 0x000f220000300800 */
[----:B------:R-:W-:Y:S01]  /*80580*/  PRMT R73, RZ, 0x7610, R73 ;  /* 0x00007610ff497816 */ /* 0x000fe20000000049 */
[----:B0-----:R-:W-:Y:S01]  /*80590*/  @!P0 IMAD.MOV.U32 R12, RZ, RZ, R55 ;  /* 0x000000ffff0c8224 */ /* 0x001fe200078e0037 */
[----:B--2---:R-:W-:-:S02]  /*805a0*/  IADD3.X R80, PT, PT, R80, UR14, RZ, P3, !PT ;  /* 0x0000000e50507c10 */ /* 0x004fc40009ffe4ff */
[----:B----4-:R-:W-:-:S03]  /*805b0*/  IADD3 R40, P4, PT, R40, UR11, RZ ;  /* 0x0000000b28287c10 */ /* 0x010fc6000ff9e0ff */
[----:B------:R-:W-:Y:S01]  /*805c0*/  STL [R1+0x1fc0], R80 ;  /* 0x001fc05001007387 */ /* 0x000fe20000100800 */
[----:B------:R-:W-:-:S03]  /*805d0*/  @!P0 IMAD.MOV.U32 R13, RZ, RZ, R80 ;  /* 0x000000ffff0d8224 */ /* 0x000fc600078e0050 */
[----:B---3--:R0:W-:Y:S04]  /*805e0*/  STL [R1+0xd30], R3 ;  /* 0x000d300301007387 */ /* 0x0081e80000100800 */
[----:B------:R1:W2:Y:S04]  /*805f0*/  @!P0 LDG.E.U8 R73, desc[UR22][R12.64] ;  /* 0x000000160c498981 */ /* 0x0002a8000c1e1100 */
[----:B0-----:R-:W3:Y:S04]  /*80600*/  LDL.LU R3, [R1+0x1fb4] ;  /* 0x001fb40001037983 */ /* 0x001ee80000300800 */
[----:B------:R-:W4:Y:S04]  /*80610*/  LDL.LU R86, [R1+0x1fa4] ;  /* 0x001fa40001567983 */ /* 0x000f280000300800 */
[----:B------:R-:W4:Y:S04]  /*80620*/  LDL.LU R55, [R1+0x1fac] ;  /* 0x001fac0001377983 */ /* 0x000f280000300800 */
[----:B------:R0:W-:Y:S04]  /*80630*/  STL [R1+0x1fbc], R40 ;  /* 0x001fbc2801007387 */ /* 0x0001e80000100800 */
[----:B------:R-:W4:Y:S01]  /*80640*/  LDL.LU R12, [R1+0x1fb8] ;  /* 0x001fb800010c7983 */ /* 0x000f220000300800 */
[----:B-1----:R-:W-:-:S02]  /*80650*/  IMAD.MOV.U32 R13, RZ, RZ, R40 ;  /* 0x000000ffff0d7224 */ /* 0x002fc400078e0028 */
[----:B0-----:R-:W-:Y:S02]  /*80660*/  IMAD.MOV.U32 R40, RZ, RZ, R51 ;  /* 0x000000ffff287224 */ /* 0x001fe400078e0033 */
[----:B------:R-:W4:Y:S04]  /*80670*/  LDL.LU R51, [R1+0x1fb0] ;  /* 0x001fb00001337983 */ /* 0x000f280000300800 */
[----:B------:R-:W4:Y:S01]  /*80680*/  LDL.LU R80, [R1+0x1fa8] ;  /* 0x001fa80001507983 */ /* 0x000f220000300800 */
[----:B------:R-:W-:Y:S02]  /*80690*/  PRMT R67, RZ, 0x7610, R67 ;  /* 0x00007610ff437816 */ /* 0x000fe40000000043 */
[----:B------:R-:W-:Y:S01]  /*806a0*/  PRMT R92, RZ, 0x7610, R92 ;  /* 0x00007610ff5c7816 */ /* 0x000fe2000000005c */
[----:B--2---:R0:W-:Y:S01]  /*806b0*/  STL [R1+0xd2c], R73 ;  /* 0x000d2c4901007387 */ /* 0x0041e20000100800 */
[----:B---3--:R-:W-:-:S03]  /*806c0*/  IADD3 R3, P3, PT, R3, UR11, RZ ;  /* 0x0000000b03037c10 */ /* 0x008fc6000ff7e0ff */
[----:B0-----:R-:W2:Y:S04]  /*806d0*/  LDL.LU R73, [R1+0x1f94] ;  /* 0x001f940001497983 */ /* 0x001ea80000300800 */
[----:B------:R-:W-:Y:S01]  /*806e0*/  STL [R1+0x1fb4], R3 ;  /* 0x001fb40301007387 */ /* 0x000fe20000100800 */
[----:B----4-:R-:W-:-:S04]  /*806f0*/  IADD3.X R12, PT, PT, R12, UR14, RZ, P4, !PT ;  /* 0x0000000e0c0c7c10 */ /* 0x010fc8000a7fe4ff */
[-C--:B------:R-:W-:Y:S01]  /*80700*/  @!P1 LOP3.LUT R13, R13, R12.reuse, RZ, 0x3c, !PT ;  /* 0x0000000c0d0d9212 */ /* 0x080fe200078e3cff */
[----:B------:R0:W-:Y:S03]  /*80710*/  STL [R1+0x1fb8], R12 ;  /* 0x001fb80c01007387 */ /* 0x0001e60000100800 */
[----:B0-----:R-:W-:-:S04]  /*80720*/  @!P1 LOP3.LUT R12, R13, R12, RZ, 0x3c, !PT ;  /* 0x0000000c0d0c9212 */ /* 0x001fc800078e3cff */
[----:B------:R-:W-:Y:S02]  /*80730*/  @!P1 LOP3.LUT R13, R13, R12, RZ, 0x3c, !PT ;  /* 0x0000000c0d0d9212 */ /* 0x000fe400078e3cff */
[----:B------:R-:W-:-:S03]  /*80740*/  IADD3.X R51, PT, PT, R51, UR14, RZ, P3, !PT ;  /* 0x0000000e33337c10 */ /* 0x000fc60009ffe4ff */
[----:B------:R0:W3:Y:S02]  /*80750*/  @!P1 LDG.E.U8 R67, desc[UR22][R12.64] ;  /* 0x000000160c439981 */ /* 0x0000e4000c1e1100 */
[----:B0-----:R-:W-:Y:S02]  /*80760*/  @!P0 IMAD.MOV.U32 R12, RZ, RZ, R3 ;  /* 0x000000ffff0c8224 */ /* 0x001fe400078e0003 */
[----:B------:R-:W-:-:S05]  /*80770*/  @!P0 IMAD.MOV.U32 R13, RZ, RZ, R51 ;  /* 0x000000ffff0d8224 */ /* 0x000fca00078e0033 */
[----:B------:R0:W4:Y:S01]  /*80780*/  @!P0 LDG.E.U8 R92, desc[UR22][R12.64] ;  /* 0x000000160c5c8981 */ /* 0x000122000c1e1100 */
[----:B------:R-:W-:-:S05]  /*80790*/  IADD3 R55, P4, PT, R55, UR11, RZ ;  /* 0x0000000b37377c10 */ /* 0x000fca000ff9e0ff */
[----:B------:R-:W-:Y:S04]  /*807a0*/  STL [R1+0x1fac], R55 ;  /* 0x001fac3701007387 */ /* 0x000fe80000100800 */
[----:B------:R-:W-:Y:S01]  /*807b0*/  STL [R1+0x1fb0], R51 ;  /* 0x001fb03301007387 */ /* 0x000fe20000100800 */
[----:B------:R-:W-:Y:S01]  /*807c0*/  IADD3.X R80, PT, PT, R80, UR14, RZ, P4, !PT ;  /* 0x0000000e50507c10 */ /* 0x000fe2000a7fe4ff */
[----:B0-----:R-:W-:Y:S01]  /*807d0*/  @!P1 IMAD.MOV.U32 R12, RZ, RZ, R55 ;  /* 0x000000ffff0c9224 */ /* 0x001fe200078e0037 */
[----:B------:R-:W-:Y:S02]  /*807e0*/  PRMT R39, RZ, 0x7610, R39 ;  /* 0x00007610ff277816 */ /* 0x000fe40000000027 */
[----:B------:R-:W-:Y:S01]  /*807f0*/  IADD3 R86, P3, PT, R86, UR11, RZ ;  /* 0x0000000b56567c10 */ /* 0x000fe2000ff7e0ff */
[----:B------:R-:W-:-:S05]  /*80800*/  @!P1 IMAD.MOV.U32 R13, RZ, RZ, R80 ;  /* 0x000000ffff0d9224 */ /* 0x000fca00078e0050 */
[----:B------:R-:W2:Y:S04]  /*80810*/  @!P1 LDG.E.U8 R39, desc[UR22][R12.64] ;  /* 0x000000160c279981 */ /* 0x000ea8000c1e1100 */
[----:B---3--:R0:W-:Y:S04]  /*80820*/  STL [R1+0xd24], R67 ;  /* 0x000d244301007387 */ /* 0x0081e80000100800 */
[----:B0-----:R-:W3:Y:S04]  /*80830*/  LDL.LU R67, [R1+0x4cf0] ;  /* 0x004cf00001437983 */ /* 0x001ee80000300800 */
[----:B------:R-:W2:Y:S04]  /*80840*/  LDL.LU R51, [R1+0x4cec] ;  /* 0x004cec0001337983 */ /* 0x000ea80000300800 */
[----:B------:R-:W2:Y:S04]  /*80850*/  LDL.LU R3, [R1+0x4ce8] ;  /* 0x004ce80001037983 */ /* 0x000ea80000300800 */
[----:B------:R-:W-:Y:S04]  /*80860*/  STL [R1+0x1fa8], R80 ;  /* 0x001fa85001007387 */ /* 0x000fe80000100800 */
[----:B------:R-:W3:Y:S04]  /*80870*/  LDL.LU R55, [R1+0x1f9c] ;  /* 0x001f9c0001377983 */ /* 0x000ee80000300800 */
[----:B------:R-:W-:Y:S04]  /*80880*/  STL [R1+0x1fa4], R86 ;  /* 0x001fa45601007387 */ /* 0x000fe80000100800 */
[----:B----4-:R0:W-:Y:S04]  /*80890*/  STL [R1+0xd20], R92 ;  /* 0x000d205c01007387 */ /* 0x0101e80000100800 */
[----:B------:R-:W4:Y:S01]  /*808a0*/  LDL.LU R12, [R1+0x1fa0] ;  /* 0x001fa000010c7983 */ /* 0x000f220000300800 */
[----:B0-----:R-:W-:-:S02]  /*808b0*/  IMAD.MOV.U32 R92, RZ, RZ, R2 ;  /* 0x000000ffff5c7224 */ /* 0x001fc400078e0002 */
[----:B--2---:R-:W-:Y:S02]  /*808c0*/  IMAD.MOV.U32 R2, RZ, RZ, R3 ;  /* 0x000000ffff027224 */ /* 0x004fe400078e0003 */
[----:B------:R-:W2:Y:S04]  /*808d0*/  LDL.LU R3, [R1+0x1f98] ;  /* 0x001f980001037983 */ /* 0x000ea80000300800 */
[----:B------:R-:W2:Y:S01]  /*808e0*/  LDL.LU R80, [R1+0x1f84] ;  /* 0x001f840001507983 */ /* 0x000ea20000300800 */
[----:B---3--:R-:W-:-:S03]  /*808f0*/  IADD3 R55, P4, PT, R55, UR11, RZ ;  /* 0x0000000b37377c10 */ /* 0x008fc6000ff9e0ff */
[----:B------:R0:W-:Y:S01]  /*80900*/  STL [R1+0xd1c], R39 ;  /* 0x000d1c2701007387 */ /* 0x0001e20000100800 */
[----:B------:R-:W-:Y:S02]  /*80910*/  PRMT R67, RZ, 0x7610, R67 ;  /* 0x00007610ff437816 */ /* 0x000fe40000000043 */
[----:B----4-:R-:W-:Y:S01]  /*80920*/  IADD3.X R12, PT, PT, R12, UR14, RZ, P3, !PT ;  /* 0x0000000e0c0c7c10 */ /* 0x010fe20009ffe4ff */
[----:B0-----:R-:W3:Y:S04]  /*80930*/  LDL.LU R39, [R1+0x1f7c] ;  /* 0x001f7c0001277983 */ /* 0x001ee80000300800 */
[----:B------:R-:W-:Y:S01]  /*80940*/  STL [R1+0x1f9c], R55 ;  /* 0x001f9c3701007387 */ /* 0x000fe20000100800 */
[----:B------:R-:W-:-:S03]  /*80950*/  @!P0 IMAD.MOV.U32 R13, RZ, RZ, R12 ;  /* 0x000000ffff0d8224 */ /* 0x000fc600078e000c */
[----:B------:R0:W-:Y:S02]  /*80960*/  STL [R1+0x1fa0], R12 ;  /* 0x001fa00c01007387 */ /* 0x0001e40000100800 */
[----:B0-----:R-:W-:-:S05]  /*80970*/  @!P0 IMAD.MOV.U32 R12, RZ, RZ, R86 ;  /* 0x000000ffff0c8224 */ /* 0x001fca00078e0056 */
[----:B------:R0:W4:Y:S01]  /*80980*/  @!P0 LDG.E.U8 R67, desc[UR22][R12.64] ;  /* 0x000000160c438981 */ /* 0x000122000c1e1100 */
[----:B------:R-:W-:Y:S01]  /*80990*/  IADD3 R73, P3, PT, R73, UR11, RZ ;  /* 0x0000000b49497c10 */ /* 0x000fe2000ff7e0ff */
[----:B------:R-:W-:Y:S02]  /*809a0*/  IMAD.MOV.U32 R86, RZ, RZ, R92 ;  /* 0x000000ffff567224 */ /* 0x000fe400078e005c */
[----:B------:R-:W-:Y:S02]  /*809b0*/  IMAD.MOV.U32 R92, RZ, RZ, R43 ;  /* 0x000000ffff5c7224 */ /* 0x000fe400078e002b */
[----:B------:R-:W-:Y:S01]  /*809c0*/  STL [R1+0x1f94], R73 ;  /* 0x001f944901007387 */ /* 0x000fe20000100800 */
[----:B------:R-:W-:Y:S02]  /*809d0*/  IMAD.MOV.U32 R43, RZ, RZ, R81 ;  /* 0x000000ffff2b7224 */ /* 0x000fe400078e0051 */
[----:B------:R-:W-:Y:S01]  /*809e0*/  IMAD.MOV.U32 R81, RZ, RZ, R0 ;  /* 0x000000ffff517224 */ /* 0x000fe200078e0000 */
[----:B--2---:R-:W-:-:S05]  /*809f0*/  IADD3.X R3, PT, PT, R3, UR14, RZ, P4, !PT ;  /* 0x0000000e03037c10 */ /* 0x004fca000a7fe4ff */
[----:B------:R-:W-:Y:S04]  /*80a00*/  STL [R1+0x1f98], R3 ;  /* 0x001f980301007387 */ /* 0x000fe80000100800 */
[----:B------:R-:W2:Y:S01]  /*80a10*/  LDL.LU R0, [R1+0x1f90] ;  /* 0x001f900001007983 */ /* 0x000ea20000300800 */
[----:B0-----:R-:W-:-:S03]  /*80a20*/  IMAD.MOV.U32 R12, RZ, RZ, R3 ;  /* 0x000000ffff0c7224 */ /* 0x001fc600078e0003 */
[----:B----4-:R0:W-:Y:S04]  /*80a30*/  STL [R1+0xd18], R67 ;  /* 0x000d184301007387 */ /* 0x0101e80000100800 */
[----:B0-----:R-:W4:Y:S04]  /*80a40*/  LDL.LU R67, [R1+0x4ce4] ;  /* 0x004ce40001437983 */ /* 0x001f280000300800 */
[----:B------:R-:W3:Y:S01]  /*80a50*/  LDL.LU R3, [R1+0x4ce0] ;  /* 0x004ce00001037983 */ /* 0x000ee20000300800 */
[----:B------:R-:W-:Y:S01]  /*80a60*/  IMAD.MOV.U32 R13, RZ, RZ, R55 ;  /* 0x000000ffff0d7224 */ /* 0x000fe200078e0037 */
[----:B------:R-:W-:-:S02]  /*80a70*/  PRMT R51, RZ, 0x7610, R51 ;  /* 0x00007610ff337816 */ /* 0x000fc40000000033 */
[----:B------:R-:W4:Y:S02]  /*80a80*/  LDL.LU R55, [R1+0x1f8c] ;  /* 0x001f8c0001377983 */ /* 0x000f240000300800 */
[----:B------:R-:W-:-:S04]  /*80a90*/  @!P1 LOP3.LUT R13, R13, R12, RZ, 0x3c, !PT ;  /* 0x0000000c0d0d9212 */ /* 0x000fc800078e3cff */
[----:B------:R-:W-:-:S04]  /*80aa0*/  @!P1 LOP3.LUT R12, R13, R12, RZ, 0x3c, !PT ;  /* 0x0000000c0d0c9212 */ /* 0x000fc800078e3cff */
[----:B------:R-:W-:-:S05]  /*80ab0*/  @!P1 LOP3.LUT R13, R13, R12, RZ, 0x3c, !PT ;  /* 0x0000000c0d0d9212 */ /* 0x000fca00078e3cff */
[----:B------:R0:W4:Y:S02]  /*80ac0*/  @!P1 LDG.E.U8 R51, desc[UR22][R12.64] ;  /* 0x000000160c339981 */ /* 0x000124000c1e1100 */
[----:B0-----:R-:W-:Y:S01]  /*80ad0*/  IMAD.MOV.U32 R13, RZ, RZ, R73 ;  /* 0x000000ffff0d7224 */ /* 0x001fe200078e0049 */
[----:B--2---:R-:W-:-:S05]  /*80ae0*/  IADD3.X R0, PT, PT, R0, UR14, RZ, P3, !PT ;  /* 0x0000000e00007c10 */ /* 0x004fca0009ffe4ff */
[----:B------:R-:W-:-:S05]  /*80af0*/  IMAD.MOV.U32 R12, RZ, RZ, R0 ;  /* 0x000000ffff0c7224 */ /* 0x000fca00078e0000 */
[----:B------:R-:W-:-:S04]  /*80b00*/  @!P0 LOP3.LUT R13, R13, R12, RZ, 0x3c, !PT ;  /* 0x0000000c0d0d8212 */ /* 0x000fc800078e3cff */
[----:B------:R-:W-:-:S04]  /*80b10*/  @!P0 LOP3.LUT R12, R13, R12, RZ, 0x3c, !PT ;  /* 0x0000000c0d0c8212 */ /* 0x000fc800078e3cff */
[----:B------:R-:W-:Y:S02]  /*80b20*/  @!P0 LOP3.LUT R13, R13, R12, RZ, 0x3c, !PT ;  /* 0x0000000c0d0d8212 */ /* 0x000fe400078e3cff */
[----:B---3--:R-:W-:-:S06]  /*80b30*/  PRMT R3, RZ, 0x7610, R3 ;  /* 0x00007610ff037816 */ /* 0x008fcc0000000003 */
[----:B------:R-:W2:Y:S01]  /*80b40*/  @!P0 LDG.E.U8 R3, desc[UR22][R12.64] ;  /* 0x000000160c038981 */ /* 0x000ea2000c1e1100 */
[----:B----4-:R-:W-:-:S03]  /*80b50*/  IADD3 R55, P4, PT, R55, UR11, RZ ;  /* 0x0000000b37377c10 */ /* 0x010fc6000ff9e0ff */
[----:B------:R0:W-:Y:S04]  /*80b60*/  STL [R1+0xd14], R51 ;  /* 0x000d143301007387 */ /* 0x0001e80000100800 */
[----:B0-----:R-:W3:Y:S04]  /*80b70*/  LDL.LU R51, [R1+0x4cdc] ;  /* 0x004cdc0001337983 */ /* 0x001ee80000300800 */
[----:B------:R0:W-:Y:S04]  /*80b80*/  STL [R1+0x1f90], R0 ;  /* 0x001f900001007387 */ /* 0x0001e80000100800 */
[----:B0-----:R-:W4:Y:S04]  /*80b90*/  LDL.LU R0, [R1+0x4cd8] ;  /* 0x004cd80001007983 */ /* 0x001f280000300800 */
[----:B------:R-:W3:Y:S04]  /*80ba0*/  LDL.LU R73, [R1+0x1f74] ;  /* 0x001f740001497983 */ /* 0x000ee80000300800 */
[----:B--2---:R0:W-:Y:S04]  /*80bb0*/  STL [R1+0xd10], R3 ;  /* 0x000d100301007387 */ /* 0x0041e80000100800 */
[----:B0-----:R-:W2:Y:S04]  /*80bc0*/  LDL.LU R3, [R1+0x4cd4] ;  /* 0x004cd40001037983 */ /* 0x001ea80000300800 */
[----:B------:R0:W-:Y:S04]  /*80bd0*/  STL [R1+0x1f8c], R55 ;  /* 0x001f8c3701007387 */ /* 0x0001e80000100800 */
[----:B------:R-:W2:Y:S01]  /*80be0*/  LDL.LU R12, [R1+0x1f88] ;  /* 0x001f8800010c7983 */ /* 0x000ea20000300800 */
[----:B------:R-:W-:Y:S01]  /*80bf0*/  IMAD.MOV.U32 R13, RZ, RZ, R55 ;  /* 0x000000ffff0d7224 */ /* 0x000fe200078e0037 */
[----:B------:R-:W-:-:S02]  /*80c00*/  IADD3 R80, P3, PT, R80, UR11, RZ ;  /* 0x0000000b50507c10 */ /* 0x000fc4000ff7e0ff */
[----:B0-----:R-:W3:Y:S04]  /*80c10*/  LDL.LU R55, [R1+0x1f80] ;  /* 0x001f800001377983 */ /* 0x001ee80000300800 */
[----:B------:R-:W-:Y:S01]  /*80c20*/  STL [R1+0x1f84], R80 ;  /* 0x001f845001007387 */ /* 0x000fe20000100800 */
[----:B------:R-:W-:Y:S02]  /*80c30*/  PRMT R61, RZ, 0x7610, R61 ;  /* 0x00007610ff3d7816 */ /* 0x000fe4000000003d */
[----:B--2---:R-:W-:-:S04]  /*80c40*/  IADD3.X R12, PT, PT, R12, UR14, RZ, P4, !PT ;  /* 0x0000000e0c0c7c10 */ /* 0x004fc8000a7fe4ff */
[-C--:B------:R-:W-:Y:S01]  /*80c50*/  @!P1 LOP3.LUT R13, R13, R12.reuse, RZ, 0x3c, !PT ;  /* 0x0000000c0d0d9212 */ /* 0x080fe200078e3cff */
[----:B------:R0:W-:Y:S03]  /*80c60*/  STL [R1+0x1f88], R12 ;  /* 0x001f880c01007387 */ /* 0x0001e60000100800 */
[----:B0-----:R-:W-:-:S04]  /*80c70*/  @!P1 LOP3.LUT R12, R13, R12, RZ, 0x3c, !PT ;  /* 0x0000000c0d0c9212 */ /* 0x001fc800078e3cff */
[----:B------:R-:W-:-:S05]  /*80c80*/  @!P1 LOP3.LUT R13, R13, R12, RZ, 0x3c, !PT ;  /* 0x0000000c0d0d9212 */ /* 0x000fca00078e3cff */
[----:B------:R-:W2:Y:S01]  /*80c90*/  @!P1 LDG.E.U8 R61, desc[UR22][R12.64] ;  /* 0x000000160c3d9981 */ /* 0x000ea2000c1e1100 */
[----:B------:R-:W-:Y:S02]  /*80ca0*/  IADD3 R39, P4, PT, R39, UR11, RZ ;  /* 0x0000000b27277c10 */ /* 0x000fe4000ff9e0ff */
[----:B---3--:R-:W-:-:S03]  /*80cb0*/  IADD3.X R55, PT, PT, R55, UR14, RZ, P3, !PT ;  /* 0x0000000e37377c10 */ /* 0x008fc60009ffe4ff */
[----:B------:R-:W-:Y:S04]  /*80cc0*/  STL [R1+0x1f7c], R39 ;  /* 0x001f7c2701007387 */ /* 0x000fe80000100800 */
[----:B------:R-:W-:Y:S04]  /*80cd0*/  STL [R1+0x1f80], R55 ;  /* 0x001f803701007387 */ /* 0x000fe80000100800 */
[----:B--2---:R0:W-:Y:S04]  /*80ce0*/  STL [R1+0xd0c], R61 ;  /* 0x000d0c3d01007387 */ /* 0x0041e80000100800 */
[----:B0-----:R-:W2:Y:S01]  /*80cf0*/  LDL.LU R61, [R1+0x1f78] ;  /* 0x001f7800013d7983 */ /* 0x001ea20000300800 */
[----:B------:R-:W-:Y:S01]  /*80d00*/  PRMT R67, RZ, 0x7610, R67 ;  /* 0x00007610ff437816 */ /* 0x000fe20000000043 */
[----:B------:R-:W-:-:S02]  /*80d10*/  IMAD.MOV.U32 R13, RZ, RZ, R55 ;  /* 0x000000ffff0d7224 */ /* 0x000fc400078e0037 */
[----:B------:R-:W-:Y:S01]  /*80d20*/  @!P0 IMAD.MOV.U32 R12, RZ, RZ, R80 ;  /* 0x000000ffff0c8224 */ /* 0x000fe200078e0050 */
[----:B------:R-:W-:Y:S01]  /*80d30*/  PRMT R14, RZ, 0x7610, R14 ;  /* 0x00007610ff0e7816 */ /* 0x000fe2000000000e */
[----:B------:R-:W3:Y:S01]  /*80d40*/  LDL.LU R55, [R1+0x1f64] ;  /* 0x001f640001377983 */ /* 0x000ee20000300800 */
[----:B------:R-:W-:-:S03]  /*80d50*/  IADD3 R73, P3, PT, R73, UR11, RZ ;  /* 0x0000000b49497c10 */ /* 0x000fc6000ff7e0ff */
[----:B------:R0:W3:Y:S01]  /*80d60*/  @!P0 LDG.E.U8 R67, desc[UR22][R12.64] ;  /* 0x000000160c438981 */ /* 0x0000e2000c1e1100 */
[----:B------:R-:W-:Y:S02]  /*80d70*/  IMAD.MOV.U32 R80, RZ, RZ, R86 ;  /* 0x000000ffff507224 */ /* 0x000fe400078e0056 */
[----:B------:R-:W-:Y:S02]  /*80d80*/  IMAD.MOV.U32 R86, RZ, RZ, R92 ;  /* 0x000000ffff567224 */ /* 0x000fe400078e005c */
[----:B------:R-:W-:Y:S02]  /*80d90*/  IMAD.MOV.U32 R92, RZ, RZ, R2 ;  /* 0x000000ffff5c7224 */ /* 0x000fe400078e0002 */
[----:B0-----:R-:W-:Y:S02]  /*80da0*/  @!P1 IMAD.MOV.U32 R12, RZ, RZ, R39 ;  /* 0x000000ffff0c9224 */ /* 0x001fe400078e0027 */
[----:B------:R-:W-:Y:S02]  /*80db0*/  IMAD.MOV.U32 R2, RZ, RZ, R41 ;  /* 0x000000ffff027224 */ /* 0x000fe400078e0029 */
[----:B------:R-:W-:-:S02]  /*80dc0*/  IMAD.MOV.U32 R41, RZ, RZ, R46 ;  /* 0x000000ffff297224 */ /* 0x000fc400078e002e */
[----:B------:R-:W-:Y:S02]  /*80dd0*/  IMAD.MOV.U32 R46, RZ, RZ, R4 ;  /* 0x000000ffff2e7224 */ /* 0x000fe400078e0004 */
[----:B----4-:R-:W-:Y:S01]  /*80de0*/  IMAD.MOV.U32 R4, RZ, RZ, R0 ;  /* 0x000000ffff047224 */ /* 0x010fe200078e0000 */
[----:B--2---:R-:W-:-:S05]  /*80df0*/  IADD3.X R61, PT, PT, R61, UR14, RZ, P4, !PT ;  /* 0x0000000e3d3d7c10 */ /* 0x004fca000a7fe4ff */
[----:B------:R-:W-:Y:S01]  /*80e00*/  @!P1 IMAD.MOV.U32 R13, RZ, RZ, R61 ;  /* 0x000000ffff0d9224 */ /* 0x000fe200078e003d */
[----:B------:R-:W-:Y:S04]  /*80e10*/  STL [R1+0x1f78], R61 ;  /* 0x001f783d01007387 */ /* 0x000fe80000100800 */
[----:B------:R-:W-:Y:S04]  /*80e20*/  STL [R1+0x1f74], R73 ;  /* 0x001f744901007387 */ /* 0x000fe80000100800 */
[----:B------:R-:W2:Y:S04]  /*80e30*/  @!P1 LDG.E.U8 R14, desc[UR22][R12.64] ;  /* 0x000000160c0e9981 */ /* 0x000ea8000c1e1100 */
[----:B------:R-:W4:Y:S04]  /*80e40*/  LDL.LU R39, [R1+0x1f6c] ;  /* 0x001f6c0001277983 */ /* 0x000f280000300800 */
[----:B------:R-:W3:Y:S04]  /*80e50*/  LDL.LU R12, [R1+0x1f70] ;  /* 0x001f7000010c7983 */ /* 0x000ee80000300800 */
[----:B------:R-:W3:Y:S01]  /*80e60*/  LDL.LU R0, [R1+0x1f68] ;  /* 0x001f680001007983 */ /* 0x000ee20000300800 */
[----:B------:R-:W-:-:S03]  /*80e70*/  PRMT R3, RZ, 0x7610, R3 ;  /* 0x00007610ff037816 */ /* 0x000fc60000000003 */
[----:B--2---:R0:W-:Y:S01]  /*80e80*/  STL [R1+0xd00], R14 ;  /* 0x000d000e01007387 */ /* 0x0041e20000100800 */
[----:B----4-:R-:W-:-:S03]  /*80e90*/  IADD3 R39, P4, PT, R39, UR11, RZ ;  /* 0x0000000b27277c10 */ /* 0x010fc6000ff9e0ff */
[----:B---3--:R1:W-:Y:S01]  /*80ea0*/  STL [R1+0xd08], R67 ;  /* 0x000d084301007387 */ /* 0x0083e20000100800 */
[----:B------:R-:W-:-:S03]  /*80eb0*/  IADD3.X R12, PT, PT, R12, UR14, RZ, P3, !PT ;  /* 0x0000000e0c0c7c10 */ /* 0x000fc60009ffe4ff */
[----:B0-----:R-:W2:Y:S01]  /*80ec0*/  LDL.LU R14, [R1+0x1f5c] ;  /* 0x001f5c00010e7983 */ /* 0x001ea20000300800 */
[----:B------:R-:W-:-:S03]  /*80ed0*/  IADD3 R55, P3, PT, R55, UR11, RZ ;  /* 0x0000000b37377c10 */ /* 0x000fc6000ff7e0ff */
[----:B------:R-:W3:Y:S01]  /*80ee0*/  LDL.LU R61, [R1+0x1f54] ;  /* 0x001f5400013d7983 */ /* 0x000ee20000300800 */
[----:B------:R-:W-:Y:S01]  /*80ef0*/  IADD3.X R0, PT, PT, R0, UR14, RZ, P4, !PT ;  /* 0x0000000e00007c10 */ /* 0x000fe2000a7fe4ff */
[----:B------:R-:W-:Y:S02]  /*80f00*/  @!P0 IMAD.MOV.U32 R13, RZ, RZ, R12 ;  /* 0x000000ffff0d8224 */ /* 0x000fe400078e000c */
[----:B-1----:R-:W4:Y:S04]  /*80f10*/  LDL.LU R67, [R1+0x1f4c] ;  /* 0x001f4c0001437983 */ /* 0x002f280000300800 */
[----:B------:R-:W-:Y:S04]  /*80f20*/  STL [R1+0x1f6c], R39 ;  /* 0x001f6c2701007387 */ /* 0x000fe80000100800 */
[----:B------:R0:W-:Y:S04]  /*80f30*/  STL [R1+0x1f70], R12 ;  /* 0x001f700c01007387 */ /* 0x0001e80000100800 */
[----:B------:R-:W-:Y:S01]  /*80f40*/  STL [R1+0x1f64], R55 ;  /* 0x001f643701007387 */ /* 0x000fe20000100800 */
[----:B0-----:R-:W-:-:S03]  /*80f50*/  @!P0 IMAD.MOV.U32 R12, RZ, RZ, R73 ;  /* 0x000000ffff0c8224 */ /* 0x001fc600078e0049 */
[----:B------:R-:W-:Y:S04]  /*80f60*/  STL [R1+0x1f68], R0 ;  /* 0x001f680001007387 */ /* 0x000fe80000100800 */
[----:B------:R-:W3:Y:S04]  /*80f70*/  LDL.LU R73, [R1+0x1f60] ;  /* 0x001f600001497983 */ /* 0x000ee80000300800 */
[----:B------:R0:W4:Y:S02]  /*80f80*/  @!P0 LDG.E.U8 R3, desc[UR22][R12.64] ;  /* 0x000000160c038981 */ /* 0x000124000c1e1100 */
[----:B0-----:R-:W-:-:S02]  /*80f90*/  IMAD.MOV.U32 R12, RZ, RZ, R0 ;  /* 0x000000ffff0c7224 */ /* 0x001fc400078e0000 */
[----:B------:R-:W-:-:S05]  /*80fa0*/  IMAD.MOV.U32 R13, RZ, RZ, R39 ;  /* 0x000000ffff0d7224 */ /* 0x000fca00078e0027 */
[----:B------:R-:W-:-:S04]  /*80fb0*/  @!P1 LOP3.LUT R13, R13, R12, RZ, 0x3c, !PT ;  /* 0x0000000c0d0d9212 */ /* 0x000fc800078e3cff */
[C---:B------:R-:W-:Y:S02]  /*80fc0*/  @!P1 LOP3.LUT R12, R13.reuse, R12, RZ, 0x3c, !PT ;  /* 0x0000000c0d0c9212 */ /* 0x040fe400078e3cff */
[----:B------:R-:W-:Y:S02]  /*80fd0*/  PRMT R50, RZ, 0x7610, R50 ;  /* 0x00007610ff327816 */ /* 0x000fe40000000032 */
[----:B------:R-:W-:-:S05]  /*80fe0*/  @!P1 LOP3.LUT R13, R13, R12, RZ, 0x3c, !PT ;  /* 0x0000000c0d0d9212 */ /* 0x000fca00078e3cff */
[----:B------:R0:W4:Y:S01]  /*80ff0*/  @!P1 LDG.E.U8 R50, desc[UR22][R12.64] ;  /* 0x000000160c329981 */ /* 0x000122000c1e1100 */
[----:B--2---:R-:W-:Y:S02]  /*81000*/  IADD3 R14, P4, PT, R14, UR11, RZ ;  /* 0x0000000b0e0e7c10 */ /* 0x004fe4000ff9e0ff */
[----:B---3--:R-:W-:Y:S01]  /*81010*/  IADD3.X R73, PT, PT, R73, UR14, RZ, P3, !PT ;  /* 0x0000000e49497c10 */ /* 0x008fe20009ffe4ff */
[----:B----4-:R1:W-:Y:S04]  /*81020*/  STL [R1+0xcfc], R3 ;  /* 0x000cfc0301007387 */ /* 0x0103e80000100800 */
[----:B0-----:R-:W-:Y:S01]  /*81030*/  @!P0 IMAD.MOV.U32 R13, RZ, RZ, R73 ;  /* 0x000000ffff0d8224 */ /* 0x001fe200078e0049 */
[----:B-1----:R-:W2:Y:S04]  /*81040*/  LDL.LU R3, [R1+0x4cd0] ;  /* 0x004cd00001037983 */ /* 0x002ea80000300800 */
[----:B------:R-:W3:Y:S04]  /*81050*/  LDL.LU R0, [R1+0x4ccc] ;  /* 0x004ccc0001007983 */ /* 0x000ee80000300800 */
[----:B------:R-:W4:Y:S04]  /*81060*/  LDL.LU R39, [R1+0x1f50] ;  /* 0x001f500001277983 */ /* 0x000f280000300800 */
[----:B------:R0:W-:Y:S04]  /*81070*/  STL [R1+0x1f60], R73 ;  /* 0x001f604901007387 */ /* 0x0001e80000100800 */
[----:B------:R-:W-:Y:S04]  /*81080*/  STL [R1+0x1f5c], R14 ;  /* 0x001f5c0e01007387 */ /* 0x000fe80000100800 */
[----:B0-----:R-:W3:Y:S01]  /*81090*/  LDL.LU R73, [R1+0x1f58] ;  /* 0x001f580001497983 */ /* 0x001ee20000300800 */
[----:B------:R-:W-:Y:S01]  /*810a0*/  PRMT R51, RZ, 0x7610, R51 ;  /* 0x00007610ff337816 */ /* 0x000fe20000000033 */
[----:B------:R-:W-:Y:S01]  /*810b0*/  @!P0 IMAD.MOV.U32 R12, RZ, RZ, R55 ;  /* 0x000000ffff0c8224 */ /* 0x000fe200078e0037 */
[----:B------:R-:W-:Y:S01]  /*810c0*/  IADD3 R61, P3, PT, R61, UR11, RZ ;  /* 0x0000000b3d3d7c10 */ /* 0x000fe2000ff7e0ff */
[----:B------:R-:W3:Y:S04]  /*810d0*/  LDL.LU R55, [R1+0x1f34] ;  /* 0x001f340001377983 */ /* 0x000ee80000300800 */
[----:B------:R0:W3:Y:S04]  /*810e0*/  @!P0 LDG.E.U8 R51, desc[UR22][R12.64] ;  /* 0x000000160c338981 */ /* 0x0000e8000c1e1100 */
[----:B------:R-:W-:Y:S01]  /*810f0*/  STL [R1+0x1f54], R61 ;  /* 0x001f543d01007387 */ /* 0x000fe20000100800 */
[----:B0-----:R-:W-:Y:S01]  /*81100*/  @!P1 IMAD.MOV.U32 R12, RZ, RZ, R14 ;  /* 0x000000ffff0c9224 */ /* 0x001fe200078e000e */
[----:B--2---:R-:W-:-:S02]  /*81110*/  PRMT R3, RZ, 0x7610, R3 ;  /* 0x00007610ff037816 */ /* 0x004fc40000000003 */
[----:B----4-:R-:W-:Y:S02]  /*81120*/  IADD3.X R39, PT, PT, R39, UR14, RZ, P3, !PT ;  /* 0x0000000e27277c10 */ /* 0x010fe40009ffe4ff */
[----:B---3--:R-:W-:Y:S02]  /*81130*/  IADD3.X R73, PT, PT, R73, UR14, RZ, P4, !PT ;  /* 0x0000000e49497c10 */ /* 0x008fe4000a7fe4ff */
[----:B------:R-:W-:-:S03]  /*81140*/  IADD3 R67, P4, PT, R67, UR11, RZ ;  /* 0x0000000b43437c10 */ /* 0x000fc6000ff9e0ff */
[----:B------:R0:W-:Y:S01]  /*81150*/  STL [R1+0x1f58], R73 ;  /* 0x001f584901007387 */ /* 0x0001e20000100800 */
[----:B------:R-:W-:-:S03]  /*81160*/  @!P1 IMAD.MOV.U32 R13, RZ, RZ, R73 ;  /* 0x000000ffff0d9224 */ /* 0x000fc600078e0049 */
[----:B------:R1:W-:Y:S01]  /*81170*/  STL [R1+0x1f50], R39 ;  /* 0x001f502701007387 */ /* 0x0003e20000100800 */
[----:B0-----:R-:W-:Y:S01]  /*81180*/  IMAD.MOV.U32 R73, RZ, RZ, R86 ;  /* 0x000000ffff497224 */ /* 0x001fe200078e0056 */
[----:B------:R-:W-:Y:S01]  /*81190*/  PRMT R0, RZ, 0x7610, R0 ;  /* 0x00007610ff007816 */ /* 0x000fe20000000000 */
[----:B------:R-:W-:Y:S01]  /*811a0*/  IMAD.MOV.U32 R86, RZ, RZ, R92 ;  /* 0x000000ffff567224 */ /* 0x000fe200078e005c */
[----:B------:R-:W-:Y:S01]  /*811b0*/  STL [R1+0x1f4c], R67 ;  /* 0x001f4c4301007387 */ /* 0x000fe20000100800 */
[----:B------:R-:W-:Y:S02]  /*811c0*/  IMAD.MOV.U32 R92, RZ, RZ, R45 ;  /* 0x000000ffff5c7224 */ /* 0x000fe400078e002d */
[----:B------:R-:W-:Y:S01]  /*811d0*/  IMAD.MOV.U32 R45, RZ, RZ, R4 ;  /* 0x000000ffff2d7224 */ /* 0x000fe200078e0004 */
[----:B------:R0:W2:Y:S04]  /*811e0*/  @!P1 LDG.E.U8 R3, desc[UR22][R12.64] ;  /* 0x000000160c039981 */ /* 0x0000a8000c1e1100 */
[----:B------:R-:W3:Y:S04]  /*811f0*/  LDL.LU R4, [R1+0x1f48] ;  /* 0x001f480001047983 */ /* 0x000ee80000300800 */
[----:B------:R-:W4:Y:S01]  /*81200*/  LDL.LU R14, [R1+0x1f44] ;  /* 0x001f4400010e7983 */ /* 0x000f220000300800 */
[----:B0-----:R-:W-:-:S02]  /*81210*/  @!P0 IMAD.MOV.U32 R12, RZ, RZ, R61 ;  /* 0x000000ffff0c8224 */ /* 0x001fc400078e003d */
[----:B------:R-:W-:-:S05]  /*81220*/  @!P0 IMAD.MOV.U32 R13, RZ, RZ, R39 ;  /* 0x000000ffff0d8224 */ /* 0x000fca00078e0027 */
[----:B------:R0:W4:Y:S01]  /*81230*/  @!P0 LDG.E.U8 R0, desc[UR22][R12.64] ;  /* 0x000000160c008981 */ /* 0x000122000c1e1100 */
[----:B------:R-:W-:Y:S01]  /*81240*/  PRMT R36, RZ, 0x7610, R36 ;  /* 0x00007610ff247816 */ /* 0x000fe20000000024 */
[----:B0-----:R-:W-:Y:S01]  /*81250*/  @!P1 IMAD.MOV.U32 R12, RZ, RZ, R67 ;  /* 0x000000ffff0c9224 */ /* 0x001fe200078e0043 */
[----:B---3--:R-:W-:Y:S01]  /*81260*/  IADD3.X R4, PT, PT, R4, UR14, RZ, P4, !PT ;  /* 0x0000000e04047c10 */ /* 0x008fe2000a7fe4ff */
[----:B--2---:R-:W-:Y:S01]  /*81270*/  STL [R1+0x4154], R3 ;  /* 0x0041540301007387 */ /* 0x004fe20000100800 */
[----:B----4-:R-:W-:-:S03]  /*81280*/  IADD3 R14, P3, PT, R14, UR11, RZ ;  /* 0x0000000b0e0e7c10 */ /* 0x010fc6000ff7e0ff */
[----:B------:R-:W-:Y:S01]  /*81290*/  @!P1 IMAD.MOV.U32 R13, RZ, RZ, R4 ;  /* 0x000000ffff0d9224 */ /* 0x000fe200078e0004 */
[----:B-1----:R-:W2:Y:S04]  /*812a0*/  LDL.LU R39, [R1+0x4cc8] ;  /* 0x004cc80001277983 */ /* 0x002ea80000300800 */
[----:B------:R-:W3:Y:S04]  /*812b0*/  LDL.LU R61, [R1+0x4cc4] ;  /* 0x004cc400013d7983 */ /* 0x000ee80000300800 */
[----:B------:R0:W-:Y:S04]  /*812c0*/  STL [R1+0x1f48], R4 ;  /* 0x001f480401007387 */ /* 0x0001e80000100800 */
[----:B------:R-:W-:Y:S04]  /*812d0*/  STL [R1+0x4158], R0 ;  /* 0x0041580001007387 */ /* 0x000fe80000100800 */
[----:B------:R1:W4:Y:S04]  /*812e0*/  @!P1 LDG.E.U8 R36, desc[UR22][R12.64] ;  /* 0x000000160c249981 */ /* 0x000328000c1e1100 */
[----:B0-----:R-:W2:Y:S04]  /*812f0*/  LDL.LU R4, [R1+0x4cc0] ;  /* 0x004cc00001047983 */ /* 0x001ea80000300800 */
[----:B------:R0:W-:Y:S01]  /*81300*/  STL [R1+0x1f44], R14 ;  /* 0x001f440e01007387 */ /* 0x0001e20000100800 */
[----:B-1----:R-:W-:-:S03]  /*81310*/  IMAD.MOV.U32 R13, RZ, RZ, R14 ;  /* 0x000000ffff0d7224 */ /* 0x002fc600078e000e */
[----:B0-----:R-:W3:Y:S04]  /*81320*/  LDL.LU R14, [R1+0x1f3c] ;  /* 0x001f3c00010e7983 */ /* 0x001ee80000300800 */
[----:B------:R-:W3:Y:S01]  /*81330*/  LDL.LU R12, [R1+0x1f40] ;  /* 0x001f4000010c7983 */ /* 0x000ee20000300800 */
[----:B------:R-:W-:Y:S02]  /*81340*/  IMAD.MOV.U32 R67, RZ, RZ, R40 ;  /* 0x000000ffff437224 */ /* 0x000fe400078e0028 */
[----:B------:R-:W-:Y:S02]  /*81350*/  IMAD.MOV.U32 R40, RZ, RZ, R2 ;  /* 0x000000ffff287224 */ /* 0x000fe400078e0002 */
[----:B------:R-:W-:Y:S02]  /*81360*/  IMAD.MOV.U32 R2, RZ, RZ, R43 ;  /* 0x000000ffff027224 */ /* 0x000fe400078e002b */
[----:B------:R-:W3:Y:S04]  /*81370*/  LDL.LU R43, [R1+0x1f38] ;  /* 0x001f3800012b7983 */ /* 0x000ee80000300800 */
[----:B----4-:R0:W-:Y:S01]  /*81380*/  STL [R1+0xcf4], R36 ;  /* 0x000cf42401007387 */ /* 0x0101e20000100800 */
[----:B--2---:R-:W-:-:S03]  /*81390*/  PRMT R4, RZ, 0x7610, R4 ;  /* 0x00007610ff047816 */ /* 0x004fc60000000004 */
[----:B0-----:R-:W2:Y:S01]  /*813a0*/  LDL.LU R36, [R1+0x1f1c] ;  /* 0x001f1c0001247983 */ /* 0x001ea20000300800 */
[----:B---3--:R-:W-:Y:S02]  /*813b0*/  IADD3 R14, P4, PT, R14, UR11, RZ ;  /* 0x0000000b0e0e7c10 */ /* 0x008fe4000ff9e0ff */
[----:B------:R-:W-:-:S03]  /*813c0*/  IADD3.X R12, PT, PT, R12, UR14, RZ, P3, !PT ;  /* 0x0000000e0c0c7c10 */ /* 0x000fc60009ffe4ff */
[----:B------:R-:W-:Y:S01]  /*813d0*/  STL [R1+0x1f3c], R14 ;  /* 0x001f3c0e01007387 */ /* 0x000fe20000100800 */
[----:B------:R-:W-:-:S03]  /*813e0*/  @!P0 LOP3.LUT R13, R13, R12, RZ, 0x3c, !PT ;  /* 0x0000000c0d0d8212 */ /* 0x000fc600078e3cff */
[----:B------:R0:W-:Y:S02]  /*813f0*/  STL [R1+0x1f40], R12 ;  /* 0x001f400c01007387 */ /* 0x0001e40000100800 */
[----:B0-----:R-:W-:-:S04]  /*81400*/  @!P0 LOP3.LUT R12, R13, R12, RZ, 0x3c, !PT ;  /* 0x0000000c0d0c8212 */ /* 0x001fc800078e3cff */
[----:B------:R-:W-:-:S05]  /*81410*/  @!P0 LOP3.LUT R13, R13, R12, RZ, 0x3c, !PT ;  /* 0x0000000c0d0d8212 */ /* 0x000fca00078e3cff */
[----:B------:R-:W3:Y:S01]  /*81420*/  @!P0 LDG.E.U8 R4, desc[UR22][R12.64] ;  /* 0x000000160c048981 */ /* 0x000ee2000c1e1100 */
[----:B------:R-:W-:Y:S02]  /*81430*/  IADD3.X R43, PT, PT, R43, UR14, RZ, P4, !PT ;  /* 0x0000000e2b2b7c10 */ /* 0x000fe4000a7fe4ff */
[----:B------:R-:W-:-:S03]  /*81440*/  IADD3 R55, P3, PT, R55, UR11, RZ ;  /* 0x0000000b37377c10 */ /* 0x000fc6000ff7e0ff */
[----:B------:R-:W-:Y:S04]  /*81450*/  STL [R1+0x1f38], R43 ;  /* 0x001f382b01007387 */ /* 0x000fe80000100800 */
[----:B------:R-:W-:Y:S04]  /*81460*/  STL [R1+0x1f34], R55 ;  /* 0x001f343701007387 */ /* 0x000fe80000100800 */
[----:B---3--:R0:W-:Y:S04]  /*81470*/  STL [R1+0xcf0], R4 ;  /* 0x000cf00401007387 */ /* 0x0081e80000100800 */
[----:B0-----:R-:W3:Y:S01]  /*81480*/  LDL.LU R4, [R1+0x4cbc] ;  /* 0x004cbc0001047983 */ /* 0x001ee20000300800 */
[----:B------:R-:W-:-:S02]  /*81490*/  IMAD.MOV.U32 R12, RZ, RZ, R43 ;  /* 0x000000ffff0c7224 */ /* 0x000fc400078e002b */
[----:B------:R-:W-:-:S05]  /*814a0*/  IMAD.MOV.U32 R13, RZ, RZ, R14 ;  /* 0x000000ffff0d7224 */ /* 0x000fca00078e000e */
[----:B------:R-:W-:-:S04]  /*814b0*/  @!P1 LOP3.LUT R13, R13, R12, RZ, 0x3c, !PT ;  /* 0x0000000c0d0d9212 */ /* 0x000fc800078e3cff */
[C---:B------:R-:W-:Y:S02]  /*814c0*/  @!P1 LOP3.LUT R12, R13.reuse, R12, RZ, 0x3c, !PT ;  /* 0x0000000c0d0c9212 */ /* 0x040fe400078e3cff */
[----:B------:R-:W-:Y:S02]  /*814d0*/  PRMT R61, RZ, 0x7610, R61 ;  /* 0x00007610ff3d7816 */ /* 0x000fe4000000003d */
[----:B------:R-:W-:-:S05]  /*814e0*/  @!P1 LOP3.LUT R13, R13, R12, RZ, 0x3c, !PT ;  /* 0x0000000c0d0d9212 */ /* 0x000fca00078e3cff */
[----:B------:R0:W4:Y:S01]  /*814f0*/  @!P1 LDG.E.U8 R61, desc[UR22][R12.64] ;  /* 0x000000160c3d9981 */ /* 0x000122000c1e1100 */
[----:B---3--:R-:W-:-:S03]  /*81500*/  IMAD.MOV.U32 R43, RZ, RZ, R4 ;  /* 0x000000ffff2b7224 */ /* 0x008fc600078e0004 */
[----:B------:R-:W3:Y:S04]  /*81510*/  LDL.LU R4, [R1+0x1f30] ;  /* 0x001f300001047983 */ /* 0x000ee80000300800 */
[----:B------:R-:W2:Y:S01]  /*81520*/  LDL.LU R14, [R1+0x1f2c] ;  /* 0x001f2c00010e7983 */ /* 0x000ea20000300800 */
[----:B------:R-:W-:Y:S01]  /*81530*/  PRMT R38, RZ, 0x7610, R38 ;  /* 0x00007610ff267816 */ /* 0x000fe20000000026 */
[----:B0-----:R-:W-:Y:S01]  /*81540*/  @!P0 IMAD.MOV.U32 R12, RZ, RZ, R55 ;  /* 0x000000ffff0c8224 */ /* 0x001fe200078e0037 */
[----:B---3--:R-:W-:Y:S02]  /*81550*/  IADD3.X R4, PT, PT, R4, UR14, RZ, P3, !PT ;  /* 0x0000000e04047c10 */ /* 0x008fe40009ffe4ff */
[----:B--2---:R-:W-:-:S03]  /*81560*/  IADD3 R14, P3, PT, R14, UR11, RZ ;  /* 0x0000000b0e0e7c10 */ /* 0x004fc6000ff7e0ff */
[----:B------:R-:W-:Y:S01]  /*81570*/  IMAD.MOV.U32 R13, RZ, RZ, R4 ;  /* 0x000000ffff0d7224 */ /* 0x000fe200078e0004 */
[----:B------:R-:W-:Y:S04]  /*81580*/  STL [R1+0x1f30], R4 ;  /* 0x001f300401007387 */ /* 0x000fe80000100800 */
[----:B----4-:R0:W-:Y:S04]  /*81590*/  STL [R1+0xcec], R61 ;  /* 0x000cec3d01007387 */ /* 0x0101e80000100800 */
[----:B------:R1:W2:Y:S04]  /*815a0*/  @!P0 LDG.E.U8 R38, desc[UR22][R12.64] ;  /* 0x000000160c268981 */ /* 0x0002a8000c1e1100 */
[----:B0-----:R-:W3:Y:S04]  /*815b0*/  LDL.LU R61, [R1+0x4cb8] ;  /* 0x004cb800013d7983 */ /* 0x001ee80000300800 */
[----:B------:R-:W4:Y:S01]  /*815c0*/  LDL.LU R4, [R1+0x4cb4] ;  /* 0x004cb40001047983 */ /* 0x000f220000300800 */
[----:B-1----:R-:W-:-:S03]  /*815d0*/  IMAD.MOV.U32 R13, RZ, RZ, R14 ;  /* 0x000000ffff0d7224 */ /* 0x002fc600078e000e */
[----:B------:R0:W-:Y:S04]  /*815e0*/  STL [R1+0x1f2c], R14 ;  /* 0x001f2c0e01007387 */ /* 0x0001e80000100800 */
[----:B0-----:R-:W3:Y:S04]  /*815f0*/  LDL.LU R14, [R1+0x1f24] ;  /* 0x001f2400010e7983 */ /* 0x001ee80000300800 */
[----:B------:R-:W3:Y:S04]  /*81600*/  LDL.LU R12, [R1+0x1f28] ;  /* 0x001f2800010c7983 */ /* 0x000ee80000300800 */
[----:B------:R-:W3:Y:S04]  /*81610*/  LDL.LU R55, [R1+0x1f20] ;  /* 0x001f200001377983 */ /* 0x000ee80000300800 */
[----:B--2---:R0:W-:Y:S04]  /*81620*/  STL [R1+0xce8], R38 ;  /* 0x000ce82601007387 */ /* 0x0041e80000100800 */
[----:B0-----:R-:W2:Y:S01]  /*81630*/  LDL.LU R38, [R1+0x1f04] ;  /* 0x001f040001267983 */ /* 0x001ea20000300800 */
[----:B----4-:R-:W-:-:S02]  /*81640*/  PRMT R4, RZ, 0x7610, R4 ;  /* 0x00007610ff047816 */ /* 0x010fc40000000004 */
[----:B---3--:R-:W-:Y:S02]  /*81650*/  IADD3 R14, P4, PT, R14, UR11, RZ ;  /* 0x0000000b0e0e7c10 */ /* 0x008fe4000ff9e0ff */
[----:B------:R-:W-:-:S03]  /*81660*/  IADD3.X R12, PT, PT, R12, UR14, RZ, P3, !PT ;  /* 0x0000000e0c0c7c10 */ /* 0x000fc60009ffe4ff */
[----:B------:R-:W-:Y:S01]  /*81670*/  STL [R1+0x1f24], R14 ;  /* 0x001f240e01007387 */ /* 0x000fe20000100800 */
[----:B------:R-:W-:-:S03]  /*81680*/  @!P1 LOP3.LUT R13, R13, R12, RZ, 0x3c, !PT ;  /* 0x0000000c0d0d9212 */ /* 0x000fc600078e3cff */
[----:B------:R0:W-:Y:S02]  /*81690*/  STL [R1+0x1f28], R12 ;  /* 0x001f280c01007387 */ /* 0x0001e40000100800 */
[----:B0-----:R-:W-:-:S04]  /*816a0*/  @!P1 LOP3.LUT R12, R13, R12, RZ, 0x3c, !PT ;  /* 0x0000000c0d0c9212 */ /* 0x001fc800078e3cff */
[----:B------:R-:W-:-:S05]  /*816b0*/  @!P1 LOP3.LUT R13, R13, R12, RZ, 0x3c, !PT ;  /* 0x0000000c0d0d9212 */ /* 0x000fca00078e3cff */
[----:B------:R0:W3:Y:S01]  /*816c0*/  @!P1 LDG.E.U8 R4, desc[UR22][R12.64] ;  /* 0x000000160c049981 */ /* 0x0000e2000c1e1100 */
[----:B------:R-:W-:Y:S02]  /*816d0*/  IADD3.X R55, PT, PT, R55, UR14, RZ, P4, !PT ;  /* 0x0000000e37377c10 */ /* 0x000fe4000a7fe4ff */
[----:B------:R-:W-:-:S03]  /*816e0*/  IADD3 R36, P3, PT, R36, UR11, RZ ;  /* 0x0000000b24247c10 */ /* 0x000fc6000ff7e0ff */
[----:B------:R-:W-:Y:S04]  /*816f0*/  STL [R1+0x1f20], R55 ;  /* 0x001f203701007387 */ /* 0x000fe80000100800 */
[----:B------:R-:W-:Y:S01]  /*81700*/  STL [R1+0x1f1c], R36 ;  /* 0x001f1c2401007387 */ /* 0x000fe20000100800 */
[----:B0-----:R-:W-:-:S03]  /*81710*/  IMAD.MOV.U32 R12, RZ, RZ, R55 ;  /* 0x000000ffff0c7224 */ /* 0x001fc600078e0037 */
[----:B---3--:R0:W-:Y:S04]  /*81720*/  STL [R1+0xce4], R4 ;  /* 0x000ce40401007387 */ /* 0x0081e80000100800 */
[----:B0-----:R-:W3:Y:S04]  /*81730*/  LDL.LU R4, [R1+0x4cb0] ;  /* 0x004cb00001047983 */ /* 0x001ee80000300800 */
[----:B------:R-:W4:Y:S01]  /*81740*/  LDL.LU R55, [R1+0x1f18] ;  /* 0x001f180001377983 */ /* 0x000f220000300800 */
[----:B------:R-:W-:Y:S01]  /*81750*/  IMAD.MOV.U32 R13, RZ, RZ, R14 ;  /* 0x000000ffff0d7224 */ /* 0x000fe200078e000e */
[----:B------:R-:W-:-:S02]  /*81760*/  PRMT R61, RZ, 0x7610, R61 ;  /* 0x00007610ff3d7816 */ /* 0x000fc4000000003d */
[----:B------:R-:W2:Y:S02]  /*81770*/  LDL.LU R14, [R1+0x1f14] ;  /* 0x001f1400010e7983 */ /* 0x000ea40000300800 */
[----:B------:R-:W-:-:S04]  /*81780*/  @!P0 LOP3.LUT R13, R13, R12, RZ, 0x3c, !PT ;  /* 0x0000000c0d0d8212 */ /* 0x000fc800078e3cff */
[----:B------:R-:W-:-:S04]  /*81790*/  @!P0 LOP3.LUT R12, R13, R12, RZ, 0x3c, !PT ;  /* 0x0000000c0d0c8212 */ /* 0x000fc800078e3cff */
[----:B------:R-:W-:Y:S02]  /*817a0*/  @!P0 LOP3.LUT R13, R13, R12, RZ, 0x3c, !PT ;  /* 0x0000000c0d0d8212 */ /* 0x000fe400078e3cff */
[----:B------:R-:W-:-:S03]  /*817b0*/  PRMT R15, RZ, 0x7610, R15 ;  /* 0x00007610ff0f7816 */ /* 0x000fc6000000000f */
[----:B------:R0:W3:Y:S02]  /*817c0*/  @!P0 LDG.E.U8 R61, desc[UR22][R12.64] ;  /* 0x000000160c3d8981 */ /* 0x0000e4000c1e1100 */
[----:B0-----:R-:W-:Y:S01]  /*817d0*/  @!P1 IMAD.MOV.U32 R12, RZ, RZ, R36 ;  /* 0x000000ffff0c9224 */ /* 0x001fe200078e0024 */
[----:B----4-:R-:W-:-:S05]  /*817e0*/  IADD3.X R55, PT, PT, R55, UR14, RZ, P3, !PT ;  /* 0x0000000e37377c10 */ /* 0x010fca0009ffe4ff */
[----:B------:R-:W-:-:S05]  /*817f0*/  @!P1 IMAD.MOV.U32 R13, RZ, RZ, R55 ;  /* 0x000000ffff0d9224 */ /* 0x000fca00078e0037 */
[----:B------:R-:W4:Y:S01]  /*81800*/  @!P1 LDG.E.U8 R15, desc[UR22][R12.64] ;  /* 0x000000160c0f9981 */ /* 0x000f22000c1e1100 */
[----:B--2---:R-:W-:-:S03]  /*81810*/  IADD3 R14, P3, PT, R14, UR11, RZ ;  /* 0x0000000b0e0e7c10 */ /* 0x004fc6000ff7e0ff */
[----:B------:R-:W-:Y:S04]  /*81820*/  STL [R1+0x1f18], R55 ;  /* 0x001f183701007387 */ /* 0x000fe80000100800 */
[----:B------:R-:W-:Y:S04]  /*81830*/  STL [R1+0x1f14], R14 ;  /* 0x001f140e01007387 */ /* 0x000fe80000100800 */
[----:B----4-:R0:W-:Y:S04]  /*81840*/  STL [R1+0xcdc], R15 ;  /* 0x000cdc0f01007387 */ /* 0x0101e80000100800 */
[----:B0-----:R-:W2:Y:S04]  /*81850*/  LDL.LU R15, [R1+0x1f0c] ;  /* 0x001f0c00010f7983 */ /* 0x001ea80000300800 */
[----:B------:R-:W4:Y:S01]  /*81860*/  LDL.LU R12, [R1+0x1f10] ;  /* 0x001f1000010c7983 */ /* 0x000f220000300800 */
[----:B------:R-:W-:-:S03]  /*81870*/  IMAD.MOV.U32 R13, RZ, RZ, R14 ;  /* 0x000000ffff0d7224 */ /* 0x000fc600078e000e */
[----:B------:R-:W4:Y:S04]  /*81880*/  LDL.LU R55, [R1+0x1f08] ;  /* 0x001f080001377983 */ /* 0x000f280000300800 */
[----:B---3--:R0:W-:Y:S01]  /*81890*/  STL [R1+0xce0], R61 ;  /* 0x000ce03d01007387 */ /* 0x0081e20000100800 */
[----:B------:R-:W-:-:S03]  /*818a0*/  PRMT R39, RZ, 0x7610, R39 ;  /* 0x00007610ff277816 */ /* 0x000fc60000000027 */
[----:B0-----:R-:W3:Y:S04]  /*818b0*/  LDL.LU R61, [R1+0x1efc] ;  /* 0x001efc00013d7983 */ /* 0x001ee80000300800 */
[----:B------:R-:W3:Y:S04]  /*818c0*/  LDL.LU R14, [R1+0x1ef4] ;  /* 0x001ef400010e7983 */ /* 0x000ee80000300800 */
[----:B------:R-:W3:Y:S01]  /*818d0*/  LDL.LU R36, [R1+0x1eec] ;  /* 0x001eec0001247983 */ /* 0x000ee20000300800 */
[----:B--2---:R-:W-:Y:S02]  /*818e0*/  IADD3 R15, P4, PT, R15, UR11, RZ ;  /* 0x0000000b0f0f7c10 */ /* 0x004fe4000ff9e0ff */
[----:B----4-:R-:W-:-:S03]  /*818f0*/  IADD3.X R12, PT, PT, R12, UR14, RZ, P3, !PT ;  /* 0x0000000e0c0c7c10 */ /* 0x010fc60009ffe4ff */
[----:B------:R-:W-:Y:S01]  /*81900*/  STL [R1+0x1f0c], R15 ;  /* 0x001f0c0f01007387 */ /* 0x000fe20000100800 */
[----:B------:R-:W-:-:S03]  /*81910*/  @!P0 LOP3.LUT R13, R13, R12, RZ, 0x3c, !PT ;  /* 0x0000000c0d0d8212 */ /* 0x000fc600078e3cff */
[----:B------:R0:W-:Y:S02]  /*81920*/  STL [R1+0x1f10], R12 ;  /* 0x001f100c01007387 */ /* 0x0001e40000100800 */
[----:B0-----:R-:W-:-:S04]  /*81930*/  @!P0 LOP3.LUT R12, R13, R12, RZ, 0x3c, !PT ;  /* 0x0000000c0d0c8212 */ /* 0x001fc800078e3cff */
[----:B------:R-:W-:-:S05]  /*81940*/  @!P0 LOP3.LUT R13, R13, R12, RZ, 0x3c, !PT ;  /* 0x0000000c0d0d8212 */ /* 0x000fca00078e3cff */
[----:B------:R0:W2:Y:S01]  /*81950*/  @!P0 LDG.E.U8 R39, desc[UR22][R12.64] ;  /* 0x000000160c278981 */ /* 0x0000a2000c1e1100 */
[----:B------:R-:W-:Y:S02]  /*81960*/  IADD3.X R55, PT, PT, R55, UR14, RZ, P4, !PT ;  /* 0x0000000e37377c10 */ /* 0x000fe4000a7fe4ff */
[----:B------:R-:W-:-:S03]  /*81970*/  IADD3 R38, P3, PT, R38, UR11, RZ ;  /* 0x0000000b26267c10 */ /* 0x000fc6000ff7e0ff */
[----:B0-----:R-:W-:Y:S02]  /*81980*/  IMAD.MOV.U32 R12, RZ, RZ, R55 ;  /* 0x000000ffff0c7224 */ /* 0x001fe400078e0037 */
[----:B------:R-:W-:Y:S01]  /*81990*/  IMAD.MOV.U32 R13, RZ, RZ, R15 ;  /* 0x000000ffff0d7224 */ /* 0x000fe200078e000f */
[----:B------:R-:W-:Y:S04]  /*819a0*/  STL [R1+0x1f04], R38 ;  /* 0x001f042601007387 */ /* 0x000fe80000100800 */
[----:B------:R-:W-:-:S04]  /*819b0*/  @!P1 LOP3.LUT R13, R13, R12, RZ, 0x3c, !PT ;  /* 0x0000000c0d0d9212 */ /* 0x000fc800078e3cff */
[C---:B------:R-:W-:Y:S02]  /*819c0*/  @!P1 LOP3.LUT R12, R13.reuse, R12, RZ, 0x3c, !PT ;  /* 0x0000000c0d0c9212 */ /* 0x040fe400078e3cff */
[----:B------:R-:W-:Y:S02]  /*819d0*/  PRMT R4, RZ, 0x7610, R4 ;  /* 0x00007610ff047816 */ /* 0x000fe40000000004 */
[----:B------:R-:W-:-:S05]  /*819e0*/  @!P1 LOP3.LUT R13, R13, R12, RZ, 0x3c, !PT ;  /* 0x0000000c0d0d9212 */ /* 0x000fca00078e3cff */
[----:B------:R0:W4:Y:S04]  /*819f0*/  @!P1 LDG.E.U8 R4, desc[UR22][R12.64] ;  /* 0x000000160c049981 */ /* 0x000128000c1e1100 */
[----:B--2---:R1:W-:Y:S04]  /*81a00*/  STL [R1+0xcd4], R39 ;  /* 0x000cd42701007387 */ /* 0x0043e80000100800 */
[----:B-1----:R-:W2:Y:S04]  /*81a10*/  LDL.LU R39, [R1+0x4cac] ;  /* 0x004cac0001277983 */ /* 0x002ea80000300800 */
[----:B------:R1:W-:Y:S04]  /*81a20*/  STL [R1+0x1f08], R55 ;  /* 0x001f083701007387 */ /* 0x0003e80000100800 */
[----:B-1----:R-:W2:Y:S01]  /*81a30*/  LDL.LU R55, [R1+0x1f00] ;  /* 0x001f000001377983 */ /* 0x002ea20000300800 */
[----:B------:R-:W-:Y:S01]  /*81a40*/  PRMT R5, RZ, 0x7610, R5 ;  /* 0x00007610ff057816 */ /* 0x000fe20000000005 */
[----:B0-----:R-:W-:-:S02]  /*81a50*/  @!P0 IMAD.MOV.U32 R12, RZ, RZ, R38 ;  /* 0x000000ffff0c8224 */ /* 0x001fc400078e0026 */
[----:B------:R-:W3:Y:S04]  /*81a60*/  LDL.LU R15, [R1+0x1ef0] ;  /* 0x001ef000010f7983 */ /* 0x000ee80000300800 */
[----:B----4-:R0:W-:Y:S04]  /*81a70*/  STL [R1+0xcd0], R4 ;  /* 0x000cd00401007387 */ /* 0x0101e80000100800 */
[----:B0-----:R-:W4:Y:S01]  /*81a80*/  LDL.LU R4, [R1+0x4ca8] ;  /* 0x004ca80001047983 */ /* 0x001f220000300800 */
[----:B--2---:R-:W-:Y:S02]  /*81a90*/  IADD3.X R55, PT, PT, R55, UR14, RZ, P3, !PT ;  /* 0x0000000e37377c10 */ /* 0x004fe40009ffe4ff */
[----:B---3--:R-:W-:-:S03]  /*81aa0*/  IADD3 R61, P3, PT, R61, UR11, RZ ;  /* 0x0000000b3d3d7c10 */ /* 0x008fc6000ff7e0ff */
[----:B------:R-:W-:Y:S01]  /*81ab0*/  @!P0 IMAD.MOV.U32 R13, RZ, RZ, R55 ;  /* 0x000000ffff0d8224 */ /* 0x000fe200078e0037 */
[----:B------:R0:W-:Y:S04]  /*81ac0*/  STL [R1+0x1f00], R55 ;  /* 0x001f003701007387 */ /* 0x0001e80000100800 */
[----:B------:R-:W2:Y:S04]  /*81ad0*/  @!P0 LDG.E.U8 R5, desc[UR22][R12.64] ;  /* 0x000000160c058981 */ /* 0x000ea8000c1e1100 */
[----:B------:R-:W-:Y:S04]  /*81ae0*/  STL [R1+0x1efc], R61 ;  /* 0x001efc3d01007387 */ /* 0x000fe80000100800 */
[----:B------:R-:W3:Y:S01]  /*81af0*/  LDL.LU R12, [R1+0x1ef8] ;  /* 0x001ef800010c7983 */ /* 0x000ee20000300800 */
[----:B------:R-:W-:-:S03]  /*81b00*/  IADD3 R14, P4, PT, R14, UR11, RZ ;  /* 0x0000000b0e0e7c10 */ /* 0x000fc6000ff9e0ff */
[----:B------:R-:W3:Y:S01]  /*81b10*/  LDL.LU R38, [R1+0x1ee4] ;  /* 0x001ee40001267983 */ /* 0x000ee20000300800 */
[----:B------:R-:W-:-:S03]  /*81b20*/  IADD3.X R15, PT, PT, R15, UR14, RZ, P4, !PT ;  /* 0x0000000e0f0f7c10 */ /* 0x000fc6000a7fe4ff */
[----:B0-----:R-:W3:Y:S01]  /*81b30*/  LDL.LU R55, [R1+0x1edc] ;  /* 0x001edc0001377983 */ /* 0x001ee20000300800 */
[----:B------:R-:W-:Y:S02]  /*81b40*/  PRMT R39, RZ, 0x7610, R39 ;  /* 0x00007610ff277816 */ /* 0x000fe40000000027 */
[----:B----4-:R-:W-:-:S06]  /*81b50*/  PRMT R4, RZ, 0x7610, R4 ;  /* 0x00007610ff047816 */ /* 0x010fcc0000000004 */
[----:B------:R0:W4:Y:S04]  /*81b60*/  @!P0 LDG.E.U8 R4, desc[UR22][R14.64] ;  /* 0x000000160e048981 */ /* 0x000128000c1e1100 */
[----:B--2---:R1:W-:Y:S01]  /*81b70*/  STL [R1+0xccc], R5 ;  /* 0x000ccc0501007387 */ /* 0x0043e20000100800 */
[----:B---3--:R-:W-:-:S03]  /*81b80*/  IADD3.X R12, PT, PT, R12, UR14, RZ, P3, !PT ;  /* 0x0000000e0c0c7c10 */ /* 0x008fc60009ffe4ff */
[----:B-1----:R-:W2:Y:S01]  /*81b90*/  LDL.LU R5, [R1+0x1ed4] ;  /* 0x001ed40001057983 */ /* 0x002ea20000300800 */
[----:B------:R-:W-:-:S03]  /*81ba0*/  IADD3 R36, P3, PT, R36, UR11, RZ ;  /* 0x0000000b24247c10 */ /* 0x000fc6000ff7e0ff */
[----:B------:R-:W-:Y:S01]  /*81bb0*/  STL [R1+0x1ef4], R14 ;  /* 0x001ef40e01007387 */ /* 0x000fe20000100800 */
[----:B------:R-:W-:-:S03]  /*81bc0*/  @!P1 IMAD.MOV.U32 R13, RZ, RZ, R12 ;  /* 0x000000ffff0d9224 */ /* 0x000fc600078e000c */
[----:B------:R1:W-:Y:S04]  /*81bd0*/  STL [R1+0x1ef8], R12 ;  /* 0x001ef80c01007387 */ /* 0x0003e80000100800 */
[----:B------:R-:W-:Y:S04]  /*81be0*/  STL [R1+0x1eec], R36 ;  /* 0x001eec2401007387 */ /* 0x000fe80000100800 */
[----:B------:R3:W-:Y:S01]  /*81bf0*/  STL [R1+0x1ef0], R15 ;  /* 0x001ef00f01007387 */ /* 0x0007e20000100800 */
[----:B-1----:R-:W-:-:S03]  /*81c00*/  @!P1 IMAD.MOV.U32 R12, RZ, RZ, R61 ;  /* 0x000000ffff0c9224 */ /* 0x002fc600078e003d */
[----:B------:R-:W2:Y:S04]  /*81c10*/  LDL.LU R61, [R1+0x1ee8] ;  /* 0x001ee800013d7983 */ /* 0x000ea80000300800 */
[----:B------:R1:W3:Y:S01]  /*81c20*/  @!P1 LDG.E.U8 R39, desc[UR22][R12.64] ;  /* 0x000000160c279981 */ /* 0x0002e2000c1e1100 */
[----:B0-----:R-:W-:Y:S01]  /*81c30*/  @!P1 IMAD.MOV.U32 R14, RZ, RZ, R36 ;  /* 0x000000ffff0e9224 */ /* 0x001fe200078e0024 */
[----:B-1----:R-:W-:Y:S02]  /*81c40*/  PRMT R12, RZ, 0x7610, R12 ;  /* 0x00007610ff0c7816 */ /* 0x002fe4000000000c */
[----:B--2---:R-:W-:Y:S02]  /*81c50*/  IADD3.X R61, PT, PT, R61, UR14, RZ, P3, !PT ;  /* 0x0000000e3d3d7c10 */ /* 0x004fe40009ffe4ff */
[----:B------:R-:W-:Y:S01]  /*81c60*/  IADD3 R38, P3, PT, R38, UR11, RZ ;  /* 0x0000000b26267c10 */ /* 0x000fe2000ff7e0ff */
[----:B---3--:R0:W-:Y:S02]  /*81c70*/  STL [R1+0xcc8], R39 ;  /* 0x000cc82701007387 */ /* 0x0081e40000100800 */
[----:B------:R-:W-:-:S05]  /*81c80*/  @!P1 IMAD.MOV.U32 R15, RZ, RZ, R61 ;  /* 0x000000ffff0f9224 */ /* 0x000fca00078e003d */
[----:B------:R1:W2:Y:S04]  /*81c90*/  @!P1 LDG.E.U8 R12, desc[UR22][R14.64] ;  /* 0x000000160e0c9981 */ /* 0x0002a8000c1e1100 */
[----:B0-----:R-:W3:Y:S04]  /*81ca0*/  LDL.LU R39, [R1+0x1ed8] ;  /* 0x001ed80001277983 */ /* 0x001ee80000300800 */
[----:B----4-:R0:W-:Y:S04]  /*81cb0*/  STL [R1+0xcc4], R4 ;  /* 0x000cc40401007387 */ /* 0x0101e80000100800 */
[----:B0-----:R-:W4:Y:S04]  /*81cc0*/  LDL.LU R4, [R1+0x4ca4] ;  /* 0x004ca40001047983 */ /* 0x001f280000300800 */
[----:B------:R0:W-:Y:S04]  /*81cd0*/  STL [R1+0x1ee8], R61 ;  /* 0x001ee83d01007387 */ /* 0x0001e80000100800 */
[----:B------:R1:W-:Y:S04]  /*81ce0*/  STL [R1+0x1ee4], R38 ;  /* 0x001ee42601007387 */ /* 0x0003e80000100800 */
[----:B------:R-:W2:Y:S04]  /*81cf0*/  LDL.LU R36, [R1+0x1ecc] ;  /* 0x001ecc0001247983 */ /* 0x000ea80000300800 */
[----:B0-----:R-:W2:Y:S04]  /*81d00*/  LDL.LU R61, [R1+0x1ebc] ;  /* 0x001ebc00013d7983 */ /* 0x001ea80000300800 */
[----:B------:R-:W2:Y:S01]  /*81d10*/  LDL.LU R15, [R1+0x1ee0] ;  /* 0x001ee000010f7983 */ /* 0x000ea20000300800 */
[----:B------:R-:W-:Y:S01]  /*81d20*/  IADD3 R55, P4, PT, R55, UR11, RZ ;  /* 0x0000000b37377c10 */ /* 0x000fe2000ff9e0ff */
[----:B-1----:R-:W-:Y:S01]  /*81d30*/  @!P0 IMAD.MOV.U32 R14, RZ, RZ, R38 ;  /* 0x000000ffff0e8224 */ /* 0x002fe200078e0026 */
[----:B------:R-:W-:-:S03]  /*81d40*/  PRMT R13, RZ, 0x7610, R13 ;  /* 0x00007610ff0d7816 */ /* 0x000fc6000000000d */
[----:B------:R-:W-:Y:S01]  /*81d50*/  STL [R1+0x1edc], R55 ;  /* 0x001edc3701007387 */ /* 0x000fe20000100800 */
[----:B------:R-:W-:Y:S02]  /*81d60*/  PRMT R6, RZ, 0x7610, R6 ;  /* 0x00007610ff067816 */ /* 0x000fe40000000006 */
[----:B---3--:R-:W-:Y:S02]  /*81d70*/  IADD3.X R39, PT, PT, R39, UR14, RZ, P4, !PT ;  /* 0x0000000e27277c10 */ /* 0x008fe4000a7fe4ff */
[----:B--2---:R-:W-:Y:S02]  /*81d80*/  IADD3.X R15, PT, PT, R15, UR14, RZ, P3, !PT ;  /* 0x0000000e0f0f7c10 */ /* 0x004fe40009ffe4ff */
[----:B------:R-:W-:-:S03]  /*81d90*/  IADD3 R5, P3, PT, R5, UR11, RZ ;  /* 0x0000000b05057c10 */ /* 0x000fc6000ff7e0ff */
[----:B------:R0:W-:Y:S04]  /*81da0*/  STL [R1+0x1ee0], R15 ;  /* 0x001ee00f01007387 */ /* 0x0001e80000100800 */
[----:B------:R-:W-:Y:S04]  /*81db0*/  STL [R1+0x1ed4], R5 ;  /* 0x001ed40501007387 */ /* 0x000fe80000100800 */
[----:B------:R1:W-:Y:S04]  /*81dc0*/  STL [R1+0x1ed8], R39 ;  /* 0x001ed82701007387 */ /* 0x0003e80000100800 */
[----:B------:R-:W2:Y:S04]  /*81dd0*/  LDL.LU R38, [R1+0x1ed0] ;  /* 0x001ed00001267983 */ /* 0x000ea80000300800 */
[----:B------:R0:W3:Y:S02]  /*81de0*/  @!P0 LDG.E.U8 R13, desc[UR22][R14.64] ;  /* 0x000000160e0d8981 */ /* 0x0000e4000c1e1100 */
[----:B0-----:R-:W-:-:S02]  /*81df0*/  IMAD.MOV.U32 R15, RZ, RZ, R39 ;  /* 0x000000ffff0f7224 */ /* 0x001fc400078e0027 */
[----:B------:R-:W-:Y:S01]  /*81e00*/  @!P1 IMAD.MOV.U32 R14, RZ, RZ, R55 ;  /* 0x000000ffff0e9224 */ /* 0x000fe200078e0037 */
[----:B----4-:R-:W-:Y:S01]  /*81e10*/  PRMT R4, RZ, 0x7610, R4 ;  /* 0x00007610ff047816 */ /* 0x010fe20000000004 */
[----:B-1----:R-:W4:Y:S04]  /*81e20*/  LDL.LU R39, [R1+0x4ca0] ;  /* 0x004ca00001277983 */ /* 0x002f280000300800 */
[----:B------:R0:W3:Y:S02]  /*81e30*/  @!P1 LDG.E.U8 R6, desc[UR22][R14.64] ;  /* 0x000000160e069981 */ /* 0x0000e4000c1e1100 */
[----:B0-----:R-:W-:Y:S01]  /*81e40*/  @!P0 IMAD.MOV.U32 R14, RZ, RZ, R5 ;  /* 0x000000ffff0e8224 */ /* 0x001fe200078e0005 */
[----:B--2---:R-:W-:Y:S02]  /*81e50*/  IADD3.X R38, PT, PT, R38, UR14, RZ, P3, !PT ;  /* 0x0000000e26267c10 */ /* 0x004fe40009ffe4ff */
[----:B------:R-:W-:-:S03]  /*81e60*/  IADD3 R36, P3, PT, R36, UR11, RZ ;  /* 0x0000000b24247c10 */ /* 0x000fc6000ff7e0ff */
[----:B------:R-:W-:Y:S01]  /*81e70*/  @!P0 IMAD.MOV.U32 R15, RZ, RZ, R38 ;  /* 0x000000ffff0f8224 */ /* 0x000fe200078e0026 */
[----:B------:R0:W-:Y:S04]  /*81e80*/  STL [R1+0x1ed0], R38 ;  /* 0x001ed02601007387 */ /* 0x0001e80000100800 */
[----:B------:R1:W2:Y:S04]  /*81e90*/  @!P0 LDG.E.U8 R4, desc[UR22][R14.64] ;  /* 0x000000160e048981 */ /* 0x0002a8000c1e1100 */
[----:B---3--:R-:W-:Y:S01]  /*81ea0*/  STL [R1+0x415c], R6 ;  /* 0x00415c0601007387 */ /* 0x008fe20000100800 */
[----:B-1----:R-:W-:-:S03]  /*81eb0*/  IMAD.MOV.U32 R15, RZ, RZ, R36 ;  /* 0x000000ffff0f7224 */ /* 0x002fc600078e0024 */
[----:B------:R1:W-:Y:S04]  /*81ec0*/  STL [R1+0x1ecc], R36 ;  /* 0x001ecc2401007387 */ /* 0x0003e80000100800 */
[----:B------:R-:W3:Y:S04]  /*81ed0*/  LDL.LU R5, [R1+0x1ec4] ;  /* 0x001ec40001057983 */ /* 0x000ee80000300800 */
[----:B------:R-:W4:Y:S04]  /*81ee0*/  LDL.LU R55, [R1+0x1ec0] ;  /* 0x001ec00001377983 */ /* 0x000f280000300800 */
[----:B0-----:R-:W4:Y:S04]  /*81ef0*/  LDL.LU R38, [R1+0x1ea4] ;  /* 0x001ea40001267983 */ /* 0x001f280000300800 */
[----:B-1----:R-:W4:Y:S04]  /*81f00*/  LDL.LU R36, [R1+0x4c9c] ;  /* 0x004c9c0001247983 */ /* 0x002f280000300800 */
[----:B------:R-:W4:Y:S01]  /*81f10*/  LDL.LU R14, [R1+0x1ec8] ;  /* 0x001ec800010e7983 */ /* 0x000f220000300800 */
[----:B------:R-:W-:-:S03]  /*81f20*/  PRMT R37, RZ, 0x7610, R37 ;  /* 0x00007610ff257816 */ /* 0x000fc60000000025 */
[----:B--2---:R-:W-:Y:S01]  /*81f30*/  STL [R1+0x4160], R4 ;  /* 0x0041600401007387 */ /* 0x004fe20000100800 */
[----:B---3--:R-:W-:-:S05]  /*81f40*/  IADD3 R5, P4, PT, R5, UR11, RZ ;  /* 0x0000000b05057c10 */ /* 0x008fca000ff9e0ff */
[----:B------:R-:W-:Y:S01]  /*81f50*/  STL [R1+0x1ec4], R5 ;  /* 0x001ec40501007387 */ /* 0x000fe20000100800 */
[----:B----4-:R-:W-:-:S04]  /*81f60*/  IADD3.X R14, PT, PT, R14, UR14, RZ, P3, !PT ;  /* 0x0000000e0e0e7c10 */ /* 0x010fc80009ffe4ff */
[-C--:B------:R-:W-:Y:S01]  /*81f70*/  @!P1 LOP3.LUT R15, R15, R14.reuse, RZ, 0x3c, !PT ;  /* 0x0000000e0f0f9212 */ /* 0x080fe200078e3cff */
[----:B------:R0:W-:Y:S03]  /*81f80*/  STL [R1+0x1ec8], R14 ;  /* 0x001ec80e01007387 */ /* 0x0001e60000100800 */
        /* <DEDUP_REMOVED lines=8> */
[-C--:B------:R-:W-:Y:S01]  /*82010*/  @!P0 LOP3.LUT R15, R15, R14.reuse, RZ, 0x3c, !PT ;  /* 0x0000000e0f0f8212 */ /* 0x080fe200078e3cff */
[----:B------:R-:W-:Y:S03]  /*82020*/  STL [R1+0x1ebc], R61 ;  /* 0x001ebc3d01007387 */ /* 0x000fe60000100800 */
[----:B------:R-:W-:-:S02]  /*82030*/  @!P0 LOP3.LUT R14, R15, R14, RZ, 0x3c, !PT ;  /* 0x0000000e0f0e8212 */ /* 0x000fc400078e3cff */
[----:B------:R-:W-:Y:S02]  /*82040*/  PRMT R39, RZ, 0x7610, R39 ;  /* 0x00007610ff277816 */ /* 0x000fe40000000027 */
[----:B------:R-:W-:-:S05]  /*82050*/  @!P0 LOP3.LUT R15, R15, R14, RZ, 0x3c, !PT ;  /* 0x0000000e0f0f8212 */ /* 0x000fca00078e3cff */
[----:B------:R0:W3:Y:S04]  /*82060*/  @!P0 LDG.E.U8 R39, desc[UR22][R14.64] ;  /* 0x000000160e278981 */ /* 0x0000e8000c1e1100 */
[----:B--2---:R1:W-:Y:S04]  /*82070*/  STL [R1+0xcbc], R37 ;  /* 0x000cbc2501007387 */ /* 0x0043e80000100800 */
[----:B-1----:R-:W2:Y:S04]  /*82080*/  LDL.LU R37, [R1+0x4c98] ;  /* 0x004c980001257983 */ /* 0x002ea80000300800 */
[----:B------:R-:W4:Y:S04]  /*82090*/  LDL.LU R55, [R1+0x1eb8] ;  /* 0x001eb80001377983 */ /* 0x000f280000300800 */
[----:B------:R-:W2:Y:S01]  /*820a0*/  LDL.LU R5, [R1+0x1eb4] ;  /* 0x001eb40001057983 */ /* 0x000ea20000300800 */
[----:B------:R-:W-:Y:S01]  /*820b0*/  PRMT R36, RZ, 0x7610, R36 ;  /* 0x00007610ff247816 */ /* 0x000fe20000000024 */
[----:B0-----:R-:W-:Y:S01]  /*820c0*/  @!P1 IMAD.MOV.U32 R14, RZ, RZ, R61 ;  /* 0x000000ffff0e9224 */ /* 0x001fe200078e003d */
[----:B----4-:R-:W-:-:S02]  /*820d0*/  IADD3.X R55, PT, PT, R55, UR14, RZ, P3, !PT ;  /* 0x0000000e37377c10 */ /* 0x010fc40009ffe4ff */
[----:B--2---:R-:W-:-:S03]  /*820e0*/  IADD3 R5, P3, PT, R5, UR11, RZ ;  /* 0x0000000b05057c10 */ /* 0x004fc6000ff7e0ff */
[----:B------:R-:W-:Y:S01]  /*820f0*/  IMAD.MOV.U32 R15, RZ, RZ, R55 ;  /* 0x000000ffff0f7224 */ /* 0x000fe200078e0037 */
[----:B------:R-:W-:Y:S04]  /*82100*/  STL [R1+0x1eb8], R55 ;  /* 0x001eb83701007387 */ /* 0x000fe80000100800 */
[----:B---3--:R0:W-:Y:S04]  /*82110*/  STL [R1+0xcb8], R39 ;  /* 0x000cb82701007387 */ /* 0x0081e80000100800 */
[----:B------:R1:W2:Y:S04]  /*82120*/  @!P1 LDG.E.U8 R36, desc[UR22][R14.64] ;  /* 0x000000160e249981 */ /* 0x0002a8000c1e1100 */
[----:B0-----:R-:W3:Y:S04]  /*82130*/  LDL.LU R39, [R1+0x4c94] ;  /* 0x004c940001277983 */ /* 0x001ee80000300800 */
[----:B------:R-:W4:Y:S01]  /*82140*/  LDL.LU R55, [R1+0x4c90] ;  /* 0x004c900001377983 */ /* 0x000f220000300800 */
[----:B-1----:R-:W-:-:S03]  /*82150*/  IMAD.MOV.U32 R15, RZ, RZ, R5 ;  /* 0x000000ffff0f7224 */ /* 0x002fc600078e0005 */
[----:B------:R0:W-:Y:S04]  /*82160*/  STL [R1+0x1eb4], R5 ;  /* 0x001eb40501007387 */ /* 0x0001e80000100800 */
[----:B0-----:R-:W4:Y:S04]  /*82170*/  LDL.LU R5, [R1+0x1eac] ;  /* 0x001eac0001057983 */ /* 0x001f280000300800 */
[----:B------:R-:W4:Y:S04]  /*82180*/  LDL.LU R14, [R1+0x1eb0] ;  /* 0x001eb000010e7983 */ /* 0x000f280000300800 */
[----:B------:R-:W4:Y:S04]  /*82190*/  LDL.LU R61, [R1+0x1ea8] ;  /* 0x001ea800013d7983 */ /* 0x000f280000300800 */
[----:B--2---:R0:W-:Y:S04]  /*821a0*/  STL [R1+0xcb4], R36 ;  /* 0x000cb42401007387 */ /* 0x0041e80000100800 */
[----:B0-----:R-:W2:Y:S01]  /*821b0*/  LDL.LU R36, [R1+0x1e8c] ;  /* 0x001e8c0001247983 */ /* 0x001ea20000300800 */
[----:B---3--:R-:W-:-:S02]  /*821c0*/  PRMT R39, RZ, 0x7610, R39 ;  /* 0x00007610ff277816 */ /* 0x008fc40000000027 */
[----:B----4-:R-:W-:Y:S02]  /*821d0*/  IADD3 R5, P4, PT, R5, UR11, RZ ;  /* 0x0000000b05057c10 */ /* 0x010fe4000ff9e0ff */
        /* <DEDUP_REMOVED lines=17> */
[----:B------:R0:W4:Y:S04]  /*822f0*/  @!P1 LDG.E.U8 R55, desc[UR22][R14.64] ;  /* 0x000000160e379981 */ /* 0x000128000c1e1100 */
[----:B---3--:R1:W-:Y:S04]  /*82300*/  STL [R1+0xcac], R39 ;  /* 0x000cac2701007387 */ /* 0x0083e80000100800 */
[----:B-1----:R-:W3:Y:S04]  /*82310*/  LDL.LU R39, [R1+0x4c8c] ;  /* 0x004c8c0001277983 */ /* 0x002ee80000300800 */
[----:B------:R-:W2:Y:S04]  /*82320*/  LDL.LU R61, [R1+0x1ea0] ;  /* 0x001ea000013d7983 */ /* 0x000ea80000300800 */
[----:B------:R-:W3:Y:S01]  /*82330*/  LDL.LU R5, [R1+0x1e9c] ;  /* 0x001e9c0001057983 */ /* 0x000ee20000300800 */
[----:B------:R-:W-:Y:S01]  /*82340*/  PRMT R37, RZ, 0x7610, R37 ;  /* 0x00007610ff257816 */ /* 0x000fe20000000025 */
[----:B0-----:R-:W-:Y:S01]  /*82350*/  @!P0 IMAD.MOV.U32 R14, RZ, RZ, R38 ;  /* 0x000000ffff0e8224 */ /* 0x001fe200078e0026 */
[----:B--2---:R-:W-:-:S02]  /*82360*/  IADD3.X R61, PT, PT, R61, UR14, RZ, P3, !PT ;  /* 0x0000000e3d3d7c10 */ /* 0x004fc40009ffe4ff */
[----:B---3--:R-:W-:-:S03]  /*82370*/  IADD3 R5, P3, PT, R5, UR11, RZ ;  /* 0x0000000b05057c10 */ /* 0x008fc6000ff7e0ff */
        /* <DEDUP_REMOVED lines=26> */
[----:B0-----:R-:W-:Y:S02]  /*82520*/  IMAD.MOV.U32 R14, RZ, RZ, R38 ;  /* 0x000000ffff0e7224 */ /* 0x001fe400078e0026 */
[----:B------:R-:W-:Y:S01]  /*82530*/  IMAD.MOV.U32 R15, RZ, RZ, R5 ;  /* 0x000000ffff0f7224 */ /* 0x000fe200078e0005 */
[----:B---3--:R0:W-:Y:S04]  /*82540*/  STL [R1+0xca0], R61 ;  /* 0x000ca03d01007387 */ /* 0x0081e80000100800 */
[----:B0-----:R-:W3:Y:S04]  /*82550*/  LDL.LU R61, [R1+0x4c80] ;  /* 0x004c8000013d7983 */ /* 0x001ee80000300800 */
[----:B------:R-:W4:Y:S04]  /*82560*/  LDL.LU R38, [R1+0x1e88] ;  /* 0x001e880001267983 */ /* 0x000f280000300800 */
[----:B------:R-:W2:Y:S01]  /*82570*/  LDL.LU R5, [R1+0x1e84] ;  /* 0x001e840001057983 */ /* 0x000ea20000300800 */
[----:B------:R-:W-:-:S04]  /*82580*/  @!P0 LOP3.LUT R15, R15, R14, RZ, 0x3c, !PT ;  /* 0x0000000e0f0f8212 */ /* 0x000fc800078e3cff */
[C---:B------:R-:W-:Y:S02]  /*82590*/  @!P0 LOP3.LUT R14, R15.reuse, R14, RZ, 0x3c, !PT ;  /* 0x0000000e0f0e8212 */ /* 0x040fe400078e3cff */
[----:B------:R-:W-:Y:S02]  /*825a0*/  PRMT R39, RZ, 0x7610, R39 ;  /* 0x00007610ff277816 */ /* 0x000fe40000000027 */
[----:B------:R-:W-:Y:S02]  /*825b0*/  @!P0 LOP3.LUT R15, R15, R14, RZ, 0x3c, !PT ;  /* 0x0000000e0f0f8212 */ /* 0x000fe400078e3cff */
[----:B------:R-:W-:-:S03]  /*825c0*/  PRMT R35, RZ, 0x7610, R35 ;  /* 0x00007610ff237816 */ /* 0x000fc60000000023 */
[----:B------:R0:W3:Y:S02]  /*825d0*/  @!P0 LDG.E.U8 R39, desc[UR22][R14.64] ;  /* 0x000000160e278981 */ /* 0x0000e4000c1e1100 */
[----:B0-----:R-:W-:Y:S01]  /*825e0*/  @!P1 IMAD.MOV.U32 R14, RZ, RZ, R36 ;  /* 0x000000ffff0e9224 */ /* 0x001fe200078e0024 */
[----:B----4-:R-:W-:Y:S02]  /*825f0*/  IADD3.X R38, PT, PT, R38, UR14, RZ, P3, !PT ;  /* 0x0000000e26267c10 */ /* 0x010fe40009ffe4ff */
[----:B--2---:R-:W-:-:S03]  /*82600*/  IADD3 R5, P3, PT, R5, UR11, RZ ;  /* 0x0000000b05057c10 */ /* 0x004fc6000ff7e0ff */
[----:B------:R-:W-:Y:S01]  /*82610*/  @!P1 IMAD.MOV.U32 R15, RZ, RZ, R38 ;  /* 0x000000ffff0f9224 */ /* 0x000fe200078e0026 */
[----:B------:R-:W-:Y:S04]  /*82620*/  STL [R1+0x1e88], R38 ;  /* 0x001e882601007387 */ /* 0x000fe80000100800 */
[----:B------:R0:W2:Y:S04]  /*82630*/  @!P1 LDG.E.U8 R35, desc[UR22][R14.64] ;  /* 0x000000160e239981 */ /* 0x0000a8000c1e1100 */
[----:B------:R1:W-:Y:S01]  /*82640*/  STL [R1+0x1e84], R5 ;  /* 0x001e840501007387 */ /* 0x0003e20000100800 */
[----:B0-----:R-:W-:-:S03]  /*82650*/  IMAD.MOV.U32 R15, RZ, RZ, R5 ;  /* 0x000000ffff0f7224 */ /* 0x001fc600078e0005 */
[----:B-1----:R-:W4:Y:S04]  /*82660*/  LDL.LU R5, [R1+0x1e7c] ;  /* 0x001e7c0001057983 */ /* 0x002f280000300800 */
[----:B------:R-:W4:Y:S04]  /*82670*/  LDL.LU R14, [R1+0x1e80] ;  /* 0x001e8000010e7983 */ /* 0x000f280000300800 */
[----:B---3--:R0:W-:Y:S04]  /*82680*/  STL [R1+0xc9c], R39 ;  /* 0x000c9c2701007387 */ /* 0x0081e80000100800 */
[----:B0-----:R-:W3:Y:S01]  /*82690*/  LDL.LU R39, [R1+0x1e78] ;  /* 0x001e780001277983 */ /* 0x001ee20000300800 */
[----:B------:R-:W-:-:S03]  /*826a0*/  PRMT R55, RZ, 0x7610, R55 ;  /* 0x00007610ff377816 */ /* 0x000fc60000000037 */
[----:B--2---:R0:W-:Y:S04]  /*826b0*/  STL [R1+0xc98], R35 ;  /* 0x000c982301007387 */ /* 0x0041e80000100800 */
[----:B0-----:R-:W2:Y:S01]  /*826c0*/  LDL.LU R35, [R1+0x1e6c] ;  /* 0x001e6c0001237983 */ /* 0x001ea20000300800 */
[----:B----4-:R-:W-:-:S03]  /*826d0*/  IADD3 R5, P4, PT, R5, UR11, RZ ;  /* 0x0000000b05057c10 */ /* 0x010fc6000ff9e0ff */
[----:B------:R-:W4:Y:S01]  /*826e0*/  LDL.LU R38, [R1+0x1e64] ;  /* 0x001e640001267983 */ /* 0x000f220000300800 */
[----:B------:R-:W-:-:S03]  /*826f0*/  IADD3.X R14, PT, PT, R14, UR14, RZ, P3, !PT ;  /* 0x0000000e0e0e7c10 */ /* 0x000fc60009ffe4ff */
[----:B------:R-:W2:Y:S01]  /*82700*/  LDL.LU R36, [R1+0x1e5c] ;  /* 0x001e5c0001247983 */ /* 0x000ea20000300800 */
[----:B------:R-:W-:-:S03]  /*82710*/  @!P0 LOP3.LUT R15, R15, R14, RZ, 0x3c, !PT ;  /* 0x0000000e0f0f8212 */ /* 0x000fc600078e3cff */
[----:B------:R-:W-:Y:S04]  /*82720*/  STL [R1+0x1e7c], R5 ;  /* 0x001e7c0501007387 */ /* 0x000fe80000100800 */
[----:B------:R0:W-:Y:S02]  /*82730*/  STL [R1+0x1e80], R14 ;  /* 0x001e800e01007387 */ /* 0x0001e40000100800 */
[----:B0-----:R-:W-:-:S04]  /*82740*/  @!P0 LOP3.LUT R14, R15, R14, RZ, 0x3c, !PT ;  /* 0x0000000e0f0e8212 */ /* 0x001fc800078e3cff */
[----:B------:R-:W-:-:S05]  /*82750*/  @!P0 LOP3.LUT R15, R15, R14, RZ, 0x3c, !PT ;  /* 0x0000000e0f0f8212 */ /* 0x000fca00078e3cff */
[----:B------:R0:W2:Y:S01]  /*82760*/  @!P0 LDG.E.U8 R55, desc[UR22][R14.64] ;  /* 0x000000160e378981 */ /* 0x0000a2000c1e1100 */
[----:B------:R-:W-:Y:S02]  /*82770*/  IADD3 R37, P3, PT, R37, UR11, RZ ;  /* 0x0000000b25257c10 */ /* 0x000fe4000ff7e0ff */
[----:B---3--:R-:W-:-:S03]  /*82780*/  IADD3.X R39, PT, PT, R39, UR14, RZ, P4, !PT ;  /* 0x0000000e27277c10 */ /* 0x008fc6000a7fe4ff */
[----:B------:R-:W-:Y:S02]  /*82790*/  STL [R1+0x1e74], R37 ;  /* 0x001e742501007387 */ /* 0x000fe40000100800 */
[----:B0-----:R-:W-:Y:S02]  /*827a0*/  IMAD.MOV.U32 R14, RZ, RZ, R39 ;  /* 0x000000ffff0e7224 */ /* 0x001fe400078e0027 */
[----:B--2---:R0:W-:Y:S04]  /*827b0*/  STL [R1+0xc90], R55 ;  /* 0x000c903701007387 */ /* 0x0041e80000100800 */
[----:B0-----:R-:W2:Y:S04]  /*827c0*/  LDL.LU R55, [R1+0x4c7c] ;  /* 0x004c7c0001377983 */ /* 0x001ea80000300800 */
[----:B------:R0:W-:Y:S04]  /*827d0*/  STL [R1+0x1e78], R39 ;  /* 0x001e782701007387 */ /* 0x0001e80000100800 */
[----:B0-----:R-:W3:Y:S01]  /*827e0*/  LDL.LU R39, [R1+0x1e70] ;  /* 0x001e700001277983 */ /* 0x001ee20000300800 */
[----:B------:R-:W-:Y:S01]  /*827f0*/  IMAD.MOV.U32 R15, RZ, RZ, R5 ;  /* 0x000000ffff0f7224 */ /* 0x000fe200078e0005 */
[----:B------:R-:W-:-:S02]  /*82800*/  PRMT R61, RZ, 0x7610, R61 ;  /* 0x00007610ff3d7816 */ /* 0x000fc4000000003d */
[----:B------:R-:W-:Y:S01]  /*82810*/  PRMT R16, RZ, 0x7610, R16 ;  /* 0x00007610ff107816 */ /* 0x000fe20000000010 */
[----:B------:R-:W2:Y:S01]  /*82820*/  LDL.LU R5, [R1+0x1e60] ;  /* 0x001e600001057983 */ /* 0x000ea20000300800 */
[----:B------:R-:W-:-:S04]  /*82830*/  @!P1 LOP3.LUT R15, R15, R14, RZ, 0x3c, !PT ;  /* 0x0000000e0f0f9212 */ /* 0x000fc800078e3cff */
[----:B------:R-:W-:-:S04]  /*82840*/  @!P1 LOP3.LUT R14, R15, R14, RZ, 0x3c, !PT ;  /* 0x0000000e0f0e9212 */ /* 0x000fc800078e3cff */
[----:B------:R-:W-:-:S05]  /*82850*/  @!P1 LOP3.LUT R15, R15, R14, RZ, 0x3c, !PT ;  /* 0x0000000e0f0f9212 */ /* 0x000fca00078e3cff */
[----:B------:R0:W2:Y:S02]  /*82860*/  @!P1 LDG.E.U8 R61, desc[UR22][R14.64] ;  /* 0x000000160e3d9981 */ /* 0x0000a4000c1e1100 */
[----:B0-----:R-:W-:Y:S01]  /*82870*/  @!P0 IMAD.MOV.U32 R14, RZ, RZ, R37 ;  /* 0x000000ffff0e8224 */ /* 0x001fe200078e0025 */
[----:B---3--:R-:W-:Y:S02]  /*82880*/  IADD3.X R39, PT, PT, R39, UR14, RZ, P3, !PT ;  /* 0x0000000e27277c10 */ /* 0x008fe40009ffe4ff */
[----:B------:R-:W-:-:S03]  /*82890*/  IADD3 R35, P3, PT, R35, UR11, RZ ;  /* 0x0000000b23237c10 */ /* 0x000fc6000ff7e0ff */
[----:B------:R-:W-:Y:S01]  /*828a0*/  @!P0 IMAD.MOV.U32 R15, RZ, RZ, R39 ;  /* 0x000000ffff0f8224 */ /* 0x000fe200078e0027 */
[----:B------:R-:W-:Y:S04]  /*828b0*/  STL [R1+0x1e70], R39 ;  /* 0x001e702701007387 */ /* 0x000fe80000100800 */
[----:B------:R-:W3:Y:S04]  /*828c0*/  @!P0 LDG.E.U8 R16, desc[UR22][R14.64] ;  /* 0x000000160e108981 */ /* 0x000ee8000c1e1100 */
[----:B------:R-:W-:Y:S04]  /*828d0*/  STL [R1+0x1e6c], R35 ;  /* 0x001e6c2301007387 */ /* 0x000fe80000100800 */
[----:B------:R-:W3:Y:S01]  /*828e0*/  LDL.LU R14, [R1+0x1e68] ;  /* 0x001e6800010e7983 */ /* 0x000ee20000300800 */
[----:B----4-:R-:W-:-:S03]  /*828f0*/  IADD3 R38, P4, PT, R38, UR11, RZ ;  /* 0x0000000b26267c10 */ /* 0x010fc6000ff9e0ff */
[----:B--2---:R0:W-:Y:S01]  /*82900*/  STL [R1+0xc8c], R61 ;  /* 0x000c8c3d01007387 */ /* 0x0041e20000100800 */
[----:B------:R-:W-:Y:S01]  /*82910*/  IADD3.X R5, PT, PT, R5, UR14, RZ, P4, !PT ;  /* 0x0000000e05057c10 */ /* 0x000fe2000a7fe4ff */
[----:B0-----:R-:W-:Y:S02]  /*82920*/  IMAD.MOV.U32 R61, RZ, RZ, R67 ;  /* 0x000000ffff3d7224 */ /* 0x001fe400078e0043 */
[----:B---3--:R0:W-:Y:S01]  /*82930*/  STL [R1+0xc88], R16 ;  /* 0x000c881001007387 */ /* 0x0081e20000100800 */
[----:B------:R-:W-:-:S03]  /*82940*/  IADD3.X R14, PT, PT, R14, UR14, RZ, P3, !PT ;  /* 0x0000000e0e0e7c10 */ /* 0x000fc60009ffe4ff */
[----:B0-----:R-:W2:Y:S01]  /*82950*/  LDL.LU R16, [R1+0x1e54] ;  /* 0x001e540001107983 */ /* 0x001ea20000300800 */
[----:B------:R-:W-:-:S03]  /*82960*/  IADD3 R36, P3, PT, R36, UR11, RZ ;  /* 0x0000000b24247c10 */ /* 0x000fc6000ff7e0ff */
[----:B------:R-:W3:Y:S04]  /*82970*/  LDL.LU R37, [R1+0x1e4c] ;  /* 0x001e4c0001257983 */ /* 0x000ee80000300800 */
[----:B------:R-:W4:Y:S04]  /*82980*/  LDL.LU R67, [R1+0x1e44] ;  /* 0x001e440001437983 */ /* 0x000f280000300800 */
[----:B------:R-:W-:Y:S04]  /*82990*/  STL [R1+0x1e64], R38 ;  /* 0x001e642601007387 */ /* 0x000fe80000100800 */
[----:B------:R0:W-:Y:S04]  /*829a0*/  STL [R1+0x1e68], R14 ;  /* 0x001e680e01007387 */ /* 0x0001e80000100800 */
[----:B------:R-:W-:Y:S04]  /*829b0*/  STL [R1+0x1e5c], R36 ;  /* 0x001e5c2401007387 */ /* 0x000fe80000100800 */
[----:B------:R1:W-:Y:S04]  /*829c0*/  STL [R1+0x1e60], R5 ;  /* 0x001e600501007387 */ /* 0x0003e80000100800 */
[----:B------:R-:W2:Y:S01]  /*829d0*/  LDL.LU R39, [R1+0x1e58] ;  /* 0x001e580001277983 */ /* 0x000ea20000300800 */
[----:B------:R-:W-:Y:S01]  /*829e0*/  PRMT R54, RZ, 0x7610, R54 ;  /* 0x00007610ff367816 */ /* 0x000fe20000000036 */
[----:B------:R-:W-:-:S02]  /*829f0*/  @!P1 IMAD.MOV.U32 R15, RZ, RZ, R14 ;  /* 0x000000ffff0f9224 */ /* 0x000fc400078e000e */
[----:B0-----:R-:W-:Y:S01]  /*82a00*/  @!P1 IMAD.MOV.U32 R14, RZ, RZ, R35 ;  /* 0x000000ffff0e9224 */ /* 0x001fe200078e0023 */
[----:B------:R-:W-:Y:S01]  /*82a10*/  PRMT R55, RZ, 0x7610, R55 ;  /* 0x00007610ff377816 */ /* 0x000fe20000000037 */
[----:B------:R-:W3:Y:S04]  /*82a20*/  LDL.LU R35, [R1+0x1e48] ;  /* 0x001e480001237983 */ /* 0x000ee80000300800 */
[----:B------:R0:W3:Y:S02]  /*82a30*/  @!P1 LDG.E.U8 R54, desc[UR22][R14.64] ;  /* 0x000000160e369981 */ /* 0x0000e4000c1e1100 */
[----:B0-----:R-:W-:Y:S02]  /*82a40*/  IMAD.MOV.U32 R14, RZ, RZ, R5 ;  /* 0x000000ffff0e7224 */ /* 0x001fe400078e0005 */
[----:B------:R-:W-:Y:S01]  /*82a50*/  IMAD.MOV.U32 R15, RZ, RZ, R38 ;  /* 0x000000ffff0f7224 */ /* 0x000fe200078e0026 */
[----:B-1----:R-:W4:Y:S04]  /*82a60*/  LDL.LU R5, [R1+0x4c78] ;  /* 0x004c780001057983 */ /* 0x002f280000300800 */
[-C--:B------:R-:W-:Y:S01]  /*82a70*/  @!P0 LOP3.LUT R15, R15, R14.reuse, RZ, 0x3c, !PT ;  /* 0x0000000e0f0f8212 */ /* 0x080fe200078e3cff */
[----:B------:R-:W4:Y:S03]  /*82a80*/  LDL.LU R38, [R1+0x4c74] ;  /* 0x004c740001267983 */ /* 0x000f260000300800 */
[----:B------:R-:W-:-:S04]  /*82a90*/  @!P0 LOP3.LUT R14, R15, R14, RZ, 0x3c, !PT ;  /* 0x0000000e0f0e8212 */ /* 0x000fc800078e3cff */
[----:B------:R-:W-:Y:S02]  /*82aa0*/  @!P0 LOP3.LUT R15, R15, R14, RZ, 0x3c, !PT ;  /* 0x0000000e0f0f8212 */ /* 0x000fe400078e3cff */
[----:B------:R-:W-:-:S03]  /*82ab0*/  PRMT R8, RZ, 0x7610, R8 ;  /* 0x00007610ff087816 */ /* 0x000fc60000000008 */
[----:B------:R0:W4:Y:S02]  /*82ac0*/  @!P0 LDG.E.U8 R55, desc[UR22][R14.64] ;  /* 0x000000160e378981 */ /* 0x000124000c1e1100 */
[----:B0-----:R-:W-:Y:S01]  /*82ad0*/  @!P1 IMAD.MOV.U32 R14, RZ, RZ, R36 ;  /* 0x000000ffff0e9224 */ /* 0x001fe200078e0024 */
[----:B--2---:R-:W-:Y:S02]  /*82ae0*/  IADD3.X R39, PT, PT, R39, UR14, RZ, P3, !PT ;  /* 0x0000000e27277c10 */ /* 0x004fe40009ffe4ff */
[----:B------:R-:W-:-:S03]  /*82af0*/  IADD3 R16, P3, PT, R16, UR11, RZ ;  /* 0x0000000b10107c10 */ /* 0x000fc6000ff7e0ff */
[----:B------:R0:W-:Y:S01]  /*82b00*/  STL [R1+0x1e58], R39 ;  /* 0x001e582701007387 */ /* 0x0001e20000100800 */
[----:B------:R-:W-:-:S03]  /*82b10*/  @!P1 IMAD.MOV.U32 R15, RZ, RZ, R39 ;  /* 0x000000ffff0f9224 */ /* 0x000fc600078e0027 */
[----:B------:R-:W-:Y:S04]  /*82b20*/  STL [R1+0x1e54], R16 ;  /* 0x001e541001007387 */ /* 0x000fe80000100800 */
[----:B------:R1:W2:Y:S04]  /*82b30*/  @!P1 LDG.E.U8 R8, desc[UR22][R14.64] ;  /* 0x000000160e089981 */ /* 0x0002a8000c1e1100 */
[----:B0-----:R-:W2:Y:S01]  /*82b40*/  LDL.LU R39, [R1+0x1e50] ;  /* 0x001e500001277983 */ /* 0x001ea20000300800 */
[----:B---3--:R-:W-:-:S03]  /*82b50*/  IADD3 R37, P4, PT, R37, UR11, RZ ;  /* 0x0000000b25257c10 */ /* 0x008fc6000ff9e0ff */
[----:B------:R-:W3:Y:S01]  /*82b60*/  LDL.LU R36, [R1+0x1e2c] ;  /* 0x001e2c0001247983 */ /* 0x000ee20000300800 */
[----:B------:R-:W-:Y:S01]  /*82b70*/  IADD3.X R35, PT, PT, R35, UR14, RZ, P4, !PT ;  /* 0x0000000e23237c10 */ /* 0x000fe2000a7fe4ff */
[----:B-1----:R-:W-:Y:S01]  /*82b80*/  @!P0 IMAD.MOV.U32 R14, RZ, RZ, R16 ;  /* 0x000000ffff0e8224 */ /* 0x002fe200078e0010 */
[----:B------:R-:W-:Y:S02]  /*82b90*/  PRMT R7, RZ, 0x7610, R7 ;  /* 0x00007610ff077816 */ /* 0x000fe40000000007 */
[----:B----4-:R-:W-:Y:S01]  /*82ba0*/  PRMT R38, RZ, 0x7610, R38 ;  /* 0x00007610ff267816 */ /* 0x010fe20000000026 */
[----:B--2---:R-:W-:Y:S01]  /*82bb0*/  STL [R1+0x4164], R8 ;  /* 0x0041640801007387 */ /* 0x004fe20000100800 */
[----:B------:R-:W-:Y:S02]  /*82bc0*/  IADD3.X R39, PT, PT, R39, UR14, RZ, P3, !PT ;  /* 0x0000000e27277c10 */ /* 0x000fe40009ffe4ff */
[----:B------:R-:W-:Y:S01]  /*82bd0*/  IADD3 R67, P3, PT, R67, UR11, RZ ;  /* 0x0000000b43437c10 */ /* 0x000fe2000ff7e0ff */
[----:B------:R-:W-:Y:S02]  /*82be0*/  STL [R1+0x1e4c], R37 ;  /* 0x001e4c2501007387 */ /* 0x000fe40000100800 */
[----:B------:R-:W-:-:S02]  /*82bf0*/  @!P0 IMAD.MOV.U32 R15, RZ, RZ, R39 ;  /* 0x000000ffff0f8224 */ /* 0x000fc400078e0027 */
[----:B------:R0:W-:Y:S04]  /*82c00*/  STL [R1+0x1e50], R39 ;  /* 0x001e502701007387 */ /* 0x0001e80000100800 */
[----:B------:R1:W-:Y:S04]  /*82c10*/  STL [R1+0x1e48], R35 ;  /* 0x001e482301007387 */ /* 0x0003e80000100800 */
[----:B------:R-:W-:Y:S04]  /*82c20*/  STL [R1+0x1e44], R67 ;  /* 0x001e444301007387 */ /* 0x000fe80000100800 */
[----:B0-----:R-:W2:Y:S04]  /*82c30*/  LDL.LU R39, [R1+0x1e40] ;  /* 0x001e400001277983 */ /* 0x001ea80000300800 */
[----:B------:R0:W4:Y:S04]  /*82c40*/  @!P0 LDG.E.U8 R7, desc[UR22][R14.64] ;  /* 0x000000160e078981 */ /* 0x000128000c1e1100 */
[----:B------:R-:W3:Y:S01]  /*82c50*/  LDL.LU R16, [R1+0x1e3c] ;  /* 0x001e3c0001107983 */ /* 0x000ee20000300800 */
[----:B0-----:R-:W-:-:S02]  /*82c60*/  @!P1 IMAD.MOV.U32 R14, RZ, RZ, R37 ;  /* 0x000000ffff0e9224 */ /* 0x001fc400078e0025 */
[----:B------:R-:W-:-:S05]  /*82c70*/  @!P1 IMAD.MOV.U32 R15, RZ, RZ, R35 ;  /* 0x000000ffff0f9224 */ /* 0x000fca00078e0023 */
[----:B------:R0:W3:Y:S01]  /*82c80*/  @!P1 LDG.E.U8 R38, desc[UR22][R14.64] ;  /* 0x000000160e269981 */ /* 0x0000e2000c1e1100 */
[----:B------:R-:W-:Y:S01]  /*82c90*/  PRMT R34, RZ, 0x7610, R34 ;  /* 0x00007610ff227816 */ /* 0x000fe20000000022 */
[----:B0-----:R-:W-:Y:S01]  /*82ca0*/  @!P0 IMAD.MOV.U32 R14, RZ, RZ, R67 ;  /* 0x000000ffff0e8224 */ /* 0x001fe200078e0043 */
[----:B--2---:R-:W-:Y:S01]  /*82cb0*/  IADD3.X R39, PT, PT, R39, UR14, RZ, P3, !PT ;  /* 0x0000000e27277c10 */ /* 0x004fe20009ffe4ff */
[----:B----4-:R-:W-:Y:S04]  /*82cc0*/  STL [R1+0x4168], R7 ;  /* 0x0041680701007387 */ /* 0x010fe80000100800 */
[----:B------:R-:W-:Y:S01]  /*82cd0*/  IMAD.MOV.U32 R15, RZ, RZ, R39 ;  /* 0x000000ffff0f7224 */ /* 0x000fe200078e0027 */
[----:B-1----:R-:W2:Y:S01]  /*82ce0*/  LDL.LU R35, [R1+0x4c70] ;  /* 0x004c700001237983 */ /* 0x002ea20000300800 */
[----:B---3--:R-:W-:-:S03]  /*82cf0*/  IADD3 R16, P3, PT, R16, UR11, RZ ;  /* 0x0000000b10107c10 */ /* 0x008fc6000ff7e0ff */
[----:B------:R-:W3:Y:S04]  /*82d00*/  LDL.LU R37, [R1+0x4c6c] ;  /* 0x004c6c0001257983 */ /* 0x000ee80000300800 */
[----:B------:R-:W-:Y:S04]  /*82d10*/  STL [R1+0x1e40], R39 ;  /* 0x001e402701007387 */ /* 0x000fe80000100800 */
[----:B------:R0:W4:Y:S04]  /*82d20*/  @!P0 LDG.E.U8 R34, desc[UR22][R14.64] ;  /* 0x000000160e228981 */ /* 0x000128000c1e1100 */
[----:B------:R1:W-:Y:S01]  /*82d30*/  STL [R1+0xc7c], R38 ;  /* 0x000c7c2601007387 */ /* 0x0003e20000100800 */
[----:B0-----:R-:W-:-:S03]  /*82d40*/  IMAD.MOV.U32 R15, RZ, RZ, R16 ;  /* 0x000000ffff0f7224 */ /* 0x001fc600078e0010 */
[----:B-1----:R-:W2:Y:S04]  /*82d50*/  LDL.LU R38, [R1+0x4c68] ;  /* 0x004c680001267983 */ /* 0x002ea80000300800 */
[----:B------:R-:W3:Y:S04]  /*82d60*/  LDL.LU R39, [R1+0x4c64] ;  /* 0x004c640001277983 */ /* 0x000ee80000300800 */
[----:B------:R0:W-:Y:S04]  /*82d70*/  STL [R1+0x1e3c], R16 ;  /* 0x001e3c1001007387 */ /* 0x0001e80000100800 */
[----:B0-----:R-:W3:Y:S04]  /*82d80*/  LDL.LU R16, [R1+0x1e34] ;  /* 0x001e340001107983 */ /* 0x001ee80000300800 */
[----:B------:R-:W3:Y:S01]  /*82d90*/  LDL.LU R14, [R1+0x1e38] ;  /* 0x001e3800010e7983 */ /* 0x000ee20000300800 */
[----:B------:R-:W-:-:S02]  /*82da0*/  IMAD.MOV.U32 R67, RZ, RZ, R2 ;  /* 0x000000ffff437224 */ /* 0x000fc400078e0002 */
[----:B------:R-:W-:Y:S02]  /*82db0*/  IMAD.MOV.U32 R2, RZ, RZ, R45 ;  /* 0x000000ffff027224 */ /* 0x000fe400078e002d */
[----:B------:R-:W-:Y:S02]  /*82dc0*/  IMAD.MOV.U32 R45, RZ, RZ, R56 ;  /* 0x000000ffff2d7224 */ /* 0x000fe400078e0038 */
[----:B------:R-:W3:Y:S04]  /*82dd0*/  LDL.LU R56, [R1+0x1e30] ;  /* 0x001e300001387983 */ /* 0x000ee80000300800 */
[----:B----4-:R0:W-:Y:S04]  /*82de0*/  STL [R1+0xc74], R34 ;  /* 0x000c742201007387 */ /* 0x0101e80000100800 */
[----:B0-----:R-:W4:Y:S01]  /*82df0*/  LDL.LU R34, [R1+0x1e14] ;  /* 0x001e140001227983 */ /* 0x001f220000300800 */
[----:B--2---:R-:W-:-:S02]  /*82e00*/  PRMT R38, RZ, 0x7610, R38 ;  /* 0x00007610ff267816 */ /* 0x004fc40000000026 */
[----:B---3--:R-:W-:Y:S02]  /*82e10*/  IADD3 R16, P4, PT, R16, UR11, RZ ;  /* 0x0000000b10107c10 */ /* 0x008fe4000ff9e0ff */
[----:B------:R-:W-:-:S03]  /*82e20*/  IADD3.X R14, PT, PT, R14, UR14, RZ, P3, !PT ;  /* 0x0000000e0e0e7c10 */ /* 0x000fc60009ffe4ff */
        /* <DEDUP_REMOVED lines=27> */
[----:B------:R0:W-:Y:S04]  /*82fe0*/  STL [R1+0xc6c], R39 ;  /* 0x000c6c2701007387 */ /* 0x0001e80000100800 */
[----:B------:R1:W2:Y:S04]  /*82ff0*/  @!P1 LDG.E.U8 R35, desc[UR22][R14.64] ;  /* 0x000000160e239981 */ /* 0x0002a8000c1e1100 */
[----:B0-----:R-:W3:Y:S04]  /*83000*/  LDL.LU R39, [R1+0x4c5c] ;  /* 0x004c5c0001277983 */ /* 0x001ee80000300800 */
[----:B------:R-:W3:Y:S01]  /*83010*/  LDL.LU R56, [R1+0x4c58] ;  /* 0x004c580001387983 */ /* 0x000ee20000300800 */
        /* <DEDUP_REMOVED lines=43> */
[----:B---3--:R0:W-:Y:S01]  /*832d0*/  STL [R1+0xc60], R38 ;  /* 0x000c602601007387 */ /* 0x0081e20000100800 */
[----:B------:R-:W-:-:S03]  /*832e0*/  PRMT R56, RZ, 0x7610, R56 ;  /* 0x00007610ff387816 */ /* 0x000fc60000000038 */
[----:B0-----:R-:W3:Y:S04]  /*832f0*/  LDL.LU R38, [R1+0xdd0] ;  /* 0x000dd00001267983 */ /* 0x001ee80000300800 */
[----:B------:R-:W3:Y:S04]  /*83300*/  LDL.LU R34, [R1+0x1dfc] ;  /* 0x001dfc0001227983 */ /* 0x000ee80000300800 */
[----:B------:R-:W3:Y:S04]  /*83310*/  LDL.LU R16, [R1+0x1df4] ;  /* 0x001df40001107983 */ /* 0x000ee80000300800 */
[----:B------:R-:W3:Y:S01]  /*83320*/  LDL.LU R36, [R1+0x1dec] ;  /* 0x001dec0001247983 */ /* 0x000ee20000300800 */
[----:B--2---:R-:W-:-:S02]  /*83330*/  IADD3 R17, P4, PT, R17, UR11, RZ ;  /* 0x0000000b11117c10 */ /* 0x004fc4000ff9e0ff */
[----:B----4-:R-:W-:-:S03]  /*83340*/  IADD3.X R14, PT, PT, R14, UR14, RZ, P3, !PT ;  /* 0x0000000e0e0e7c10 */ /* 0x010fc60009ffe4ff */
[----:B------:R-:W-:Y:S01]  /*83350*/  STL [R1+0xdd4], R17 ;  /* 0x000dd41101007387 */ /* 0x000fe20000100800 */
[----:B------:R-:W-:-:S03]  /*83360*/  @!P1 LOP3.LUT R15, R15, R14, RZ, 0x3c, !PT ;  /* 0x0000000e0f0f9212 */ /* 0x000fc600078e3cff */
        /* <DEDUP_REMOVED lines=15> */
[----:B------:R-:W4:Y:S01]  /*83460*/  LDL.LU R17, [R1+0x1df0] ;  /* 0x001df00001117983 */ /* 0x000f220000300800 */
        /* <DEDUP_REMOVED lines=11> */
[----:B------:R-:W2:Y:S01]  /*83520*/  LDL.LU R14, [R1+0x1df8] ;  /* 0x001df800010e7983 */ /* 0x000ea20000300800 */
[----:B------:R-:W-:-:S04]  /*83530*/  IADD3 R16, P4, PT, R16, UR11, RZ ;  /* 0x0000000b10107c10 */ /* 0x000fc8000ff9e0ff */
[----:B----4-:R-:W-:Y:S02]  /*83540*/  IADD3.X R17, PT, PT, R17, UR14, RZ, P4, !PT ;  /* 0x0000000e11117c10 */ /* 0x010fe4000a7fe4ff */
[----:B------:R-:W-:Y:S01]  /*83550*/  PRMT R37, RZ, 0x7610, R37 ;  /* 0x00007610ff257816 */ /* 0x000fe20000000025 */
[----:B---3--:R0:W-:Y:S04]  /*83560*/  STL [R1+0xc4c], R5 ;  /* 0x000c4c0501007387 */ /* 0x0081e80000100800 */
[----:B0-----:R-:W3:Y:S01]  /*83570*/  LDL.LU R5, [R1+0x1de4] ;  /* 0x001de40001057983 */ /* 0x001ee20000300800 */
[----:B--2---:R-:W-:Y:S02]  /*83580*/  IADD3.X R14, PT, PT, R14, UR14, RZ, P3, !PT ;  /* 0x0000000e0e0e7c10 */ /* 0x004fe40009ffe4ff */
[----:B------:R-:W-:Y:S01]  /*83590*/  IADD3 R36, P3, PT, R36, UR11, RZ ;  /* 0x0000000b24247c10 */ /* 0x000fe2000ff7e0ff */
[----:B------:R-:W-:Y:S04]  /*835a0*/  STL [R1+0xc50], R39 ;  /* 0x000c502701007387 */ /* 0x000fe80000100800 */
[----:B------:R-:W2:Y:S01]  /*835b0*/  LDL.LU R35, [R1+0x1ddc] ;  /* 0x001ddc0001237983 */ /* 0x000ea20000300800 */
[----:B------:R-:W-:-:S03]  /*835c0*/  @!P0 IMAD.MOV.U32 R15, RZ, RZ, R14 ;  /* 0x000000ffff0f8224 */ /* 0x000fc600078e000e */
[----:B------:R-:W4:Y:S04]  /*835d0*/  LDL.LU R38, [R1+0x1dd4] ;  /* 0x001dd40001267983 */ /* 0x000f280000300800 */
[----:B------:R-:W-:Y:S04]  /*835e0*/  STL [R1+0x1df4], R16 ;  /* 0x001df41001007387 */ /* 0x000fe80000100800 */
[----:B------:R0:W-:Y:S04]  /*835f0*/  STL [R1+0x1df8], R14 ;  /* 0x001df80e01007387 */ /* 0x0001e80000100800 */
[----:B------:R-:W-:Y:S04]  /*83600*/  STL [R1+0x1dec], R36 ;  /* 0x001dec2401007387 */ /* 0x000fe80000100800 */
[----:B------:R-:W-:Y:S01]  /*83610*/  STL [R1+0x1df0], R17 ;  /* 0x001df01101007387 */ /* 0x000fe20000100800 */
[----:B0-----:R-:W-:-:S03]  /*83620*/  @!P0 IMAD.MOV.U32 R14, RZ, RZ, R34 ;  /* 0x000000ffff0e8224 */ /* 0x001fc600078e0022 */
[----:B------:R-:W2:Y:S04]  /*83630*/  LDL.LU R39, [R1+0x1de8] ;  /* 0x001de80001277983 */ /* 0x000ea80000300800 */
[----:B------:R-:W4:Y:S01]  /*83640*/  @!P0 LDG.E.U8 R37, desc[UR22][R14.64] ;  /* 0x000000160e258981 */ /* 0x000f22000c1e1100 */
[----:B------:R-:W-:-:S03]  /*83650*/  PRMT R56, RZ, 0x7610, R56 ;  /* 0x00007610ff387816 */ /* 0x000fc60000000038 */
[----:B------:R-:W4:Y:S04]  /*83660*/  LDL.LU R34, [R1+0x1dd8] ;  /* 0x001dd80001227983 */ /* 0x000f280000300800 */
[----:B------:R0:W4:Y:S02]  /*83670*/  @!P1 LDG.E.U8 R56, desc[UR22][R16.64] ;  /* 0x0000001610389981 */ /* 0x000124000c1e1100 */
[----:B0-----:R-:W-:Y:S01]  /*83680*/  @!P0 IMAD.MOV.U32 R16, RZ, RZ, R36 ;  /* 0x000000ffff108224 */ /* 0x001fe200078e0024 */
[----:B--2---:R-:W-:Y:S02]  /*83690*/  IADD3.X R39, PT, PT, R39, UR14, RZ, P3, !PT ;  /* 0x0000000e27277c10 */ /* 0x004fe40009ffe4ff */
[----:B---3--:R-:W-:Y:S01]  /*836a0*/  IADD3 R5, P3, PT, R5, UR11, RZ ;  /* 0x0000000b05057c10 */ /* 0x008fe2000ff7e0ff */
[----:B----4-:R0:W-:Y:S04]  /*836b0*/  STL [R1+0xc48], R37 ;  /* 0x000c482501007387 */ /* 0x0101e80000100800 */
[----:B0-----:R-:W2:Y:S04]  /*836c0*/  LDL.LU R37, [R1+0x4c4c] ;  /* 0x004c4c0001257983 */ /* 0x001ea80000300800 */
[----:B------:R0:W-:Y:S04]  /*836d0*/  STL [R1+0x1de8], R39 ;  /* 0x001de82701007387 */ /* 0x0001e80000100800 */
[----:B------:R-:W-:Y:S04]  /*836e0*/  STL [R1+0x1de4], R5 ;  /* 0x001de40501007387 */ /* 0x000fe80000100800 */
[----:B------:R-:W3:Y:S01]  /*836f0*/  LDL.LU R36, [R1+0x1de0] ;  /* 0x001de00001247983 */ /* 0x000ee20000300800 */
[----:B------:R-:W-:Y:S01]  /*83700*/  IADD3 R35, P4, PT, R35, UR11, RZ ;  /* 0x0000000b23237c10 */ /* 0x000fe2000ff9e0ff */
[----:B------:R-:W-:Y:S01]  /*83710*/  @!P0 IMAD.MOV.U32 R17, RZ, RZ, R39 ;  /* 0x000000ffff118224 */ /* 0x000fe200078e0027 */
[----:B------:R-:W-:Y:S01]  /*83720*/  PRMT R14, RZ, 0x7610, R14 ;  /* 0x00007610ff0e7816 */ /* 0x000fe2000000000e */
[----:B0-----:R-:W4:Y:S01]  /*83730*/  LDL.LU R39, [R1+0x1dbc] ;  /* 0x001dbc0001277983 */ /* 0x001f220000300800 */
[----:B------:R-:W-:-:S02]  /*83740*/  IADD3.X R34, PT, PT, R34, UR14, RZ, P4, !PT ;  /* 0x0000000e22227c10 */ /* 0x000fc4000a7fe4ff */
[----:B------:R-:W-:Y:S01]  /*83750*/  PRMT R3, RZ, 0x7610, R3 ;  /* 0x00007610ff037816 */ /* 0x000fe20000000003 */
[----:B------:R-:W-:Y:S04]  /*83760*/  STL [R1+0x1ddc], R35 ;  /* 0x001ddc2301007387 */ /* 0x000fe80000100800 */
[----:B------:R0:W2:Y:S01]  /*83770*/  @!P0 LDG.E.U8 R14, desc[UR22][R16.64] ;  /* 0x00000016100e8981 */ /* 0x0000a2000c1e1100 */
[----:B------:R-:W-:Y:S01]  /*83780*/  PRMT R9, RZ, 0x7610, R9 ;  /* 0x00007610ff097816 */ /* 0x000fe20000000009 */
[----:B0-----:R-:W-:Y:S01]  /*83790*/  @!P1 IMAD.MOV.U32 R16, RZ, RZ, R5 ;  /* 0x000000ffff109224 */ /* 0x001fe200078e0005 */
[----:B---3--:R-:W-:Y:S02]  /*837a0*/  IADD3.X R36, PT, PT, R36, UR14, RZ, P3, !PT ;  /* 0x0000000e24247c10 */ /* 0x008fe40009ffe4ff */
[----:B------:R-:W-:-:S03]  /*837b0*/  IADD3 R38, P3, PT, R38, UR11, RZ ;  /* 0x0000000b26267c10 */ /* 0x000fc6000ff7e0ff */
[----:B------:R0:W-:Y:S01]  /*837c0*/  STL [R1+0x1de0], R36 ;  /* 0x001de02401007387 */ /* 0x0001e20000100800 */
[----:B------:R-:W-:-:S03]  /*837d0*/  @!P1 IMAD.MOV.U32 R17, RZ, RZ, R36 ;  /* 0x000000ffff119224 */ /* 0x000fc600078e0024 */
[----:B------:R1:W-:Y:S04]  /*837e0*/  STL [R1+0x1dd8], R34 ;  /* 0x001dd82201007387 */ /* 0x0003e80000100800 */
[----:B------:R3:W4:Y:S04]  /*837f0*/  @!P1 LDG.E.U8 R3, desc[UR22][R16.64] ;  /* 0x0000001610039981 */ /* 0x000728000c1e1100 */
[----:B0-----:R-:W4:Y:S04]  /*83800*/  LDL.LU R36, [R1+0x1dd0] ;  /* 0x001dd00001247983 */ /* 0x001f280000300800 */
[----:B------:R-:W-:Y:S01]  /*83810*/  STL [R1+0x1dd4], R38 ;  /* 0x001dd42601007387 */ /* 0x000fe20000100800 */
[----:B---3--:R-:W-:-:S02]  /*83820*/  @!P0 IMAD.MOV.U32 R16, RZ, RZ, R35 ;  /* 0x000000ffff108224 */ /* 0x008fc400078e0023 */
[----:B------:R-:W-:Y:S01]  /*83830*/  @!P0 IMAD.MOV.U32 R17, RZ, RZ, R34 ;  /* 0x000000ffff118224 */ /* 0x000fe200078e0022 */
[----:B------:R-:W3:Y:S04]  /*83840*/  LDL.LU R5, [R1+0x1dcc] ;  /* 0x001dcc0001057983 */ /* 0x000ee80000300800 */
[----:B------:R0:W3:Y:S01]  /*83850*/  @!P0 LDG.E.U8 R9, desc[UR22][R16.64] ;  /* 0x0000001610098981 */ /* 0x0000e2000c1e1100 */
[----:B--2---:R-:W-:Y:S01]  /*83860*/  PRMT R37, RZ, 0x7610, R37 ;  /* 0x00007610ff257816 */ /* 0x004fe20000000025 */
[----:B0-----:R-:W-:Y:S01]  /*83870*/  @!P1 IMAD.MOV.U32 R16, RZ, RZ, R38 ;  /* 0x000000ffff109224 */ /* 0x001fe200078e0026 */
[----:B----4-:R-:W-:Y:S01]  /*83880*/  IADD3.X R36, PT, PT, R36, UR14, RZ, P3, !PT ;  /* 0x0000000e24247c10 */ /* 0x010fe20009ffe4ff */
[----:B------:R-:W-:Y:S04]  /*83890*/  STL [R1+0x416c], R3 ;  /* 0x00416c0301007387 */ /* 0x000fe80000100800 */
[----:B------:R-:W-:Y:S01]  /*838a0*/  @!P1 IMAD.MOV.U32 R17, RZ, RZ, R36 ;  /* 0x000000ffff119224 */ /* 0x000fe200078e0024 */
[----:B-1----:R-:W2:Y:S01]  /*838b0*/  LDL.LU R34, [R1+0x4c48] ;  /* 0x004c480001227983 */ /* 0x002ea20000300800 */
[----:B---3--:R-:W-:-:S03]  /*838c0*/  IADD3 R5, P3, PT, R5, UR11, RZ ;  /* 0x0000000b05057c10 */ /* 0x008fc6000ff7e0ff */
[----:B------:R-:W3:Y:S04]  /*838d0*/  LDL.LU R35, [R1+0x4c44] ;  /* 0x004c440001237983 */ /* 0x000ee80000300800 */
[----:B------:R0:W-:Y:S04]  /*838e0*/  STL [R1+0x1dd0], R36 ;  /* 0x001dd02401007387 */ /* 0x0001e80000100800 */
[----:B------:R-:W-:Y:S04]  /*838f0*/  STL [R1+0x4170], R9 ;  /* 0x0041700901007387 */ /* 0x000fe80000100800 */
[----:B------:R1:W4:Y:S04]  /*83900*/  @!P1 LDG.E.U8 R37, desc[UR22][R16.64] ;  /* 0x0000001610259981 */ /* 0x000328000c1e1100 */
[----:B0-----:R-:W2:Y:S04]  /*83910*/  LDL.LU R36, [R1+0x4c40] ;  /* 0x004c400001247983 */ /* 0x001ea80000300800 */
[----:B------:R0:W-:Y:S01]  /*83920*/  STL [R1+0x1dcc], R5 ;  /* 0x001dcc0501007387 */ /* 0x0001e20000100800 */
[----:B-1----:R-:W-:-:S03]  /*83930*/  IMAD.MOV.U32 R17, RZ, RZ, R5 ;  /* 0x000000ffff117224 */ /* 0x002fc600078e0005 */
[----:B0-----:R-:W2:Y:S04]  /*83940*/  LDL.LU R5, [R1+0x1dc4] ;  /* 0x001dc40001057983 */ /* 0x001ea80000300800 */
[----:B------:R-:W2:Y:S01]  /*83950*/  LDL.LU R16, [R1+0x1dc8] ;  /* 0x001dc80001107983 */ /* 0x000ea20000300800 */
[----:B---3--:R-:W-:-:S03]  /*83960*/  PRMT R35, RZ, 0x7610, R35 ;  /* 0x00007610ff237816 */ /* 0x008fc60000000023 */
[----:B----4-:R0:W-:Y:S04]  /*83970*/  STL [R1+0xc40], R37 ;  /* 0x000c402501007387 */ /* 0x0101e80000100800 */
[----:B0-----:R-:W3:Y:S04]  /*83980*/  LDL.LU R37, [R1+0x1dc0] ;  /* 0x001dc00001257983 */ /* 0x001ee80000300800 */
[----:B------:R-:W4:Y:S01]  /*83990*/  LDL.LU R38, [R1+0x1da4] ;  /* 0x001da40001267983 */ /* 0x000f220000300800 */
[----:B--2---:R-:W-:Y:S02]  /*839a0*/  IADD3 R5, P4, PT, R5, UR11, RZ ;  /* 0x0000000b05057c10 */ /* 0x004fe4000ff9e0ff */
[----:B------:R-:W-:-:S03]  /*839b0*/  IADD3.X R16, PT, PT, R16, UR14, RZ, P3, !PT ;  /* 0x0000000e10107c10 */ /* 0x000fc60009ffe4ff */
[----:B------:R-:W-:Y:S01]  /*839c0*/  STL [R1+0x1dc4], R5 ;  /* 0x001dc40501007387 */ /* 0x000fe20000100800 */
[----:B------:R-:W-:-:S03]  /*839d0*/  @!P0 LOP3.LUT R17, R17, R16, RZ, 0x3c, !PT ;  /* 0x0000001011118212 */ /* 0x000fc600078e3cff */
[----:B------:R0:W-:Y:S02]  /*839e0*/  STL [R1+0x1dc8], R16 ;  /* 0x001dc81001007387 */ /* 0x0001e40000100800 */
[----:B0-----:R-:W-:-:S04]  /*839f0*/  @!P0 LOP3.LUT R16, R17, R16, RZ, 0x3c, !PT ;  /* 0x0000001011108212 */ /* 0x001fc800078e3cff */
[----:B------:R-:W-:-:S05]  /*83a00*/  @!P0 LOP3.LUT R17, R17, R16, RZ, 0x3c, !PT ;  /* 0x0000001011118212 */ /* 0x000fca00078e3cff */
[----:B------:R0:W2:Y:S01]  /*83a10*/  @!P0 LDG.E.U8 R35, desc[UR22][R16.64] ;  /* 0x0000001610238981 */ /* 0x0000a2000c1e1100 */
[----:B------:R-:W-:Y:S01]  /*83a20*/  IADD3 R39, P3, PT, R39, UR11, RZ ;  /* 0x0000000b27277c10 */ /* 0x000fe2000ff7e0ff */
[----:B0-----:R-:W-:Y:S01]  /*83a30*/  IMAD.MOV.U32 R17, RZ, RZ, R5 ;  /* 0x000000ffff117224 */ /* 0x001fe200078e0005 */
[----:B------:R-:W-:Y:S02]  /*83a40*/  PRMT R36, RZ, 0x7610, R36 ;  /* 0x00007610ff247816 */ /* 0x000fe40000000024 */
[----:B---3--:R-:W-:-:S05]  /*83a50*/  IADD3.X R37, PT, PT, R37, UR14, RZ, P4, !PT ;  /* 0x0000000e25257c10 */ /* 0x008fca000a7fe4ff */
[----:B------:R-:W-:Y:S01]  /*83a60*/  IMAD.MOV.U32 R16, RZ, RZ, R37 ;  /* 0x000000ffff107224 */ /* 0x000fe200078e0025 */
[----:B------:R-:W-:Y:S04]  /*83a70*/  STL [R1+0x1dc0], R37 ;  /* 0x001dc02501007387 */ /* 0x000fe80000100800 */
[-C--:B------:R-:W-:Y:S01]  /*83a80*/  @!P1 LOP3.LUT R17, R17, R16.reuse, RZ, 0x3c, !PT ;  /* 0x0000001011119212 */ /* 0x080fe200078e3cff */
[----:B------:R-:W-:Y:S03]  /*83a90*/  STL [R1+0x1dbc], R39 ;  /* 0x001dbc2701007387 */ /* 0x000fe60000100800 */
[----:B------:R-:W-:-:S04]  /*83aa0*/  @!P1 LOP3.LUT R16, R17, R16, RZ, 0x3c, !PT ;  /* 0x0000001011109212 */ /* 0x000fc800078e3cff */
        /* <DEDUP_REMOVED lines=54> */
[----:B---3--:R0:W-:Y:S04]  /*83e10*/  STL [R1+0xc28], R37 ;  /* 0x000c282501007387 */ /* 0x0081e80000100800 */
[----:B0-----:R-:W2:Y:S04]  /*83e20*/  LDL.LU R37, [R1+0x4c2c] ;  /* 0x004c2c0001257983 */ /* 0x001ea80000300800 */
[----:B------:R-:W-:Y:S04]  /*83e30*/  STL [R1+0x1d9c], R5 ;  /* 0x001d9c0501007387 */ /* 0x000fe80000100800 */
[----:B----4-:R0:W-:Y:S04]  /*83e40*/  STL [R1+0xc24], R18 ;  /* 0x000c241201007387 */ /* 0x0101e80000100800 */
[----:B0-----:R-:W3:Y:S04]  /*83e50*/  LDL.LU R18, [R1+0x1d94] ;  /* 0x001d940001127983 */ /* 0x001ee80000300800 */
[----:B------:R-:W4:Y:S01]  /*83e60*/  LDL.LU R16, [R1+0x1d98] ;  /* 0x001d980001107983 */ /* 0x000f220000300800 */
[----:B------:R-:W-:-:S03]  /*83e70*/  IMAD.MOV.U32 R17, RZ, RZ, R5 ;  /* 0x000000ffff117224 */ /* 0x000fc600078e0005 */
[----:B------:R-:W2:Y:S04]  /*83e80*/  LDL.LU R38, [R1+0x1d90] ;  /* 0x001d900001267983 */ /* 0x000ea80000300800 */
[----:B------:R-:W2:Y:S04]  /*83e90*/  LDL.LU R39, [R1+0x1d7c] ;  /* 0x001d7c0001277983 */ /* 0x000ea80000300800 */
[----:B------:R-:W2:Y:S01]  /*83ea0*/  LDL.LU R5, [R1+0x1d74] ;  /* 0x001d740001057983 */ /* 0x000ea20000300800 */
[----:B------:R-:W-:Y:S02]  /*83eb0*/  PRMT R36, RZ, 0x7610, R36 ;  /* 0x00007610ff247816 */ /* 0x000fe40000000024 */
[----:B---3--:R-:W-:-:S02]  /*83ec0*/  IADD3 R18, P4, PT, R18, UR11, RZ ;  /* 0x0000000b12127c10 */ /* 0x008fc4000ff9e0ff */
[----:B----4-:R-:W-:-:S03]  /*83ed0*/  IADD3.X R16, PT, PT, R16, UR14, RZ, P3, !PT ;  /* 0x0000000e10107c10 */ /* 0x010fc60009ffe4ff */
[----:B------:R-:W-:Y:S01]  /*83ee0*/  STL [R1+0x1d94], R18 ;  /* 0x001d941201007387 */ /* 0x000fe20000100800 */
[----:B------:R-:W-:-:S03]  /*83ef0*/  @!P0 LOP3.LUT R17, R17, R16, RZ, 0x3c, !PT ;  /* 0x0000001011118212 */ /* 0x000fc600078e3cff */
[----:B------:R0:W-:Y:S02]  /*83f00*/  STL [R1+0x1d98], R16 ;  /* 0x001d981001007387 */ /* 0x0001e40000100800 */
[----:B0-----:R-:W-:-:S04]  /*83f10*/  @!P0 LOP3.LUT R16, R17, R16, RZ, 0x3c, !PT ;  /* 0x0000001011108212 */ /* 0x001fc800078e3cff */
[----:B------:R-:W-:-:S05]  /*83f20*/  @!P0 LOP3.LUT R17, R17, R16, RZ, 0x3c, !PT ;  /* 0x0000001011118212 */ /* 0x000fca00078e3cff */
[----:B------:R0:W3:Y:S01]  /*83f30*/  @!P0 LDG.E.U8 R36, desc[UR22][R16.64] ;  /* 0x0000001610248981 */ /* 0x0000e2000c1e1100 */
[----:B------:R-:W-:Y:S02]  /*83f40*/  IADD3 R21, P3, PT, R21, UR11, RZ ;  /* 0x0000000b15157c10 */ /* 0x000fe4000ff7e0ff */
[----:B--2---:R-:W-:-:S03]  /*83f50*/  IADD3.X R38, PT, PT, R38, UR14, RZ, P4, !PT ;  /* 0x0000000e26267c10 */ /* 0x004fc6000a7fe4ff */
[----:B------:R-:W-:Y:S02]  /*83f60*/  STL [R1+0x1d8c], R21 ;  /* 0x001d8c1501007387 */ /* 0x000fe40000100800 */
[----:B0-----:R-:W-:Y:S02]  /*83f70*/  IMAD.MOV.U32 R16, RZ, RZ, R38 ;  /* 0x000000ffff107224 */ /* 0x001fe400078e0026 */
[----:B------:R-:W-:Y:S01]  /*83f80*/  IMAD.MOV.U32 R17, RZ, RZ, R18 ;  /* 0x000000ffff117224 */ /* 0x000fe200078e0012 */
[----:B---3--:R0:W-:Y:S04]  /*83f90*/  STL [R1+0xc20], R36 ;  /* 0x000c202401007387 */ /* 0x0081e80000100800 */
[----:B0-----:R-:W2:Y:S04]  /*83fa0*/  LDL.LU R36, [R1+0x4c28] ;  /* 0x004c280001247983 */ /* 0x001ea80000300800 */
[----:B------:R0:W-:Y:S04]  /*83fb0*/  STL [R1+0x1d90], R38 ;  /* 0x001d902601007387 */ /* 0x0001e80000100800 */
[----:B0-----:R-:W3:Y:S01]  /*83fc0*/  LDL.LU R38, [R1+0x1d88] ;  /* 0x001d880001267983 */ /* 0x001ee20000300800 */
[----:B------:R-:W-:-:S02]  /*83fd0*/  @!P1 LOP3.LUT R17, R17, R16, RZ, 0x3c, !PT ;  /* 0x0000001011119212 */ /* 0x000fc400078e3cff */
[----:B------:R-:W-:Y:S01]  /*83fe0*/  PRMT R37, RZ, 0x7610, R37 ;  /* 0x00007610ff257816 */ /* 0x000fe20000000025 */
[----:B------:R-:W4:Y:S01]  /*83ff0*/  LDL.LU R18, [R1+0x1d84] ;  /* 0x001d840001127983 */ /* 0x000f220000300800 */
[----:B------:R-:W-:-:S04]  /*84000*/  @!P1 LOP3.LUT R16, R17, R16, RZ, 0x3c, !PT ;  /* 0x0000001011109212 */ /* 0x000fc800078e3cff */
[----:B------:R-:W-:-:S05]  /*84010*/  @!P1 LOP3.LUT R17, R17, R16, RZ, 0x3c, !PT ;  /* 0x0000001011119212 */ /* 0x000fca00078e3cff */
[----:B------:R0:W2:Y:S01]  /*84020*/  @!P1 LDG.E.U8 R37, desc[UR22][R16.64] ;  /* 0x0000001610259981 */ /* 0x0000a2000c1e1100 */
[----:B------:R-:W-:Y:S01]  /*84030*/  PRMT R19, RZ, 0x7610, R19 ;  /* 0x00007610ff137816 */ /* 0x000fe20000000013 */
[----:B0-----:R-:W-:Y:S01]  /*84040*/  @!P0 IMAD.MOV.U32 R16, RZ, RZ, R21 ;  /* 0x000000ffff108224 */ /* 0x001fe200078e0015 */
[----:B---3--:R-:W-:-:S05]  /*84050*/  IADD3.X R38, PT, PT, R38, UR14, RZ, P3, !PT ;  /* 0x0000000e26267c10 */ /* 0x008fca0009ffe4ff */
[----:B------:R-:W-:-:S05]  /*84060*/  @!P0 IMAD.MOV.U32 R17, RZ, RZ, R38 ;  /* 0x000000ffff118224 */ /* 0x000fca00078e0026 */
[----:B------:R-:W3:Y:S01]  /*84070*/  @!P0 LDG.E.U8 R19, desc[UR22][R16.64] ;  /* 0x0000001610138981 */ /* 0x000ee2000c1e1100 */
[----:B----4-:R-:W-:-:S03]  /*84080*/  IADD3 R18, P3, PT, R18, UR11, RZ ;  /* 0x0000000b12127c10 */ /* 0x010fc6000ff7e0ff */
[----:B--2---:R0:W-:Y:S04]  /*84090*/  STL [R1+0xc1c], R37 ;  /* 0x000c1c2501007387 */ /* 0x0041e80000100800 */
[----:B0-----:R-:W2:Y:S04]  /*840a0*/  LDL.LU R37, [R1+0x4c24] ;  /* 0x004c240001257983 */ /* 0x001ea80000300800 */
[----:B------:R-:W-:Y:S04]  /*840b0*/  STL [R1+0x1d88], R38 ;  /* 0x001d882601007387 */ /* 0x000fe80000100800 */
[----:B------:R-:W-:Y:S04]  /*840c0*/  STL [R1+0x1d84], R18 ;  /* 0x001d841201007387 */ /* 0x000fe80000100800 */
[----:B------:R-:W4:Y:S04]  /*840d0*/  LDL.LU R16, [R1+0x1d80] ;  /* 0x001d800001107983 */ /* 0x000f280000300800 */
[----:B---3--:R0:W-:Y:S04]  /*840e0*/  STL [R1+0xc18], R19 ;  /* 0x000c181301007387 */ /* 0x0081e80000100800 */
[----:B0-----:R-:W3:Y:S01]  /*840f0*/  LDL.LU R19, [R1+0x1d78] ;  /* 0x001d780001137983 */ /* 0x001ee20000300800 */
[----:B------:R-:W-:Y:S01]  /*84100*/  IMAD.MOV.U32 R17, RZ, RZ, R18 ;  /* 0x000000ffff117224 */ /* 0x000fe200078e0012 */
[----:B------:R-:W-:-:S02]  /*84110*/  IADD3 R39, P4, PT, R39, UR11, RZ ;  /* 0x0000000b27277c10 */ /* 0x000fc4000ff9e0ff */
[----:B------:R-:W2:Y:S04]  /*84120*/  LDL.LU R18, [R1+0x1d6c] ;  /* 0x001d6c0001127983 */ /* 0x000ea80000300800 */
[----:B------:R-:W2:Y:S04]  /*84130*/  LDL.LU R38, [R1+0x1d64] ;  /* 0x001d640001267983 */ /* 0x000ea80000300800 */
[----:B------:R-:W2:Y:S01]  /*84140*/  LDL.LU R21, [R1+0x1d5c] ;  /* 0x001d5c0001157983 */ /* 0x000ea20000300800 */
[----:B----4-:R-:W-:-:S03]  /*84150*/  IADD3.X R16, PT, PT, R16, UR14, RZ, P3, !PT ;  /* 0x0000000e10107c10 */ /* 0x010fc60009ffe4ff */
[----:B------:R-:W-:Y:S01]  /*84160*/  STL [R1+0x1d7c], R39 ;  /* 0x001d7c2701007387 */ /* 0x000fe20000100800 */
[----:B------:R-:W-:-:S03]  /*84170*/  @!P1 LOP3.LUT R17, R17, R16, RZ, 0x3c, !PT ;  /* 0x0000001011119212 */ /* 0x000fc600078e3cff */
[----:B------:R0:W-:Y:S01]  /*84180*/  STL [R1+0x1d80], R16 ;  /* 0x001d801001007387 */ /* 0x0001e20000100800 */
[----:B------:R-:W-:Y:S02]  /*84190*/  PRMT R36, RZ, 0x7610, R36 ;  /* 0x00007610ff247816 */ /* 0x000fe40000000024 */
[----:B------:R-:W-:Y:S02]  /*841a0*/  IADD3 R5, P3, PT, R5, UR11, RZ ;  /* 0x0000000b05057c10 */ /* 0x000fe4000ff7e0ff */
[----:B0-----:R-:W-:-:S04]  /*841b0*/  @!P1 LOP3.LUT R16, R17, R16, RZ, 0x3c, !PT ;  /* 0x0000001011109212 */ /* 0x001fc800078e3cff */
[----:B------:R-:W-:Y:S01]  /*841c0*/  @!P1 LOP3.LUT R17, R17, R16, RZ, 0x3c, !PT ;  /* 0x0000001011119212 */ /* 0x000fe200078e3cff */
[----:B------:R-:W-:Y:S04]  /*841d0*/  STL [R1+0x1d74], R5 ;  /* 0x001d740501007387 */ /* 0x000fe80000100800 */
[----:B------:R0:W4:Y:S01]  /*841e0*/  @!P1 LDG.E.U8 R36, desc[UR22][R16.64] ;  /* 0x0000001610249981 */ /* 0x000122000c1e1100 */
[----:B---3--:R-:W-:-:S05]  /*841f0*/  IADD3.X R19, PT, PT, R19, UR14, RZ, P4, !PT ;  /* 0x0000000e13137c10 */ /* 0x008fca000a7fe4ff */
[----:B------:R1:W-:Y:S01]  /*84200*/  STL [R1+0x1d78], R19 ;  /* 0x001d781301007387 */ /* 0x0003e20000100800 */
[----:B0-----:R-:W-:-:S03]  /*84210*/  IMAD.MOV.U32 R17, RZ, RZ, R19 ;  /* 0x000000ffff117224 */ /* 0x001fc600078e0013 */
[----:B-1----:R-:W3:Y:S01]  /*84220*/  LDL.LU R19, [R1+0x1d70] ;  /* 0x001d700001137983 */ /* 0x002ee20000300800 */
[----:B--2---:R-:W-:Y:S01]  /*84230*/  PRMT R37, RZ, 0x7610, R37 ;  /* 0x00007610ff257816 */ /* 0x004fe20000000025 */
[----:B------:R-:W-:-:S05]  /*84240*/  @!P0 IMAD.MOV.U32 R16, RZ, RZ, R39 ;  /* 0x000000ffff108224 */ /* 0x000fca00078e0027 */
[----:B------:R0:W2:Y:S04]  /*84250*/  @!P0 LDG.E.U8 R37, desc[UR22][R16.64] ;  /* 0x0000001610258981 */ /* 0x0000a8000c1e1100 */
[----:B----4-:R1:W-:Y:S04]  /*84260*/  STL [R1+0xc10], R36 ;  /* 0x000c102401007387 */ /* 0x0103e80000100800 */
[----:B-1----:R-:W4:Y:S01]  /*84270*/  LDL.LU R36, [R1+0x1d60] ;  /* 0x001d600001247983 */ /* 0x002f220000300800 */
[----:B---3--:R-:W-:Y:S02]  /*84280*/  IADD3.X R19, PT, PT, R19, UR14, RZ, P3, !PT ;  /* 0x0000000e13137c10 */ /* 0x008fe40009ffe4ff */
[----:B------:R-:W-:-:S03]  /*84290*/  IADD3 R18, P3, PT, R18, UR11, RZ ;  /* 0x0000000b12127c10 */ /* 0x000fc6000ff7e0ff */
[----:B------:R1:W-:Y:S01]  /*842a0*/  STL [R1+0x1d70], R19 ;  /* 0x001d701301007387 */ /* 0x0003e20000100800 */
[----:B0-----:R-:W-:-:S03]  /*842b0*/  @!P1 IMAD.MOV.U32 R17, RZ, RZ, R19 ;  /* 0x000000ffff119224 */ /* 0x001fc600078e0013 */
[----:B------:R-:W-:Y:S04]  /*842c0*/  STL [R1+0x1d6c], R18 ;  /* 0x001d6c1201007387 */ /* 0x000fe80000100800 */
[----:B-1----:R-:W3:Y:S01]  /*842d0*/  LDL.LU R19, [R1+0x1d68] ;  /* 0x001d680001137983 */ /* 0x002ee20000300800 */
[----:B------:R-:W-:Y:S01]  /*842e0*/  PRMT R15, RZ, 0x7610, R15 ;  /* 0x00007610ff0f7816 */ /* 0x000fe2000000000f */
[----:B------:R-:W-:Y:S01]  /*842f0*/  @!P1 IMAD.MOV.U32 R16, RZ, RZ, R5 ;  /* 0x000000ffff109224 */ /* 0x000fe200078e0005 */
[----:B------:R-:W-:Y:S01]  /*84300*/  IADD3 R38, P4, PT, R38, UR11, RZ ;  /* 0x0000000b26267c10 */ /* 0x000fe2000ff9e0ff */
[----:B------:R-:W3:Y:S04]  /*84310*/  LDL.LU R5, [R1+0x1d54] ;  /* 0x001d540001057983 */ /* 0x000ee80000300800 */
[----:B------:R-:W3:Y:S04]  /*84320*/  LDL.LU R39, [R1+0x1d44] ;  /* 0x001d440001277983 */ /* 0x000ee80000300800 */
[----:B------:R0:W3:Y:S04]  /*84330*/  @!P1 LDG.E.U8 R15, desc[UR22][R16.64] ;  /* 0x00000016100f9981 */ /* 0x0000e8000c1e1100 */
[----:B--2---:R1:W-:Y:S01]  /*84340*/  STL [R1+0xc0c], R37 ;  /* 0x000c0c2501007387 */ /* 0x0043e20000100800 */
[----:B----4-:R-:W-:-:S03]  /*84350*/  IADD3.X R36, PT, PT, R36, UR14, RZ, P4, !PT ;  /* 0x0000000e24247c10 */ /* 0x010fc6000a7fe4ff */
[----:B------:R-:W-:Y:S01]  /*84360*/  STL [R1+0x1d64], R38 ;  /* 0x001d642601007387 */ /* 0x000fe20000100800 */
[----:B0-----:R-:W-:Y:S02]  /*84370*/  PRMT R16, RZ, 0x7610, R16 ;  /* 0x00007610ff107816 */ /* 0x001fe40000000010 */
[----:B------:R-:W-:Y:S02]  /*84380*/  PRMT R6, RZ, 0x7610, R6 ;  /* 0x00007610ff067816 */ /* 0x000fe40000000006 */
[----:B---3--:R-:W-:Y:S02]  /*84390*/  IADD3.X R19, PT, PT, R19, UR14, RZ, P3, !PT ;  /* 0x0000000e13137c10 */ /* 0x008fe40009ffe4ff */
[----:B------:R-:W-:-:S03]  /*843a0*/  IADD3 R21, P3, PT, R21, UR11, RZ ;  /* 0x0000000b15157c10 */ /* 0x000fc6000ff7e0ff */
[----:B------:R0:W-:Y:S04]  /*843b0*/  STL [R1+0x1d68], R19 ;  /* 0x001d681301007387 */ /* 0x0001e80000100800 */
[----:B------:R-:W-:Y:S04]  /*843c0*/  STL [R1+0x1d5c], R21 ;  /* 0x001d5c1501007387 */ /* 0x000fe80000100800 */
[----:B------:R2:W-:Y:S04]  /*843d0*/  STL [R1+0x1d60], R36 ;  /* 0x001d602401007387 */ /* 0x0005e80000100800 */
[----:B-1----:R-:W3:Y:S04]  /*843e0*/  LDL.LU R37, [R1+0x1d58] ;  /* 0x001d580001257983 */ /* 0x002ee80000300800 */
[----:B------:R0:W4:Y:S02]  /*843f0*/  @!P0 LDG.E.U8 R16, desc[UR22][R18.64] ;  /* 0x0000001612108981 */ /* 0x000124000c1e1100 */
[----:B0-----:R-:W-:-:S02]  /*84400*/  IMAD.MOV.U32 R19, RZ, RZ, R36 ;  /* 0x000000ffff137224 */ /* 0x001fc400078e0024 */
[----:B------:R-:W-:Y:S01]  /*84410*/  @!P1 IMAD.MOV.U32 R18, RZ, RZ, R38 ;  /* 0x000000ffff129224 */ /* 0x000fe200078e0026 */
[----:B------:R-:W-:Y:S01]  /*84420*/  PRMT R0, RZ, 0x7610, R0 ;  /* 0x00007610ff007816 */ /* 0x000fe20000000000 */
[----:B--2---:R-:W2:Y:S04]  /*84430*/  LDL.LU R36, [R1+0x4c20] ;  /* 0x004c200001247983 */ /* 0x004ea80000300800 */
[----:B------:R0:W2:Y:S02]  /*84440*/  @!P1 LDG.E.U8 R6, desc[UR22][R18.64] ;  /* 0x0000001612069981 */ /* 0x0000a4000c1e1100 */
[----:B0-----:R-:W-:Y:S01]  /*84450*/  @!P0 IMAD.MOV.U32 R18, RZ, RZ, R21 ;  /* 0x000000ffff128224 */ /* 0x001fe200078e0015 */
[----:B---3--:R-:W-:Y:S02]  /*84460*/  IADD3.X R37, PT, PT, R37, UR14, RZ, P3, !PT ;  /* 0x0000000e25257c10 */ /* 0x008fe40009ffe4ff */
[----:B------:R-:W-:-:S03]  /*84470*/  IADD3 R5, P3, PT, R5, UR11, RZ ;  /* 0x0000000b05057c10 */ /* 0x000fc6000ff7e0ff */
[----:B------:R-:W-:Y:S01]  /*84480*/  @!P0 IMAD.MOV.U32 R19, RZ, RZ, R37 ;  /* 0x000000ffff138224 */ /* 0x000fe200078e0025 */
[----:B------:R0:W-:Y:S04]  /*84490*/  STL [R1+0x1d58], R37 ;  /* 0x001d582501007387 */ /* 0x0001e80000100800 */
[----:B------:R1:W3:Y:S04]  /*844a0*/  @!P0 LDG.E.U8 R0, desc[UR22][R18.64] ;  /* 0x0000001612008981 */ /* 0x0002e8000c1e1100 */
[----:B--2---:R-:W-:Y:S01]  /*844b0*/  STL [R1+0x4174], R6 ;  /* 0x0041740601007387 */ /* 0x004fe20000100800 */
[----:B-1----:R-:W-:-:S03]  /*844c0*/  IMAD.MOV.U32 R19, RZ, RZ, R5 ;  /* 0x000000ffff137224 */ /* 0x002fc600078e0005 */
[----:B------:R1:W-:Y:S04]  /*844d0*/  STL [R1+0x1d54], R5 ;  /* 0x001d540501007387 */ /* 0x0003e80000100800 */
[----:B------:R-:W2:Y:S04]  /*844e0*/  LDL.LU R21, [R1+0x1d4c] ;  /* 0x001d4c0001157983 */ /* 0x000ea80000300800 */
[----:B------:R-:W4:Y:S04]  /*844f0*/  LDL.LU R38, [R1+0x1d48] ;  /* 0x001d480001267983 */ /* 0x000f280000300800 */
[----:B0-----:R-:W4:Y:S04]  /*84500*/  LDL.LU R37, [R1+0x1d2c] ;  /* 0x001d2c0001257983 */ /* 0x001f280000300800 */
[----:B-1----:R-:W4:Y:S04]  /*84510*/  LDL.LU R5, [R1+0x4c1c] ;  /* 0x004c1c0001057983 */ /* 0x002f280000300800 */
[----:B------:R-:W4:Y:S01]  /*84520*/  LDL.LU R18, [R1+0x1d50] ;  /* 0x001d500001127983 */ /* 0x000f220000300800 */
[----:B------:R-:W-:-:S03]  /*84530*/  PRMT R36, RZ, 0x7610, R36 ;  /* 0x00007610ff247816 */ /* 0x000fc60000000024 */
[----:B---3--:R-:W-:Y:S01]  /*84540*/  STL [R1+0x4178], R0 ;  /* 0x0041780001007387 */ /* 0x008fe20000100800 */
[----:B--2---:R-:W-:-:S05]  /*84550*/  IADD3 R21, P4, PT, R21, UR11, RZ ;  /* 0x0000000b15157c10 */ /* 0x004fca000ff9e0ff */
        /* <DEDUP_REMOVED lines=21> */
[----:B------:R-:W3:Y:S01]  /*846b0*/  LDL.LU R21, [R1+0x1d3c] ;  /* 0x001d3c0001157983 */ /* 0x000ee20000300800 */
[----:B0-----:R-:W-:Y:S01]  /*846c0*/  @!P1 IMAD.MOV.U32 R18, RZ, RZ, R39 ;  /* 0x000000ffff129224 */ /* 0x001fe200078e0027 */
[----:B--2---:R-:W-:-:S02]  /*846d0*/  PRMT R36, RZ, 0x7610, R36 ;  /* 0x00007610ff247816 */ /* 0x004fc40000000024 */
[----:B----4-:R-:W-:Y:S02]  /*846e0*/  IADD3.X R38, PT, PT, R38, UR14, RZ, P3, !PT ;  /* 0x0000000e26267c10 */ /* 0x010fe40009ffe4ff */
[----:B---3--:R-:W-:-:S03]  /*846f0*/  IADD3 R21, P3, PT, R21, UR11, RZ ;  /* 0x0000000b15157c10 */ /* 0x008fc6000ff7e0ff */
[----:B------:R-:W-:Y:S01]  /*84700*/  IMAD.MOV.U32 R19, RZ, RZ, R38 ;  /* 0x000000ffff137224 */ /* 0x000fe200078e0026 */
[----:B------:R-:W-:Y:S04]  /*84710*/  STL [R1+0x1d40], R38 ;  /* 0x001d402601007387 */ /* 0x000fe80000100800 */
[----:B------:R0:W-:Y:S04]  /*84720*/  STL [R1+0xbfc], R35 ;  /* 0x000bfc2301007387 */ /* 0x0001e80000100800 */
        /* <DEDUP_REMOVED lines=40> */
[----:B------:R-:W-:Y:S04]  /*849b0*/  STL [R1+0x1d24], R21 ;  /* 0x001d241501007387 */ /* 0x000fe80000100800 */
[----:B------:R0:W2:Y:S04]  /*849c0*/  @!P0 LDG.E.U8 R35, desc[UR22][R18.64] ;  /* 0x0000001612238981 */ /* 0x0000a8000c1e1100 */
[----:B------:R-:W4:Y:S04]  /*849d0*/  LDL.LU R37, [R1+0x1d1c] ;  /* 0x001d1c0001257983 */ /* 0x000f280000300800 */
[----:B------:R-:W4:Y:S01]  /*849e0*/  LDL.LU R18, [R1+0x1d20] ;  /* 0x001d200001127983 */ /* 0x000f220000300800 */
[----:B0-----:R-:W-:-:S03]  /*849f0*/  IMAD.MOV.U32 R19, RZ, RZ, R21 ;  /* 0x000000ffff137224 */ /* 0x001fc600078e0015 */
[----:B---3--:R0:W-:Y:S04]  /*84a00*/  STL [R1+0xbf0], R91 ;  /* 0x000bf05b01007387 */ /* 0x0081e80000100800 */
[----:B0-----:R-:W3:Y:S01]  /*84a10*/  LDL.LU R91, [R1+0x1d18] ;  /* 0x001d1800015b7983 */ /* 0x001ee20000300800 */
[----:B------:R-:W-:-:S03]  /*84a20*/  PRMT R5, RZ, 0x7610, R5 ;  /* 0x00007610ff057816 */ /* 0x000fc60000000005 */
[----:B--2---:R0:W-:Y:S01]  /*84a30*/  STL [R1+0xbec], R35 ;  /* 0x000bec2301007387 */ /* 0x0041e20000100800 */
[----:B----4-:R-:W-:Y:S02]  /*84a40*/  IADD3 R37, P4, PT, R37, UR11, RZ ;  /* 0x0000000b25257c10 */ /* 0x010fe4000ff9e0ff */
[----:B------:R-:W-:Y:S01]  /*84a50*/  IADD3.X R18, PT, PT, R18, UR14, RZ, P3, !PT ;  /* 0x0000000e12127c10 */ /* 0x000fe20009ffe4ff */
[----:B0-----:R-:W2:Y:S03]  /*84a60*/  LDL.LU R35, [R1+0x1d0c] ;  /* 0x001d0c0001237983 */ /* 0x001ea60000300800 */
[-C--:B------:R-:W-:Y:S01]  /*84a70*/  @!P1 LOP3.LUT R19, R19, R18.reuse, RZ, 0x3c, !PT ;  /* 0x0000001213139212 */ /* 0x080fe200078e3cff */
[----:B------:R-:W4:Y:S04]  /*84a80*/  LDL.LU R39, [R1+0x1d04] ;  /* 0x001d040001277983 */ /* 0x000f280000300800 */
[----:B------:R-:W2:Y:S04]  /*84a90*/  LDL.LU R21, [R1+0x1cfc] ;  /* 0x001cfc0001157983 */ /* 0x000ea80000300800 */
[----:B------:R-:W-:Y:S04]  /*84aa0*/  STL [R1+0x1d1c], R37 ;  /* 0x001d1c2501007387 */ /* 0x000fe80000100800 */
[----:B------:R0:W-:Y:S02]  /*84ab0*/  STL [R1+0x1d20], R18 ;  /* 0x001d201201007387 */ /* 0x0001e40000100800 */
[----:B0-----:R-:W-:-:S04]  /*84ac0*/  @!P1 LOP3.LUT R18, R19, R18, RZ, 0x3c, !PT ;  /* 0x0000001213129212 */ /* 0x001fc800078e3cff */
[----:B------:R-:W-:-:S05]  /*84ad0*/  @!P1 LOP3.LUT R19, R19, R18, RZ, 0x3c, !PT ;  /* 0x0000001213139212 */ /* 0x000fca00078e3cff */
[----:B------:R0:W2:Y:S01]  /*84ae0*/  @!P1 LDG.E.U8 R5, desc[UR22][R18.64] ;  /* 0x0000001612059981 */ /* 0x0000a2000c1e1100 */
[----:B---3--:R-:W-:Y:S02]  /*84af0*/  IADD3.X R91, PT, PT, R91, UR14, RZ, P4, !PT ;  /* 0x0000000e5b5b7c10 */ /* 0x008fe4000a7fe4ff */
        /* <DEDUP_REMOVED lines=8> */
[----:B------:R0:W3:Y:S04]  /*84b80*/  @!P0 LDG.E.U8 R38, desc[UR22][R18.64] ;  /* 0x0000001612268981 */ /* 0x0000e8000c1e1100 */
[----:B--2---:R1:W-:Y:S04]  /*84b90*/  STL [R1+0xbe8], R5 ;  /* 0x000be80501007387 */ /* 0x0043e80000100800 */
[----:B-1----:R-:W2:Y:S04]  /*84ba0*/  LDL.LU R5, [R1+0x4c08] ;  /* 0x004c080001057983 */ /* 0x002ea80000300800 */
[----:B------:R1:W-:Y:S04]  /*84bb0*/  STL [R1+0x1d18], R91 ;  /* 0x001d185b01007387 */ /* 0x0003e80000100800 */
[----:B------:R-:W2:Y:S01]  /*84bc0*/  LDL.LU R37, [R1+0x1d10] ;  /* 0x001d100001257983 */ /* 0x000ea20000300800 */
[----:B------:R-:W-:Y:S01]  /*84bd0*/  PRMT R20, RZ, 0x7610, R20 ;  /* 0x00007610ff147816 */ /* 0x000fe20000000014 */
[----:B0-----:R-:W-:-:S02]  /*84be0*/  @!P1 IMAD.MOV.U32 R18, RZ, RZ, R36 ;  /* 0x000000ffff129224 */ /* 0x001fc400078e0024 */
[----:B-1----:R-:W4:Y:S04]  /*84bf0*/  LDL.LU R91, [R1+0x1d00] ;  /* 0x001d0000015b7983 */ /* 0x002f280000300800 */
[----:B---3--:R0:W-:Y:S04]  /*84c00*/  STL [R1+0xbe4], R38 ;  /* 0x000be42601007387 */ /* 0x0081e80000100800 */
[----:B0-----:R-:W3:Y:S01]  /*84c10*/  LDL.LU R38, [R1+0x4c04] ;  /* 0x004c040001267983 */ /* 0x001ee20000300800 */
[----:B--2---:R-:W-:Y:S02]  /*84c20*/  IADD3.X R37, PT, PT, R37, UR14, RZ, P3, !PT ;  /* 0x0000000e25257c10 */ /* 0x004fe40009ffe4ff */
[----:B------:R-:W-:-:S03]  /*84c30*/  IADD3 R35, P3, PT, R35, UR11, RZ ;  /* 0x0000000b23237c10 */ /* 0x000fc6000ff7e0ff */
[----:B------:R-:W-:Y:S01]  /*84c40*/  @!P1 IMAD.MOV.U32 R19, RZ, RZ, R37 ;  /* 0x000000ffff139224 */ /* 0x000fe200078e0025 */
[----:B------:R-:W-:Y:S04]  /*84c50*/  STL [R1+0x1d10], R37 ;  /* 0x001d102501007387 */ /* 0x000fe80000100800 */
[----:B------:R-:W2:Y:S04]  /*84c60*/  @!P1 LDG.E.U8 R20, desc[UR22][R18.64] ;  /* 0x0000001612149981 */ /* 0x000ea8000c1e1100 */
[----:B------:R-:W-:Y:S04]  /*84c70*/  STL [R1+0x1d0c], R35 ;  /* 0x001d0c2301007387 */ /* 0x000fe80000100800 */
[----:B------:R-:W3:Y:S01]  /*84c80*/  LDL.LU R18, [R1+0x1d08] ;  /* 0x001d080001127983 */ /* 0x000ee20000300800 */
[----:B----4-:R-:W-:-:S02]  /*84c90*/  IADD3 R39, P4, PT, R39, UR11, RZ ;  /* 0x0000000b27277c10 */ /* 0x010fc4000ff9e0ff */
[----:B------:R-:W-:Y:S01]  /*84ca0*/  PRMT R34, RZ, 0x7610, R34 ;  /* 0x00007610ff227816 */ /* 0x000fe20000000022 */
[----:B--2---:R0:W-:Y:S01]  /*84cb0*/  STL [R1+0xbe0], R20 ;  /* 0x000be01401007387 */ /* 0x0041e20000100800 */
[----:B---3--:R-:W-:-:S03]  /*84cc0*/  IADD3.X R18, PT, PT, R18, UR14, RZ, P3, !PT ;  /* 0x0000000e12127c10 */ /* 0x008fc60009ffe4ff */
[----:B0-----:R-:W2:Y:S04]  /*84cd0*/  LDL.LU R20, [R1+0x1cf4] ;  /* 0x001cf40001147983 */ /* 0x001ea80000300800 */
[----:B------:R-:W3:Y:S01]  /*84ce0*/  LDL.LU R36, [R1+0x1cec] ;  /* 0x001cec0001247983 */ /* 0x000ee20000300800 */
[----:B------:R-:W-:-:S03]  /*84cf0*/  @!P0 IMAD.MOV.U32 R19, RZ, RZ, R18 ;  /* 0x000000ffff138224 */ /* 0x000fc600078e0012 */
[----:B------:R-:W4:Y:S04]  /*84d00*/  LDL.LU R37, [R1+0x1ce4] ;  /* 0x001ce40001257983 */ /* 0x000f280000300800 */
[----:B------:R-:W-:Y:S04]  /*84d10*/  STL [R1+0x1d04], R39 ;  /* 0x001d042701007387 */ /* 0x000fe80000100800 */
[----:B------:R0:W-:Y:S02]  /*84d20*/  STL [R1+0x1d08], R18 ;  /* 0x001d081201007387 */ /* 0x0001e40000100800 */
[----:B0-----:R-:W-:-:S05]  /*84d30*/  @!P0 IMAD.MOV.U32 R18, RZ, RZ, R35 ;  /* 0x000000ffff128224 */ /* 0x001fca00078e0023 */
[----:B------:R-:W2:Y:S01]  /*84d40*/  @!P0 LDG.E.U8 R34, desc[UR22][R18.64] ;  /* 0x0000001612228981 */ /* 0x000ea2000c1e1100 */
[----:B------:R-:W-:Y:S02]  /*84d50*/  IADD3 R21, P3, PT, R21, UR11, RZ ;  /* 0x0000000b15157c10 */ /* 0x000fe4000ff7e0ff */
[----:B------:R-:W-:-:S03]  /*84d60*/  IADD3.X R91, PT, PT, R91, UR14, RZ, P4, !PT ;  /* 0x0000000e5b5b7c10 */ /* 0x000fc6000a7fe4ff */
[----:B------:R-:W-:Y:S04]  /*84d70*/  STL [R1+0x1cfc], R21 ;  /* 0x001cfc1501007387 */ /* 0x000fe80000100800 */
[----:B------:R-:W-:Y:S04]  /*84d80*/  STL [R1+0x1d00], R91 ;  /* 0x001d005b01007387 */ /* 0x000fe80000100800 */
[----:B--2---:R0:W-:Y:S04]  /*84d90*/  STL [R1+0xbdc], R34 ;  /* 0x000bdc2201007387 */ /* 0x0041e80000100800 */
[----:B0-----:R-:W2:Y:S01]  /*84da0*/  LDL.LU R34, [R1+0x1cf8] ;  /* 0x001cf80001227983 */ /* 0x001ea20000300800 */
[----:B------:R-:W-:Y:S01]  /*84db0*/  PRMT R38, RZ, 0x7610, R38 ;  /* 0x00007610ff267816 */ /* 0x000fe20000000026 */
[----:B------:R-:W-:-:S02]  /*84dc0*/  @!P1 IMAD.MOV.U32 R18, RZ, RZ, R39 ;  /* 0x000000ffff129224 */ /* 0x000fc400078e0027 */
[----:B------:R-:W-:Y:S01]  /*84dd0*/  @!P1 IMAD.MOV.U32 R19, RZ, RZ, R91 ;  /* 0x000000ffff139224 */ /* 0x000fe200078e005b */
[----:B------:R-:W-:Y:S01]  /*84de0*/  PRMT R5, RZ, 0x7610, R5 ;  /* 0x00007610ff057816 */ /* 0x000fe20000000005 */
[----:B------:R-:W3:Y:S04]  /*84df0*/  LDL.LU R35, [R1+0x1ce8] ;  /* 0x001ce80001237983 */ /* 0x000ee80000300800 */
[----:B------:R0:W3:Y:S02]  /*84e00*/  @!P1 LDG.E.U8 R38, desc[UR22][R18.64] ;  /* 0x0000001612269981 */ /* 0x0000e4000c1e1100 */
[----:B0-----:R-:W-:Y:S01]  /*84e10*/  @!P0 IMAD.MOV.U32 R18, RZ, RZ, R21 ;  /* 0x000000ffff128224 */ /* 0x001fe200078e0015 */
[----:B--2---:R-:W-:Y:S02]  /*84e20*/  IADD3.X R34, PT, PT, R34, UR14, RZ, P3, !PT ;  /* 0x0000000e22227c10 */ /* 0x004fe40009ffe4ff */
[----:B------:R-:W-:-:S03]  /*84e30*/  IADD3 R20, P3, PT, R20, UR11, RZ ;  /* 0x0000000b14147c10 */ /* 0x000fc6000ff7e0ff */
[----:B------:R-:W-:Y:S01]  /*84e40*/  @!P0 IMAD.MOV.U32 R19, RZ, RZ, R34 ;  /* 0x000000ffff138224 */ /* 0x000fe200078e0022 */
[----:B------:R0:W-:Y:S04]  /*84e50*/  STL [R1+0x1cf8], R34 ;  /* 0x001cf82201007387 */ /* 0x0001e80000100800 */
[----:B------:R-:W-:Y:S04]  /*84e60*/  STL [R1+0x1cf4], R20 ;  /* 0x001cf41401007387 */ /* 0x000fe80000100800 */
[----:B------:R-:W2:Y:S04]  /*84e70*/  @!P0 LDG.E.U8 R5, desc[UR22][R18.64] ;  /* 0x0000001612058981 */ /* 0x000ea8000c1e1100 */
[----:B------:R-:W4:Y:S01]  /*84e80*/  LDL.LU R21, [R1+0x1cf0] ;  /* 0x001cf00001157983 */ /* 0x000f220000300800 */
[----:B---3--:R-:W-:-:S03]  /*84e90*/  IADD3 R36, P4, PT, R36, UR11, RZ ;  /* 0x0000000b24247c10 */ /* 0x008fc6000ff9e0ff */
[----:B0-----:R-:W3:Y:S01]  /*84ea0*/  LDL.LU R34, [R1+0x1cdc] ;  /* 0x001cdc0001227983 */ /* 0x001ee20000300800 */
[----:B------:R-:W-:Y:S02]  /*84eb0*/  IADD3.X R35, PT, PT, R35, UR14, RZ, P4, !PT ;  /* 0x0000000e23237c10 */ /* 0x000fe4000a7fe4ff */
[----:B------:R-:W-:Y:S01]  /*84ec0*/  PRMT R17, RZ, 0x7610, R17 ;  /* 0x00007610ff117816 */ /* 0x000fe20000000011 */
[----:B--2---:R0:W-:Y:S04]  /*84ed0*/  STL [R1+0xbd4], R5 ;  /* 0x000bd40501007387 */ /* 0x0041e80000100800 */
[----:B------:R1:W-:Y:S01]  /*84ee0*/  STL [R1+0xbd8], R38 ;  /* 0x000bd82601007387 */ /* 0x0003e20000100800 */
[----:B----4-:R-:W-:Y:S02]  /*84ef0*/  IADD3.X R21, PT, PT, R21, UR14, RZ, P3, !PT ;  /* 0x0000000e15157c10 */ /* 0x010fe40009ffe4ff */
[----:B------:R-:W-:-:S03]  /*84f00*/  IADD3 R37, P3, PT, R37, UR11, RZ ;  /* 0x0000000b25257c10 */ /* 0x000fc6000ff7e0ff */
[----:B------:R2:W4:Y:S04]  /*84f10*/  @!P1 LDG.E.U8 R17, desc[UR22][R20.64] ;  /* 0x0000001614119981 */ /* 0x000528000c1e1100 */
[----:B0-----:R-:W3:Y:S04]  /*84f20*/  LDL.LU R5, [R1+0x1cd4] ;  /* 0x001cd40001057983 */ /* 0x001ee80000300800 */
[----:B------:R-:W3:Y:S04]  /*84f30*/  LDL.LU R39, [R1+0x1ccc] ;  /* 0x001ccc0001277983 */ /* 0x000ee80000300800 */
[----:B------:R-:W-:Y:S04]  /*84f40*/  STL [R1+0x1cec], R36 ;  /* 0x001cec2401007387 */ /* 0x000fe80000100800 */
[----:B------:R0:W-:Y:S04]  /*84f50*/  STL [R1+0x1cf0], R21 ;  /* 0x001cf01501007387 */ /* 0x0001e80000100800 */
[----:B------:R-:W-:Y:S04]  /*84f60*/  STL [R1+0x1ce4], R37 ;  /* 0x001ce42501007387 */ /* 0x000fe80000100800 */
[----:B------:R0:W-:Y:S04]  /*84f70*/  STL [R1+0x1ce8], R35 ;  /* 0x001ce82301007387 */ /* 0x0001e80000100800 */
[----:B-1----:R-:W3:Y:S01]  /*84f80*/  LDL.LU R38, [R1+0x1ce0] ;  /* 0x001ce00001267983 */ /* 0x002ee20000300800 */
[----:B--2---:R-:W-:Y:S01]  /*84f90*/  IMAD.MOV.U32 R20, RZ, RZ, R35 ;  /* 0x000000ffff147224 */ /* 0x004fe200078e0023 */
[----:B------:R-:W-:-:S02]  /*84fa0*/  PRMT R18, RZ, 0x7610, R18 ;  /* 0x00007610ff127816 */ /* 0x000fc40000000012 */
[----:B------:R-:W2:Y:S01]  /*84fb0*/  LDL.LU R91, [R1+0x1cd0] ;  /* 0x001cd000015b7983 */ /* 0x000ea20000300800 */
[----:B0-----:R-:W-:Y:S01]  /*84fc0*/  IMAD.MOV.U32 R21, RZ, RZ, R36 ;  /* 0x000000ffff157224 */ /* 0x001fe200078e0024 */
[----:B------:R-:W-:Y:S02]  /*84fd0*/  PRMT R8, RZ, 0x7610, R8 ;  /* 0x00007610ff087816 */ /* 0x000fe40000000008 */
[----:B------:R-:W2:Y:S04]  /*84fe0*/  LDL.LU R35, [R1+0x4c00] ;  /* 0x004c000001237983 */ /* 0x000ea80000300800 */
[----:B------:R-:W2:Y:S01]  /*84ff0*/  LDL.LU R36, [R1+0x4bfc] ;  /* 0x004bfc0001247983 */ /* 0x000ea20000300800 */
[----:B------:R-:W-:-:S04]  /*85000*/  @!P0 LOP3.LUT R21, R21, R20, RZ, 0x3c, !PT ;  /* 0x0000001415158212 */ /* 0x000fc800078e3cff */
[----:B------:R-:W-:-:S04]  /*85010*/  @!P0 LOP3.LUT R20, R21, R20, RZ, 0x3c, !PT ;  /* 0x0000001415148212 */ /* 0x000fc800078e3cff */
[----:B------:R-:W-:-:S05]  /*85020*/  @!P0 LOP3.LUT R21, R21, R20, RZ, 0x3c, !PT ;  /* 0x0000001415158212 */ /* 0x000fca00078e3cff */
[----:B------:R0:W4:Y:S02]  /*85030*/  @!P0 LDG.E.U8 R18, desc[UR22][R20.64] ;  /* 0x0000001614128981 */ /* 0x000124000c1e1100 */
[----:B0-----:R-:W-:Y:S01]  /*85040*/  @!P1 IMAD.MOV.U32 R20, RZ, RZ, R37 ;  /* 0x000000ffff149224 */ /* 0x001fe200078e0025 */
[----:B---3--:R-:W-:Y:S02]  /*85050*/  IADD3.X R38, PT, PT, R38, UR14, RZ, P3, !PT ;  /* 0x0000000e26267c10 */ /* 0x008fe40009ffe4ff */
[----:B------:R-:W-:-:S03]  /*85060*/  IADD3 R34, P3, PT, R34, UR11, RZ ;  /* 0x0000000b22227c10 */ /* 0x000fc6000ff7e0ff */
[----:B------:R0:W-:Y:S01]  /*85070*/  STL [R1+0x1ce0], R38 ;  /* 0x001ce02601007387 */ /* 0x0001e20000100800 */
[----:B------:R-:W-:-:S03]  /*85080*/  @!P1 IMAD.MOV.U32 R21, RZ, RZ, R38 ;  /* 0x000000ffff159224 */ /* 0x000fc600078e0026 */
[----:B------:R-:W-:Y:S04]  /*85090*/  STL [R1+0x1cdc], R34 ;  /* 0x001cdc2201007387 */ /* 0x000fe80000100800 */
[----:B------:R-:W3:Y:S04]  /*850a0*/  @!P1 LDG.E.U8 R8, desc[UR22][R20.64] ;  /* 0x0000001614089981 */ /* 0x000ee8000c1e1100 */
[----:B0-----:R-:W4:Y:S01]  /*850b0*/  LDL.LU R38, [R1+0x1cd8] ;  /* 0x001cd80001267983 */ /* 0x001f220000300800 */
[----:B------:R-:W-:-:S03]  /*850c0*/  IADD3 R5, P4, PT, R5, UR11, RZ ;  /* 0x0000000b05057c10 */ /* 0x000fc6000ff9e0ff */
[----:B------:R-:W4:Y:S01]  /*850d0*/  LDL.LU R37, [R1+0x1cb4] ;  /* 0x001cb40001257983 */ /* 0x000f220000300800 */
[----:B--2---:R-:W-:-:S03]  /*850e0*/  IADD3.X R91, PT, PT, R91, UR14, RZ, P4, !PT ;  /* 0x0000000e5b5b7c10 */ /* 0x004fc6000a7fe4ff */
[----:B---3--:R-:W-:Y:S01]  /*850f0*/  STL [R1+0x417c], R8 ;  /* 0x00417c0801007387 */ /* 0x008fe20000100800 */
[----:B----4-:R-:W-:Y:S02]  /*85100*/  IADD3.X R38, PT, PT, R38, UR14, RZ, P3, !PT ;  /* 0x0000000e26267c10 */ /* 0x010fe40009ffe4ff */
[----:B------:R-:W-:Y:S01]  /*85110*/  IADD3 R39, P3, PT, R39, UR11, RZ ;  /* 0x0000000b27277c10 */ /* 0x000fe2000ff7e0ff */
[----:B------:R-:W-:Y:S04]  /*85120*/  STL [R1+0x1cd4], R5 ;  /* 0x001cd40501007387 */ /* 0x000fe80000100800 */
[----:B------:R0:W-:Y:S04]  /*85130*/  STL [R1+0x1cd8], R38 ;  /* 0x001cd82601007387 */ /* 0x0001e80000100800 */
[----:B------:R1:W-:Y:S01]  /*85140*/  STL [R1+0x1cd0], R91 ;  /* 0x001cd05b01007387 */ /* 0x0003e20000100800 */
[----:B------:R-:W-:-:S03]  /*85150*/  @!P0 IMAD.MOV.U32 R21, RZ, RZ, R38 ;  /* 0x000000ffff158224 */ /* 0x000fc600078e0026 */
[----:B------:R-:W-:Y:S04]  /*85160*/  STL [R1+0x1ccc], R39 ;  /* 0x001ccc2701007387 */ /* 0x000fe80000100800 */
[----:B0-----:R-:W2:Y:S01]  /*85170*/  LDL.LU R38, [R1+0x1cc8] ;  /* 0x001cc80001267983 */ /* 0x001ea20000300800 */
[----:B------:R-:W-:Y:S01]  /*85180*/  PRMT R4, RZ, 0x7610, R4 ;  /* 0x00007610ff047816 */ /* 0x000fe20000000004 */
[----:B------:R-:W-:Y:S01]  /*85190*/  @!P0 IMAD.MOV.U32 R20, RZ, RZ, R34 ;  /* 0x000000ffff148224 */ /* 0x000fe200078e0022 */
[----:B------:R-:W-:Y:S01]  /*851a0*/  PRMT R36, RZ, 0x7610, R36 ;  /* 0x00007610ff247816 */ /* 0x000fe20000000024 */
[----:B------:R-:W3:Y:S04]  /*851b0*/  LDL.LU R34, [R1+0x1cc4] ;  /* 0x001cc40001227983 */ /* 0x000ee80000300800 */
[----:B------:R0:W4:Y:S01]  /*851c0*/  @!P0 LDG.E.U8 R4, desc[UR22][R20.64] ;  /* 0x0000001614048981 */ /* 0x000122000c1e1100 */
[----:B------:R-:W-:Y:S01]  /*851d0*/  PRMT R35, RZ, 0x7610, R35 ;  /* 0x00007610ff237816 */ /* 0x000fe20000000023 */
[----:B0-----:R-:W-:-:S02]  /*851e0*/  @!P1 IMAD.MOV.U32 R20, RZ, RZ, R5 ;  /* 0x000000ffff149224 */ /* 0x001fc400078e0005 */
[----:B------:R-:W-:-:S05]  /*851f0*/  @!P1 IMAD.MOV.U32 R21, RZ, RZ, R91 ;  /* 0x000000ffff159224 */ /* 0x000fca00078e005b */
[----:B------:R0:W3:Y:S02]  /*85200*/  @!P1 LDG.E.U8 R36, desc[UR22][R20.64] ;  /* 0x0000001614249981 */ /* 0x0000e4000c1e1100 */
[----:B0-----:R-:W-:Y:S01]  /*85210*/  @!P0 IMAD.MOV.U32 R20, RZ, RZ, R39 ;  /* 0x000000ffff148224 */ /* 0x001fe200078e0027 */
[----:B--2---:R-:W-:-:S05]  /*85220*/  IADD3.X R38, PT, PT, R38, UR14, RZ, P3, !PT ;  /* 0x0000000e26267c10 */ /* 0x004fca0009ffe4ff */
[----:B------:R-:W-:-:S05]  /*85230*/  IMAD.MOV.U32 R21, RZ, RZ, R38 ;  /* 0x000000ffff157224 */ /* 0x000fca00078e0026 */
[----:B------:R-:W2:Y:S04]  /*85240*/  @!P0 LDG.E.U8 R35, desc[UR22][R20.64] ;  /* 0x0000001614238981 */ /* 0x000ea8000c1e1100 */
[----:B----4-:R-:W-:Y:S04]  /*85250*/  STL [R1+0x4180], R4 ;  /* 0x0041800401007387 */ /* 0x010fe80000100800 */
[----:B-1----:R-:W4:Y:S04]  /*85260*/  LDL.LU R91, [R1+0x4bf8] ;  /* 0x004bf800015b7983 */ /* 0x002f280000300800 */
[----:B------:R-:W4:Y:S01]  /*85270*/  LDL.LU R5, [R1+0x4bf4] ;  /* 0x004bf40001057983 */ /* 0x000f220000300800 */
[----:B---3--:R-:W-:-:S03]  /*85280*/  IADD3 R34, P3, PT, R34, UR11, RZ ;  /* 0x0000000b22227c10 */ /* 0x008fc6000ff7e0ff */
[----:B------:R-:W-:Y:S04]  /*85290*/  STL [R1+0x1cc8], R38 ;  /* 0x001cc82601007387 */ /* 0x000fe80000100800 */
[----:B------:R0:W-:Y:S04]  /*852a0*/  STL [R1+0xbd0], R36 ;  /* 0x000bd02401007387 */ /* 0x0001e80000100800 */
[----:B0-----:R-:W3:Y:S04]  /*852b0*/  LDL.LU R36, [R1+0x4bf0] ;  /* 0x004bf00001247983 */ /* 0x001ee80000300800 */
[----:B------:R-:W4:Y:S04]  /*852c0*/  LDL.LU R38, [R1+0x4bec] ;  /* 0x004bec0001267983 */ /* 0x000f280000300800 */
[----:B------:R-:W-:Y:S04]  /*852d0*/  STL [R1+0x1cc4], R34 ;  /* 0x001cc42201007387 */ /* 0x000fe80000100800 */
[----:B--2---:R0:W-:Y:S04]  /*852e0*/  STL [R1+0xbcc], R35 ;  /* 0x000bcc2301007387 */ /* 0x0041e80000100800 */
[----:B0-----:R-:W2:Y:S04]  /*852f0*/  LDL.LU R35, [R1+0x1cbc] ;  /* 0x001cbc0001237983 */ /* 0x001ea80000300800 */
[----:B------:R-:W4:Y:S01]  /*85300*/  LDL.LU R20, [R1+0x1cc0] ;  /* 0x001cc00001147983 */ /* 0x000f220000300800 */
[----:B------:R-:W-:-:S03]  /*85310*/  IMAD.MOV.U32 R21, RZ, RZ, R34 ;  /* 0x000000ffff157224 */ /* 0x000fc600078e0022 */
[----:B------:R-:W4:Y:S04]  /*85320*/  LDL.LU R39, [R1+0x1cb8] ;  /* 0x001cb80001277983 */ /* 0x000f280000300800 */
[----:B------:R-:W4:Y:S01]  /*85330*/  LDL.LU R34, [R1+0x1c9c] ;  /* 0x001c9c0001227983 */ /* 0x000f220000300800 */
[----:B---3--:R-:W-:Y:S02]  /*85340*/  PRMT R36, RZ, 0x7610, R36 ;  /* 0x00007610ff247816 */ /* 0x008fe40000000024 */
[----:B--2---:R-:W-:Y:S02]  /*85350*/  IADD3 R35, P4, PT, R35, UR11, RZ ;  /* 0x0000000b23237c10 */ /* 0x004fe4000ff9e0ff */
[----:B----4-:R-:W-:-:S04]  /*85360*/  IADD3.X R20, PT, PT, R20, UR14, RZ, P3, !PT ;  /* 0x0000000e14147c10 */ /* 0x010fc80009ffe4ff */
[-C--:B------:R-:W-:Y:S01]  /*85370*/  @!P1 LOP3.LUT R21, R21, R20.reuse, RZ, 0x3c, !PT ;  /* 0x0000001415159212 */ /* 0x080fe200078e3cff */
[----:B------:R-:W-:Y:S04]  /*85380*/  STL [R1+0x1cbc], R35 ;  /* 0x001cbc2301007387 */ /* 0x000fe80000100800 */
[----:B------:R0:W-:Y:S02]  /*85390*/  STL [R1+0x1cc0], R20 ;  /* 0x001cc01401007387 */ /* 0x0001e40000100800 */
[----:B0-----:R-:W-:-:S04]  /*853a0*/  @!P1 LOP3.LUT R20, R21, R20, RZ, 0x3c, !PT ;  /* 0x0000001415149212 */ /* 0x001fc800078e3cff */
[----:B------:R-:W-:-:S05]  /*853b0*/  @!P1 LOP3.LUT R21, R21, R20, RZ, 0x3c, !PT ;  /* 0x0000001415159212 */ /* 0x000fca00078e3cff */
[----:B------:R0:W2:Y:S01]  /*853c0*/  @!P1 LDG.E.U8 R36, desc[UR22][R20.64] ;  /* 0x0000001614249981 */ /* 0x0000a2000c1e1100 */
[----:B------:R-:W-:Y:S02]  /*853d0*/  IADD3.X R39, PT, PT, R39, UR14, RZ, P4, !PT ;  /* 0x0000000e27277c10 */ /* 0x000fe4000a7fe4ff */
[----:B------:R-:W-:-:S03]  /*853e0*/  IADD3 R37, P3, PT, R37, UR11, RZ ;  /* 0x0000000b25257c10 */ /* 0x000fc6000ff7e0ff */
[----:B------:R-:W-:Y:S04]  /*853f0*/  STL [R1+0x1cb8], R39 ;  /* 0x001cb82701007387 */ /* 0x000fe80000100800 */
[----:B------:R-:W-:Y:S01]  /*85400*/  STL [R1+0x1cb4], R37 ;  /* 0x001cb42501007387 */ /* 0x000fe20000100800 */
[----:B0-----:R-:W-:Y:S02]  /*85410*/  IMAD.MOV.U32 R20, RZ, RZ, R39 ;  /* 0x000000ffff147224 */ /* 0x001fe400078e0027 */
[----:B------:R-:W-:Y:S01]  /*85420*/  IMAD.MOV.U32 R21, RZ, RZ, R35 ;  /* 0x000000ffff157224 */ /* 0x000fe200078e0023 */
[----:B--2---:R0:W-:Y:S04]  /*85430*/  STL [R1+0xbc4], R36 ;  /* 0x000bc42401007387 */ /* 0x0041e80000100800 */
[----:B0-----:R-:W2:Y:S04]  /*85440*/  LDL.LU R36, [R1+0x4be8] ;  /* 0x004be80001247983 */ /* 0x001ea80000300800 */
[----:B------:R-:W3:Y:S01]  /*85450*/  LDL.LU R39, [R1+0x1cb0] ;  /* 0x001cb00001277983 */ /* 0x000ee20000300800 */
[----:B------:R-:W-:-:S02]  /*85460*/  @!P0 LOP3.LUT R21, R21, R20, RZ, 0x3c, !PT ;  /* 0x0000001415158212 */ /* 0x000fc400078e3cff */
[----:B------:R-:W-:Y:S01]  /*85470*/  PRMT R38, RZ, 0x7610, R38 ;  /* 0x00007610ff267816 */ /* 0x000fe20000000026 */
[----:B------:R-:W4:Y:S01]  /*85480*/  LDL.LU R35, [R1+0x1cac] ;  /* 0x001cac0001237983 */ /* 0x000f220000300800 */
[----:B------:R-:W-:-:S04]  /*85490*/  @!P0 LOP3.LUT R20, R21, R20, RZ, 0x3c, !PT ;  /* 0x0000001415148212 */ /* 0x000fc800078e3cff */
[----:B------:R-:W-:-:S05]  /*854a0*/  @!P0 LOP3.LUT R21, R21, R20, RZ, 0x3c, !PT ;  /* 0x0000001415158212 */ /* 0x000fca00078e3cff */
[----:B------:R0:W4:Y:S02]  /*854b0*/  @!P0 LDG.E.U8 R38, desc[UR22][R20.64] ;  /* 0x0000001614268981 */ /* 0x000124000c1e1100 */
[----:B0-----:R-:W-:Y:S01]  /*854c0*/  @!P1 IMAD.MOV.U32 R20, RZ, RZ, R37 ;  /* 0x000000ffff149224 */ /* 0x001fe200078e0025 */
[----:B---3--:R-:W-:Y:S02]  /*854d0*/  IADD3.X R39, PT, PT, R39, UR14, RZ, P3, !PT ;  /* 0x0000000e27277c10 */ /* 0x008fe40009ffe4ff */
[----:B--2---:R-:W-:-:S03]  /*854e0*/  PRMT R36, RZ, 0x7610, R36 ;  /* 0x00007610ff247816 */ /* 0x004fc60000000024 */
[----:B------:R-:W-:-:S05]  /*854f0*/  IMAD.MOV.U32 R21, RZ, RZ, R39 ;  /* 0x000000ffff157224 */ /* 0x000fca00078e0027 */
[----:B------:R-:W2:Y:S01]  /*85500*/  @!P1 LDG.E.U8 R36, desc[UR22][R20.64] ;  /* 0x0000001614249981 */ /* 0x000ea2000c1e1100 */
[----:B----4-:R-:W-:-:S03]  /*85510*/  IADD3 R35, P3, PT, R35, UR11, RZ ;  /* 0x0000000b23237c10 */ /* 0x010fc6000ff7e0ff */
[----:B------:R-:W-:Y:S04]  /*85520*/  STL [R1+0x1cb0], R39 ;  /* 0x001cb02701007387 */ /* 0x000fe80000100800 */
[----:B------:R0:W-:Y:S04]  /*85530*/  STL [R1+0xbc0], R38 ;  /* 0x000bc02601007387 */ /* 0x0001e80000100800 */
[----:B0-----:R-:W3:Y:S04]  /*85540*/  LDL.LU R38, [R1+0x4be4] ;  /* 0x004be40001267983 */ /* 0x001ee80000300800 */
[----:B------:R-:W4:Y:S04]  /*85550*/  LDL.LU R39, [R1+0x4be0] ;  /* 0x004be00001277983 */ /* 0x000f280000300800 */
[----:B------:R-:W-:Y:S04]  /*85560*/  STL [R1+0x1cac], R35 ;  /* 0x001cac2301007387 */ /* 0x000fe80000100800 */
[----:B--2---:R0:W-:Y:S04]  /*85570*/  STL [R1+0xbbc], R36 ;  /* 0x000bbc2401007387 */ /* 0x0041e80000100800 */
[----:B0-----:R-:W2:Y:S04]  /*85580*/  LDL.LU R36, [R1+0x1ca4] ;  /* 0x001ca40001247983 */ /* 0x001ea80000300800 */
[----:B------:R-:W4:Y:S04]  /*85590*/  LDL.LU R20, [R1+0x1ca8] ;  /* 0x001ca80001147983 */ /* 0x000f280000300800 */
[----:B------:R-:W4:Y:S01]  /*855a0*/  LDL.LU R37, [R1+0x1ca0] ;  /* 0x001ca00001257983 */ /* 0x000f220000300800 */
[----:B------:R-:W-:-:S03]  /*855b0*/  IMAD.MOV.U32 R21, RZ, RZ, R35 ;  /* 0x000000ffff157224 */ /* 0x000fc600078e0023 */
[----:B------:R-:W4:Y:S01]  /*855c0*/  LDL.LU R35, [R1+0x1c84] ;  /* 0x001c840001237983 */ /* 0x000f220000300800 */
[----:B---3--:R-:W-:Y:S02]  /*855d0*/  PRMT R38, RZ, 0x7610, R38 ;  /* 0x00007610ff267816 */ /* 0x008fe40000000026 */
[----:B------:R-:W-:Y:S02]  /*855e0*/  PRMT R5, RZ, 0x7610, R5 ;  /* 0x00007610ff057816 */ /* 0x000fe40000000005 */
[----:B--2---:R-:W-:Y:S02]  /*855f0*/  IADD3 R36, P4, PT, R36, UR11, RZ ;  /* 0x0000000b24247c10 */ /* 0x004fe4000ff9e0ff */
[----:B----4-:R-:W-:-:S04]  /*85600*/  IADD3.X R20, PT, PT, R20, UR14, RZ, P3, !PT ;  /* 0x0000000e14147c10 */ /* 0x010fc80009ffe4ff */
[-C--:B------:R-:W-:Y:S01]  /*85610*/  @!P0 LOP3.LUT R21, R21, R20.reuse, RZ, 0x3c, !PT ;  /* 0x0000001415158212 */ /* 0x080fe200078e3cff */
[----:B------:R-:W-:Y:S04]  /*85620*/  STL [R1+0x1ca4], R36 ;  /* 0x001ca42401007387 */ /* 0x000fe80000100800 */
[----:B------:R0:W-:Y:S01]  /*85630*/  STL [R1+0x1ca8], R20 ;  /* 0x001ca81401007387 */ /* 0x0001e20000100800 */
[----:B------:R-:W-:Y:S02]  /*85640*/  IADD3.X R37, PT, PT, R37, UR14, RZ, P4, !PT ;  /* 0x0000000e25257c10 */ /* 0x000fe4000a7fe4ff */
[----:B------:R-:W-:Y:S02]  /*85650*/  IADD3 R34, P3, PT, R34, UR11, RZ ;  /* 0x0000000b22227c10 */ /* 0x000fe4000ff7e0ff */
[----:B0-----:R-:W-:-:S04]  /*85660*/  @!P0 LOP3.LUT R20, R21, R20, RZ, 0x3c, !PT ;  /* 0x0000001415148212 */ /* 0x001fc800078e3cff */
[----:B------:R-:W-:Y:S01]  /*85670*/  @!P0 LOP3.LUT R21, R21, R20, RZ, 0x3c, !PT ;  /* 0x0000001415158212 */ /* 0x000fe200078e3cff */
[----:B------:R0:W-:Y:S04]  /*85680*/  STL [R1+0x1ca0], R37 ;  /* 0x001ca02501007387 */ /* 0x0001e80000100800 */
[----:B------:R-:W-:Y:S04]  /*85690*/  STL [R1+0x1c9c], R34 ;  /* 0x001c9c2201007387 */ /* 0x000fe80000100800 */
[----:B------:R1:W2:Y:S02]  /*856a0*/  @!P0 LDG.E.U8 R38, desc[UR22][R20.64] ;  /* 0x0000001614268981 */ /* 0x0002a4000c1e1100 */
[----:B-1----:R-:W-:-:S02]  /*856b0*/  IMAD.MOV.U32 R20, RZ, RZ, R37 ;  /* 0x000000ffff147224 */ /* 0x002fc400078e0025 */
[----:B------:R-:W-:Y:S01]  /*856c0*/  IMAD.MOV.U32 R21, RZ, RZ, R36 ;  /* 0x000000ffff157224 */ /* 0x000fe200078e0024 */
[----:B0-----:R-:W3:Y:S04]  /*856d0*/  LDL.LU R37, [R1+0x1c98] ;  /* 0x001c980001257983 */ /* 0x001ee80000300800 */
[----:B------:R-:W4:Y:S01]  /*856e0*/  LDL.LU R36, [R1+0x1c94] ;  /* 0x001c940001247983 */ /* 0x000f220000300800 */
[----:B------:R-:W-:-:S04]  /*856f0*/  @!P1 LOP3.LUT R21, R21, R20, RZ, 0x3c, !PT ;  /* 0x0000001415159212 */ /* 0x000fc800078e3cff */
[----:B------:R-:W-:-:S04]  /*85700*/  @!P1 LOP3.LUT R20, R21, R20, RZ, 0x3c, !PT ;  /* 0x0000001415149212 */ /* 0x000fc800078e3cff */
[----:B------:R-:W-:-:S05]  /*85710*/  @!P1 LOP3.LUT R21, R21, R20, RZ, 0x3c, !PT ;  /* 0x0000001415159212 */ /* 0x000fca00078e3cff */
[----:B------:R0:W4:Y:S02]  /*85720*/  @!P1 LDG.E.U8 R5, desc[UR22][R20.64] ;  /* 0x0000001614059981 */ /* 0x000124000c1e1100 */
[----:B0-----:R-:W-:Y:S01]  /*85730*/  IMAD.MOV.U32 R21, RZ, RZ, R34 ;  /* 0x000000ffff157224 */ /* 0x001fe200078e0022 */
[----:B------:R-:W-:Y:S02]  /*85740*/  PRMT R39, RZ, 0x7610, R39 ;  /* 0x00007610ff277816 */ /* 0x000fe40000000027 */
[----:B---3--:R-:W-:-:S05]  /*85750*/  IADD3.X R37, PT, PT, R37, UR14, RZ, P3, !PT ;  /* 0x0000000e25257c10 */ /* 0x008fca0009ffe4ff */
[----:B------:R-:W-:-:S05]  /*85760*/  IMAD.MOV.U32 R20, RZ, RZ, R37 ;  /* 0x000000ffff147224 */ /* 0x000fca00078e0025 */
[-C--:B------:R-:W-:Y:S01]  /*85770*/  @!P0 LOP3.LUT R21, R21, R20.reuse, RZ, 0x3c, !PT ;  /* 0x0000001415158212 */ /* 0x080fe200078e3cff */
[----:B--2---:R0:W-:Y:S03]  /*85780*/  STL [R1+0xbb8], R38 ;  /* 0x000bb82601007387 */ /* 0x0041e60000100800 */
[C---:B------:R-:W-:Y:S02]  /*85790*/  @!P0 LOP3.LUT R20, R21.reuse, R20, RZ, 0x3c, !PT ;  /* 0x0000001415148212 */ /* 0x040fe400078e3cff */
[----:B----4-:R-:W-:Y:S02]  /*857a0*/  IADD3 R36, P3, PT, R36, UR11, RZ ;  /* 0x0000000b24247c10 */ /* 0x010fe4000ff7e0ff */
[----:B------:R-:W-:Y:S01]  /*857b0*/  @!P0 LOP3.LUT R21, R21, R20, RZ, 0x3c, !PT ;  /* 0x0000001415158212 */ /* 0x000fe200078e3cff */
[----:B0-----:R-:W2:Y:S04]  /*857c0*/  LDL.LU R38, [R1+0x1c8c] ;  /* 0x001c8c0001267983 */ /* 0x001ea80000300800 */
[----:B------:R-:W-:Y:S04]  /*857d0*/  STL [R1+0x1c98], R37 ;  /* 0x001c982501007387 */ /* 0x000fe80000100800 */
[----:B------:R0:W-:Y:S04]  /*857e0*/  STL [R1+0xbb4], R5 ;  /* 0x000bb40501007387 */ /* 0x0001e80000100800 */
[----:B------:R1:W3:Y:S04]  /*857f0*/  @!P0 LDG.E.U8 R39, desc[UR22][R20.64] ;  /* 0x0000001614278981 */ /* 0x0002e8000c1e1100 */
[----:B0-----:R-:W4:Y:S04]  /*85800*/  LDL.LU R5, [R1+0x4bdc] ;  /* 0x004bdc0001057983 */ /* 0x001f280000300800 */
[----:B------:R-:W4:Y:S04]  /*85810*/  LDL.LU R37, [R1+0x4bd8] ;  /* 0x004bd80001257983 */ /* 0x000f280000300800 */
[----:B------:R-:W4:Y:S04]  /*85820*/  LDL.LU R34, [R1+0x1c7c] ;  /* 0x001c7c0001227983 */ /* 0x000f280000300800 */
[----:B------:R0:W-:Y:S04]  /*85830*/  STL [R1+0x1c94], R36 ;  /* 0x001c942401007387 */ /* 0x0001e80000100800 */
[----:B------:R-:W4:Y:S01]  /*85840*/  LDL.LU R20, [R1+0x1c90] ;  /* 0x001c900001147983 */ /* 0x000f220000300800 */
[----:B-1----:R-:W-:-:S03]  /*85850*/  IMAD.MOV.U32 R21, RZ, RZ, R36 ;  /* 0x000000ffff157224 */ /* 0x002fc600078e0024 */
[----:B0-----:R-:W4:Y:S01]  /*85860*/  LDL.LU R36, [R1+0x1c88] ;  /* 0x001c880001247983 */ /* 0x001f220000300800 */
[----:B--2---:R-:W-:-:S03]  /*85870*/  IADD3 R38, P4, PT, R38, UR11, RZ ;  /* 0x0000000b26267c10 */ /* 0x004fc6000ff9e0ff */
[----:B---3--:R0:W-:Y:S04]  /*85880*/  STL [R1+0xbb0], R39 ;  /* 0x000bb02701007387 */ /* 0x0081e80000100800 */
[----:B0-----:R-:W2:Y:S01]  /*85890*/  LDL.LU R39, [R1+0x1c6c] ;  /* 0x001c6c0001277983 */ /* 0x001ea20000300800 */
[----:B----4-:R-:W-:-:S03]  /*858a0*/  IADD3.X R20, PT, PT, R20, UR14, RZ, P3, !PT ;  /* 0x0000000e14147c10 */ /* 0x010fc60009ffe4ff */
[----:B------:R-:W-:Y:S01]  /*858b0*/  STL [R1+0x1c8c], R38 ;  /* 0x001c8c2601007387 */ /* 0x000fe20000100800 */
[----:B------:R-:W-:-:S03]  /*858c0*/  @!P1 LOP3.LUT R21, R21, R20, RZ, 0x3c, !PT ;  /* 0x0000001415159212 */ /* 0x000fc600078e3cff */
[----:B------:R0:W-:Y:S01]  /*858d0*/  STL [R1+0x1c90], R20 ;  /* 0x001c901401007387 */ /* 0x0001e20000100800 */
[----:B------:R-:W-:Y:S02]  /*858e0*/  PRMT R5, RZ, 0x7610, R5 ;  /* 0x00007610ff057816 */ /* 0x000fe40000000005 */
[----:B0-----:R-:W-:-:S04]  /*858f0*/  @!P1 LOP3.LUT R20, R21, R20, RZ, 0x3c, !PT ;  /* 0x0000001415149212 */ /* 0x001fc800078e3cff */
[----:B------:R-:W-:-:S05]  /*85900*/  @!P1 LOP3.LUT R21, R21, R20, RZ, 0x3c, !PT ;  /* 0x0000001415159212 */ /* 0x000fca00078e3cff */
[----:B------:R0:W3:Y:S01]  /*85910*/  @!P1 LDG.E.U8 R5, desc[UR22][R20.64] ;  /* 0x0000001614059981 */ /* 0x0000e2000c1e1100 */
[----:B------:R-:W-:Y:S02]  /*85920*/  IADD3 R35, P3, PT, R35, UR11, RZ ;  /* 0x0000000b23237c10 */ /* 0x000fe4000ff7e0ff */
[----:B------:R-:W-:-:S03]  /*85930*/  IADD3.X R36, PT, PT, R36, UR14, RZ, P4, !PT ;  /* 0x0000000e24247c10 */ /* 0x000fc6000a7fe4ff */
[----:B------:R-:W-:Y:S04]  /*85940*/  STL [R1+0x1c84], R35 ;  /* 0x001c842301007387 */ /* 0x000fe80000100800 */
[----:B------:R-:W-:Y:S01]  /*85950*/  STL [R1+0x1c88], R36 ;  /* 0x001c882401007387 */ /* 0x000fe20000100800 */
[----:B0-----:R-:W-:-:S03]  /*85960*/  IMAD.MOV.U32 R21, RZ, RZ, R36 ;  /* 0x000000ffff157224 */ /* 0x001fc600078e0024 */
[----:B---3--:R0:W-:Y:S04]  /*85970*/  STL [R1+0xba8], R5 ;  /* 0x000ba80501007387 */ /* 0x0081e80000100800 */
[----:B0-----:R-:W3:Y:S04]  /*85980*/  LDL.LU R5, [R1+0x4bd4] ;  /* 0x004bd40001057983 */ /* 0x001ee80000300800 */
[----:B------:R-:W4:Y:S01]  /*85990*/  LDL.LU R36, [R1+0x1c80] ;  /* 0x001c800001247983 */ /* 0x000f220000300800 */
[----:B------:R-:W-:Y:S01]  /*859a0*/  PRMT R37, RZ, 0x7610, R37 ;  /* 0x00007610ff257816 */ /* 0x000fe20000000025 */
[----:B------:R-:W-:-:S05]  /*859b0*/  @!P0 IMAD.MOV.U32 R20, RZ, RZ, R38 ;  /* 0x000000ffff148224 */ /* 0x000fca00078e0026 */
[----:B------:R0:W2:Y:S02]  /*859c0*/  @!P0 LDG.E.U8 R37, desc[UR22][R20.64] ;  /* 0x0000001614258981 */ /* 0x0000a4000c1e1100 */
[----:B0-----:R-:W-:Y:S01]  /*859d0*/  @!P1 IMAD.MOV.U32 R20, RZ, RZ, R35 ;  /* 0x000000ffff149224 */ /* 0x001fe200078e0023 */
[----:B----4-:R-:W-:Y:S02]  /*859e0*/  IADD3.X R36, PT, PT, R36, UR14, RZ, P3, !PT ;  /* 0x0000000e24247c10 */ /* 0x010fe40009ffe4ff */
[----:B---3--:R-:W-:Y:S02]  /*859f0*/  PRMT R5, RZ, 0x7610, R5 ;  /* 0x00007610ff057816 */ /* 0x008fe40000000005 */
[----:B------:R-:W-:Y:S01]  /*85a00*/  IADD3 R34, P3, PT, R34, UR11, RZ ;  /* 0x0000000b22227c10 */ /* 0x000fe2000ff7e0ff */
[----:B------:R-:W-:Y:S01]  /*85a10*/  @!P1 IMAD.MOV.U32 R21, RZ, RZ, R36 ;  /* 0x000000ffff159224 */ /* 0x000fe200078e0024 */
[----:B------:R0:W-:Y:S04]  /*85a20*/  STL [R1+0x1c80], R36 ;  /* 0x001c802401007387 */ /* 0x0001e80000100800 */
[----:B------:R-:W-:Y:S04]  /*85a30*/  STL [R1+0x1c7c], R34 ;  /* 0x001c7c2201007387 */ /* 0x000fe80000100800 */
[----:B------:R-:W3:Y:S04]  /*85a40*/  @!P1 LDG.E.U8 R5, desc[UR22][R20.64] ;  /* 0x0000001614059981 */ /* 0x000ee8000c1e1100 */
[----:B0-----:R-:W4:Y:S04]  /*85a50*/  LDL.LU R36, [R1+0x1c74] ;  /* 0x001c740001247983 */ /* 0x001f280000300800 */
[----:B------:R-:W4:Y:S04]  /*85a60*/  LDL.LU R20, [R1+0x1c78] ;  /* 0x001c780001147983 */ /* 0x000f280000300800 */
[----:B--2---:R0:W-:Y:S01]  /*85a70*/  STL [R1+0xba4], R37 ;  /* 0x000ba42501007387 */ /* 0x0041e20000100800 */
[----:B------:R-:W-:-:S03]  /*85a80*/  PRMT R91, RZ, 0x7610, R91 ;  /* 0x00007610ff5b7816 */ /* 0x000fc6000000005b */
[----:B0-----:R-:W2:Y:S04]  /*85a90*/  LDL.LU R37, [R1+0x1c70] ;  /* 0x001c700001257983 */ /* 0x001ea80000300800 */
[----:B---3--:R0:W-:Y:S01]  /*85aa0*/  STL [R1+0xba0], R5 ;  /* 0x000ba00501007387 */ /* 0x0081e20000100800 */
[----:B----4-:R-:W-:Y:S02]  /*85ab0*/  IADD3 R36, P4, PT, R36, UR11, RZ ;  /* 0x0000000b24247c10 */ /* 0x010fe4000ff9e0ff */
[----:B------:R-:W-:Y:S01]  /*85ac0*/  IADD3.X R20, PT, PT, R20, UR14, RZ, P3, !PT ;  /* 0x0000000e14147c10 */ /* 0x000fe20009ffe4ff */
[----:B0-----:R-:W3:Y:S04]  /*85ad0*/  LDL.LU R5, [R1+0x1c64] ;  /* 0x001c640001057983 */ /* 0x001ee80000300800 */
[----:B------:R-:W4:Y:S04]  /*85ae0*/  LDL.LU R35, [R1+0x1c5c] ;  /* 0x001c5c0001237983 */ /* 0x000f280000300800 */
[----:B------:R-:W3:Y:S04]  /*85af0*/  LDL.LU R38, [R1+0x1c54] ;  /* 0x001c540001267983 */ /* 0x000ee80000300800 */
[----:B------:R-:W-:Y:S04]  /*85b00*/  STL [R1+0x1c74], R36 ;  /* 0x001c742401007387 */ /* 0x000fe80000100800 */
[----:B------:R0:W-:Y:S01]  /*85b10*/  STL [R1+0x1c78], R20 ;  /* 0x001c781401007387 */ /* 0x0001e20000100800 */
[----:B------:R-:W-:-:S02]  /*85b20*/  @!P0 IMAD.MOV.U32 R21, RZ, RZ, R20 ;  /* 0x000000ffff158224 */ /* 0x000fc400078e0014 */
[----:B0-----:R-:W-:-:S05]  /*85b30*/  @!P0 IMAD.MOV.U32 R20, RZ, RZ, R34 ;  /* 0x000000ffff148224 */ /* 0x001fca00078e0022 */
[----:B------:R0:W3:Y:S01]  /*85b40*/  @!P0 LDG.E.U8 R91, desc[UR22][R20.64] ;  /* 0x00000016145b8981 */ /* 0x0000e2000c1e1100 */
[----:B------:R-:W-:Y:S02]  /*85b50*/  IADD3 R39, P3, PT, R39, UR11, RZ ;  /* 0x0000000b27277c10 */ /* 0x000fe4000ff7e0ff */
[----:B--2---:R-:W-:-:S03]  /*85b60*/  IADD3.X R37, PT, PT, R37, UR14, RZ, P4, !PT ;  /* 0x0000000e25257c10 */ /* 0x004fc6000a7fe4ff */
[----:B------:R-:W-:Y:S04]  /*85b70*/  STL [R1+0x1c6c], R39 ;  /* 0x001c6c2701007387 */ /* 0x000fe80000100800 */
[----:B------:R-:W-:Y:S04]  /*85b80*/  STL [R1+0x1c70], R37 ;  /* 0x001c702501007387 */ /* 0x000fe80000100800 */
[----:B------:R-:W2:Y:S01]  /*85b90*/  LDL.LU R34, [R1+0x1c58] ;  /* 0x001c580001227983 */ /* 0x000ea20000300800 */
[----:B0-----:R-:W-:Y:S02]  /*85ba0*/  IMAD.MOV.U32 R20, RZ, RZ, R37 ;  /* 0x000000ffff147224 */ /* 0x001fe400078e0025 */
[----:B------:R-:W-:Y:S01]  /*85bb0*/  IMAD.MOV.U32 R21, RZ, RZ, R36 ;  /* 0x000000ffff157224 */ /* 0x000fe200078e0024 */
[----:B---3--:R0:W-:Y:S04]  /*85bc0*/  STL [R1+0xb98], R91 ;  /* 0x000b985b01007387 */ /* 0x0081e80000100800 */
[----:B0-----:R-:W3:Y:S04]  /*85bd0*/  LDL.LU R91, [R1+0x4bd0] ;  /* 0x004bd000015b7983 */ /* 0x001ee80000300800 */
[----:B------:R-:W2:Y:S04]  /*85be0*/  LDL.LU R37, [R1+0x4bcc] ;  /* 0x004bcc0001257983 */ /* 0x000ea80000300800 */
[----:B------:R-:W2:Y:S01]  /*85bf0*/  LDL.LU R36, [R1+0x1c68] ;  /* 0x001c680001247983 */ /* 0x000ea20000300800 */
[----:B------:R-:W-:-:S02]  /*85c00*/  @!P1 LOP3.LUT R21, R21, R20, RZ, 0x3c, !PT ;  /* 0x0000001415159212 */ /* 0x000fc400078e3cff */
[----:B------:R-:W-:Y:S02]  /*85c10*/  PRMT R19, RZ, 0x7610, R19 ;  /* 0x00007610ff137816 */ /* 0x000fe40000000013 */
[----:B------:R-:W-:-:S04]  /*85c20*/  @!P1 LOP3.LUT R20, R21, R20, RZ, 0x3c, !PT ;  /* 0x0000001415149212 */ /* 0x000fc800078e3cff */
[----:B------:R-:W-:-:S05]  /*85c30*/  @!P1 LOP3.LUT R21, R21, R20, RZ, 0x3c, !PT ;  /* 0x0000001415159212 */ /* 0x000fca00078e3cff */
[----:B------:R0:W3:Y:S02]  /*85c40*/  @!P1 LDG.E.U8 R19, desc[UR22][R20.64] ;  /* 0x0000001614139981 */ /* 0x0000e4000c1e1100 */
[----:B0-----:R-:W-:Y:S01]  /*85c50*/  @!P0 IMAD.MOV.U32 R20, RZ, RZ, R39 ;  /* 0x000000ffff148224 */ /* 0x001fe200078e0027 */
[----:B--2---:R-:W-:Y:S02]  /*85c60*/  IADD3.X R36, PT, PT, R36, UR14, RZ, P3, !PT ;  /* 0x0000000e24247c10 */ /* 0x004fe40009ffe4ff */
[----:B------:R-:W-:Y:S02]  /*85c70*/  PRMT R37, RZ, 0x7610, R37 ;  /* 0x00007610ff257816 */ /* 0x000fe40000000025 */
[----:B------:R-:W-:Y:S01]  /*85c80*/  IADD3 R5, P3, PT, R5, UR11, RZ ;  /* 0x0000000b05057c10 */ /* 0x000fe2000ff7e0ff */
[----:B------:R-:W-:Y:S01]  /*85c90*/  IMAD.MOV.U32 R21, RZ, RZ, R36 ;  /* 0x000000ffff157224 */ /* 0x000fe200078e0024 */
[----:B------:R0:W-:Y:S04]  /*85ca0*/  STL [R1+0x1c68], R36 ;  /* 0x001c682401007387 */ /* 0x0001e80000100800 */
[----:B------:R-:W2:Y:S04]  /*85cb0*/  @!P0 LDG.E.U8 R37, desc[UR22][R20.64] ;  /* 0x0000001614258981 */ /* 0x000ea8000c1e1100 */
[----:B0-----:R-:W3:Y:S04]  /*85cc0*/  LDL.LU R36, [R1+0x4bc8] ;  /* 0x004bc80001247983 */ /* 0x001ee80000300800 */
[----:B------:R-:W-:Y:S04]  /*85cd0*/  STL [R1+0x1c64], R5 ;  /* 0x001c640501007387 */ /* 0x000fe80000100800 */
[----:B------:R-:W3:Y:S01]  /*85ce0*/  LDL.LU R20, [R1+0x1c60] ;  /* 0x001c600001147983 */ /* 0x000ee20000300800 */
[----:B----4-:R-:W-:-:S03]  /*85cf0*/  IADD3 R35, P4, PT, R35, UR11, RZ ;  /* 0x0000000b23237c10 */ /* 0x010fc6000ff9e0ff */
[----:B------:R-:W4:Y:S01]  /*85d00*/  LDL.LU R39, [R1+0x1c3c] ;  /* 0x001c3c0001277983 */ /* 0x000f220000300800 */
[----:B------:R-:W-:-:S03]  /*85d10*/  IADD3.X R34, PT, PT, R34, UR14, RZ, P4, !PT ;  /* 0x0000000e22227c10 */ /* 0x000fc6000a7fe4ff */
[----:B------:R-:W-:Y:S01]  /*85d20*/  STL [R1+0x1c5c], R35 ;  /* 0x001c5c2301007387 */ /* 0x000fe20000100800 */
[----:B------:R-:W-:Y:S02]  /*85d30*/  PRMT R3, RZ, 0x7610, R3 ;  /* 0x00007610ff037816 */ /* 0x000fe40000000003 */
[----:B------:R-:W-:Y:S01]  /*85d40*/  PRMT R7, RZ, 0x7610, R7 ;  /* 0x00007610ff077816 */ /* 0x000fe20000000007 */
[----:B--2---:R0:W-:Y:S01]  /*85d50*/  STL [R1+0x98], R37 ;  /* 0x0000982501007387 */ /* 0x0041e20000100800 */
[----:B---3--:R-:W-:Y:S02]  /*85d60*/  IADD3.X R20, PT, PT, R20, UR14, RZ, P3, !PT ;  /* 0x0000000e14147c10 */ /* 0x008fe40009ffe4ff */
[----:B------:R-:W-:-:S03]  /*85d70*/  IADD3 R38, P3, PT, R38, UR11, RZ ;  /* 0x0000000b26267c10 */ /* 0x000fc6000ff7e0ff */
[----:B------:R1:W-:Y:S01]  /*85d80*/  STL [R1+0x1c60], R20 ;  /* 0x001c601401007387 */ /* 0x0003e20000100800 */
[----:B------:R-:W-:-:S03]  /*85d90*/  @!P1 IMAD.MOV.U32 R21, RZ, RZ, R20 ;  /* 0x000000ffff159224 */ /* 0x000fc600078e0014 */
[----:B------:R2:W-:Y:S04]  /*85da0*/  STL [R1+0x1c58], R34 ;  /* 0x001c582201007387 */ /* 0x0005e80000100800 */
[----:B0-----:R-:W3:Y:S01]  /*85db0*/  LDL.LU R37, [R1+0x1c50] ;  /* 0x001c500001257983 */ /* 0x001ee20000300800 */
[----:B-1----:R-:W-:-:S03]  /*85dc0*/  @!P1 IMAD.MOV.U32 R20, RZ, RZ, R5 ;  /* 0x000000ffff149224 */ /* 0x002fc600078e0005 */
[----:B------:R-:W-:Y:S04]  /*85dd0*/  STL [R1+0x1c54], R38 ;  /* 0x001c542601007387 */ /* 0x000fe80000100800 */
[----:B------:R-:W2:Y:S04]  /*85de0*/  LDL.LU R5, [R1+0x1c4c] ;  /* 0x001c4c0001057983 */ /* 0x000ea80000300800 */
[----:B------:R0:W4:Y:S02]  /*85df0*/  @!P1 LDG.E.U8 R3, desc[UR22][R20.64] ;  /* 0x0000001614039981 */ /* 0x000124000c1e1100 */
[----:B0-----:R-:W-:-:S02]  /*85e00*/  @!P0 IMAD.MOV.U32 R20, RZ, RZ, R35 ;  /* 0x000000ffff148224 */ /* 0x001fc400078e0023 */
[----:B------:R-:W-:-:S05]  /*85e10*/  @!P0 IMAD.MOV.U32 R21, RZ, RZ, R34 ;  /* 0x000000ffff158224 */ /* 0x000fca00078e0022 */
[----:B------:R0:W4:Y:S01]  /*85e20*/  @!P0 LDG.E.U8 R7, desc[UR22][R20.64] ;  /* 0x0000001614078981 */ /* 0x000122000c1e1100 */
[----:B------:R-:W-:Y:S01]  /*85e30*/  PRMT R36, RZ, 0x7610, R36 ;  /* 0x00007610ff247816 */ /* 0x000fe20000000024 */
[----:B0-----:R-:W-:Y:S01]  /*85e40*/  @!P1 IMAD.MOV.U32 R20, RZ, RZ, R38 ;  /* 0x000000ffff149224 */ /* 0x001fe200078e0026 */
[----:B---3--:R-:W-:-:S05]  /*85e50*/  IADD3.X R37, PT, PT, R37, UR14, RZ, P3, !PT ;  /* 0x0000000e25257c10 */ /* 0x008fca0009ffe4ff */
[----:B------:R-:W-:Y:S01]  /*85e60*/  @!P1 IMAD.MOV.U32 R21, RZ, RZ, R37 ;  /* 0x000000ffff159224 */ /* 0x000fe200078e0025 */
[----:B--2---:R-:W-:-:S04]  /*85e70*/  IADD3 R5, P3, PT, R5, UR11, RZ ;  /* 0x0000000b05057c10 */ /* 0x004fc8000ff7e0ff */
[----:B------:R0:W2:Y:S04]  /*85e80*/  @!P1 LDG.E.U8 R36, desc[UR22][R20.64] ;  /* 0x0000001614249981 */ /* 0x0000a8000c1e1100 */
[----:B----4-:R-:W-:Y:S04]  /*85e90*/  STL [R1+0x4184], R3 ;  /* 0x0041840301007387 */ /* 0x010fe80000100800 */
[----:B------:R-:W3:Y:S04]  /*85ea0*/  LDL.LU R34, [R1+0x4bc4] ;  /* 0x004bc40001227983 */ /* 0x000ee80000300800 */
[----:B------:R-:W4:Y:S04]  /*85eb0*/  LDL.LU R35, [R1+0x4bc0] ;  /* 0x004bc00001237983 */ /* 0x000f280000300800 */
[----:B------:R1:W-:Y:S01]  /*85ec0*/  STL [R1+0x1c50], R37 ;  /* 0x001c502501007387 */ /* 0x0003e20000100800 */
[----:B0-----:R-:W-:-:S03]  /*85ed0*/  IMAD.MOV.U32 R21, RZ, RZ, R5 ;  /* 0x000000ffff157224 */ /* 0x001fc600078e0005 */
[----:B------:R-:W-:Y:S04]  /*85ee0*/  STL [R1+0x4188], R7 ;  /* 0x0041880701007387 */ /* 0x000fe80000100800 */
[----:B-1----:R-:W3:Y:S04]  /*85ef0*/  LDL.LU R37, [R1+0x4bbc] ;  /* 0x004bbc0001257983 */ /* 0x002ee80000300800 */
[----:B------:R0:W-:Y:S04]  /*85f00*/  STL [R1+0x1c4c], R5 ;  /* 0x001c4c0501007387 */ /* 0x0001e80000100800 */
[----:B0-----:R-:W4:Y:S04]  /*85f10*/  LDL.LU R5, [R1+0x1c44] ;  /* 0x001c440001057983 */ /* 0x001f280000300800 */
[----:B------:R-:W4:Y:S04]  /*85f20*/  LDL.LU R20, [R1+0x1c48] ;  /* 0x001c480001147983 */ /* 0x000f280000300800 */
[----:B--2---:R0:W-:Y:S04]  /*85f30*/  STL [R1+0xb90], R36 ;  /* 0x000b902401007387 */ /* 0x0041e80000100800 */
[----:B0-----:R-:W2:Y:S04]  /*85f40*/  LDL.LU R36, [R1+0x1c40] ;  /* 0x001c400001247983 */ /* 0x001ea80000300800 */
[----:B------:R-:W2:Y:S01]  /*85f50*/  LDL.LU R38, [R1+0x1c24] ;  /* 0x001c240001267983 */ /* 0x000ea20000300800 */
[----:B---3--:R-:W-:-:S02]  /*85f60*/  PRMT R37, RZ, 0x7610, R37 ;  /* 0x00007610ff257816 */ /* 0x008fc40000000025 */
[----:B----4-:R-:W-:Y:S02]  /*85f70*/  IADD3 R5, P4, PT, R5, UR11, RZ ;  /* 0x0000000b05057c10 */ /* 0x010fe4000ff9e0ff */
[----:B------:R-:W-:-:S04]  /*85f80*/  IADD3.X R20, PT, PT, R20, UR14, RZ, P3, !PT ;  /* 0x0000000e14147c10 */ /* 0x000fc80009ffe4ff */
[-C--:B------:R-:W-:Y:S01]  /*85f90*/  @!P0 LOP3.LUT R21, R21, R20.reuse, RZ, 0x3c, !PT ;  /* 0x0000001415158212 */ /* 0x080fe200078e3cff */
[----:B------:R-:W-:Y:S04]  /*85fa0*/  STL [R1+0x1c44], R5 ;  /* 0x001c440501007387 */ /* 0x000fe80000100800 */
[----:B------:R0:W-:Y:S02]  /*85fb0*/  STL [R1+0x1c48], R20 ;  /* 0x001c481401007387 */ /* 0x0001e40000100800 */
[----:B0-----:R-:W-:-:S04]  /*85fc0*/  @!P0 LOP3.LUT R20, R21, R20, RZ, 0x3c, !PT ;  /* 0x0000001415148212 */ /* 0x001fc800078e3cff */
[----:B------:R-:W-:-:S05]  /*85fd0*/  @!P0 LOP3.LUT R21, R21, R20, RZ, 0x3c, !PT ;  /* 0x0000001415158212 */ /* 0x000fca00078e3cff */
[----:B------:R0:W3:Y:S01]  /*85fe0*/  @!P0 LDG.E.U8 R37, desc[UR22][R20.64] ;  /* 0x0000001614258981 */ /* 0x0000e2000c1e1100 */
[----:B------:R-:W-:Y:S01]  /*85ff0*/  IADD3 R39, P3, PT, R39, UR11, RZ ;  /* 0x0000000b27277c10 */ /* 0x000fe2000ff7e0ff */
[----:B0-----:R-:W-:Y:S01]  /*86000*/  IMAD.MOV.U32 R21, RZ, RZ, R5 ;  /* 0x000000ffff157224 */ /* 0x001fe200078e0005 */
[----:B------:R-:W-:Y:S02]  /*86010*/  PRMT R35, RZ, 0x7610, R35 ;  /* 0x00007610ff237816 */ /* 0x000fe40000000023 */
[----:B--2---:R-:W-:-:S05]  /*86020*/  IADD3.X R36, PT, PT, R36, UR14, RZ, P4, !PT ;  /* 0x0000000e24247c10 */ /* 0x004fca000a7fe4ff */
[----:B------:R-:W-:Y:S01]  /*86030*/  IMAD.MOV.U32 R20, RZ, RZ, R36 ;  /* 0x000000ffff147224 */ /* 0x000fe200078e0024 */
[----:B------:R-:W-:Y:S04]  /*86040*/  STL [R1+0x1c40], R36 ;  /* 0x001c402401007387 */ /* 0x000fe80000100800 */
[----:B------:R-:W-:Y:S01]  /*86050*/  STL [R1+0x1c3c], R39 ;  /* 0x001c3c2701007387 */ /* 0x000fe20000100800 */
[----:B------:R-:W-:-:S04]  /*86060*/  @!P1 LOP3.LUT R21, R21, R20, RZ, 0x3c, !PT ;  /* 0x0000001415159212 */ /* 0x000fc800078e3cff */
[----:B------:R-:W-:-:S04]  /*86070*/  @!P1 LOP3.LUT R20, R21, R20, RZ, 0x3c, !PT ;  /* 0x0000001415149212 */ /* 0x000fc800078e3cff */
[----:B------:R-:W-:-:S05]  /*86080*/  @!P1 LOP3.LUT R21, R21, R20, RZ, 0x3c, !PT ;  /* 0x0000001415159212 */ /* 0x000fca00078e3cff */
[----:B------:R0:W2:Y:S04]  /*86090*/  @!P1 LDG.E.U8 R35, desc[UR22][R20.64] ;  /* 0x0000001614239981 */ /* 0x0000a8000c1e1100 */
[----:B---3--:R1:W-:Y:S04]  /*860a0*/  STL [R1+0xb8c], R37 ;  /* 0x000b8c2501007387 */ /* 0x0083e80000100800 */
[----:B-1----:R-:W3:Y:S04]  /*860b0*/  LDL.LU R37, [R1+0x4bb8] ;  /* 0x004bb80001257983 */ /* 0x002ee80000300800 */
[----:B------:R-:W4:Y:S04]  /*860c0*/  LDL.LU R36, [R1+0x1c38] ;  /* 0x001c380001247983 */ /* 0x000f280000300800 */
[----:B------:R-:W2:Y:S01]  /*860d0*/  LDL.LU R5, [R1+0x1c34] ;  /* 0x001c340001057983 */ /* 0x000ea20000300800 */
[----:B0-----:R-:W-:Y:S01]  /*860e0*/  @!P0 IMAD.MOV.U32 R20, RZ, RZ, R39 ;  /* 0x000000ffff148224 */ /* 0x001fe200078e0027 */
[----:B----4-:R-:W-:-:S02]  /*860f0*/  IADD3.X R36, PT, PT, R36, UR14, RZ, P3, !PT ;  /* 0x0000000e24247c10 */ /* 0x010fc40009ffe4ff */
[----:B---3--:R-:W-:Y:S02]  /*86100*/  PRMT R37, RZ, 0x7610, R37 ;  /* 0x00007610ff257816 */ /* 0x008fe40000000025 */
[----:B--2---:R-:W-:Y:S01]  /*86110*/  IADD3 R5, P3, PT, R5, UR11, RZ ;  /* 0x0000000b05057c10 */ /* 0x004fe2000ff7e0ff */
[----:B------:R-:W-:Y:S01]  /*86120*/  IMAD.MOV.U32 R21, RZ, RZ, R36 ;  /* 0x000000ffff157224 */ /* 0x000fe200078e0024 */
[----:B------:R-:W-:Y:S04]  /*86130*/  STL [R1+0x1c38], R36 ;  /* 0x001c382401007387 */ /* 0x000fe80000100800 */
[----:B------:R0:W-:Y:S04]  /*86140*/  STL [R1+0xb88], R35 ;  /* 0x000b882301007387 */ /* 0x0001e80000100800 */
[----:B------:R1:W2:Y:S04]  /*86150*/  @!P0 LDG.E.U8 R37, desc[UR22][R20.64] ;  /* 0x0000001614258981 */ /* 0x0002a8000c1e1100 */
[----:B0-----:R-:W3:Y:S04]  /*86160*/  LDL.LU R35, [R1+0x4bb4] ;  /* 0x004bb40001237983 */ /* 0x001ee80000300800 */
[----:B------:R-:W4:Y:S04]  /*86170*/  LDL.LU R36, [R1+0x4bb0] ;  /* 0x004bb00001247983 */ /* 0x000f280000300800 */
[----:B------:R0:W-:Y:S01]  /*86180*/  STL [R1+0x1c34], R5 ;  /* 0x001c340501007387 */ /* 0x0001e20000100800 */
[----:B-1----:R-:W-:-:S03]  /*86190*/  IMAD.MOV.U32 R21, RZ, RZ, R5 ;  /* 0x000000ffff157224 */ /* 0x002fc600078e0005 */
[----:B0-----:R-:W3:Y:S04]  /*861a0*/  LDL.LU R5, [R1+0x1c2c] ;  /* 0x001c2c0001057983 */ /* 0x001ee80000300800 */
[----:B------:R-:W4:Y:S04]  /*861b0*/  LDL.LU R20, [R1+0x1c30] ;  /* 0x001c300001147983 */ /* 0x000f280000300800 */
[----:B------:R-:W4:Y:S04]  /*861c0*/  LDL.LU R39, [R1+0x1c28] ;  /* 0x001c280001277983 */ /* 0x000f280000300800 */
[----:B--2---:R0:W-:Y:S04]  /*861d0*/  STL [R1+0xb84], R37 ;  /* 0x000b842501007387 */ /* 0x0041e80000100800 */
[----:B0-----:R-:W2:Y:S01]  /*861e0*/  LDL.LU R37, [R1+0x1c0c] ;  /* 0x001c0c0001257983 */ /* 0x001ea20000300800 */
[----:B---3--:R-:W-:-:S02]  /*861f0*/  IADD3 R5, P4, PT, R5, UR11, RZ ;  /* 0x0000000b05057c10 */ /* 0x008fc4000ff9e0ff */
[----:B----4-:R-:W-:-:S04]  /*86200*/  IADD3.X R20, PT, PT, R20, UR14, RZ, P3, !PT ;  /* 0x0000000e14147c10 */ /* 0x010fc80009ffe4ff */
[-C--:B------:R-:W-:Y:S01]  /*86210*/  @!P1 LOP3.LUT R21, R21, R20.reuse, RZ, 0x3c, !PT ;  /* 0x0000001415159212 */ /* 0x080fe200078e3cff */
[----:B------:R-:W-:Y:S04]  /*86220*/  STL [R1+0x1c2c], R5 ;  /* 0x001c2c0501007387 */ /* 0x000fe80000100800 */
[----:B------:R0:W-:Y:S01]  /*86230*/  STL [R1+0x1c30], R20 ;  /* 0x001c301401007387 */ /* 0x0001e20000100800 */
[----:B------:R-:W-:Y:S02]  /*86240*/  PRMT R35, RZ, 0x7610, R35 ;  /* 0x00007610ff237816 */ /* 0x000fe40000000023 */
        /* <DEDUP_REMOVED lines=8> */
[----:B------:R-:W-:Y:S01]  /*862d0*/  STL [R1+0x1c24], R38 ;  /* 0x001c242601007387 */ /* 0x000fe20000100800 */
[----:B------:R-:W-:Y:S02]  /*862e0*/  @!P0 LOP3.LUT R21, R21, R20, RZ, 0x3c, !PT ;  /* 0x0000001415158212 */ /* 0x000fe400078e3cff */
[----:B------:R-:W-:-:S02]  /*862f0*/  PRMT R36, RZ, 0x7610, R36 ;  /* 0x00007610ff247816 */ /* 0x000fc40000000024 */
[----:B------:R-:W-:-:S04]  /*86300*/  @!P0 LOP3.LUT R20, R21, R20, RZ, 0x3c, !PT ;  /* 0x0000001415148212 */ /* 0x000fc800078e3cff */
        /* <DEDUP_REMOVED lines=40> */
[----:B------:R-:W4:Y:S01]  /*86590*/  LDL.LU R38, [R1+0x1c08] ;  /* 0x001c080001267983 */ /* 0x000f220000300800 */
[----:B------:R-:W-:-:S02]  /*865a0*/  @!P1 LOP3.LUT R21, R21, R20, RZ, 0x3c, !PT ;  /* 0x0000001415159212 */ /* 0x000fc400078e3cff */
[----:B------:R-:W-:Y:S01]  /*865b0*/  PRMT R39, RZ, 0x7610, R39 ;  /* 0x00007610ff277816 */ /* 0x000fe20000000027 */
[----:B------:R-:W2:Y:S01]  /*865c0*/  LDL.LU R5, [R1+0x1c04] ;  /* 0x001c040001057983 */ /* 0x000ea20000300800 */
[----:B------:R-:W-:-:S04]  /*865d0*/  @!P1 LOP3.LUT R20, R21, R20, RZ, 0x3c, !PT ;  /* 0x0000001415149212 */ /* 0x000fc800078e3cff */
[----:B------:R-:W-:-:S05]  /*865e0*/  @!P1 LOP3.LUT R21, R21, R20, RZ, 0x3c, !PT ;  /* 0x0000001415159212 */ /* 0x000fca00078e3cff */
[----:B------:R0:W2:Y:S02]  /*865f0*/  @!P1 LDG.E.U8 R39, desc[UR22][R20.64] ;  /* 0x0000001614279981 */ /* 0x0000a4000c1e1100 */
[----:B0-----:R-:W-:Y:S01]  /*86600*/  @!P0 IMAD.MOV.U32 R20, RZ, RZ, R37 ;  /* 0x000000ffff148224 */ /* 0x001fe200078e0025 */
[----:B----4-:R-:W-:Y:S02]  /*86610*/  IADD3.X R38, PT, PT, R38, UR14, RZ, P3, !PT ;  /* 0x0000000e26267c10 */ /* 0x010fe40009ffe4ff */
[----:B---3--:R-:W-:-:S03]  /*86620*/  PRMT R36, RZ, 0x7610, R36 ;  /* 0x00007610ff247816 */ /* 0x008fc60000000024 */
[----:B------:R-:W-:-:S05]  /*86630*/  @!P0 IMAD.MOV.U32 R21, RZ, RZ, R38 ;  /* 0x000000ffff158224 */ /* 0x000fca00078e0026 */
[----:B------:R-:W3:Y:S01]  /*86640*/  @!P0 LDG.E.U8 R36, desc[UR22][R20.64] ;  /* 0x0000001614248981 */ /* 0x000ee2000c1e1100 */
[----:B--2---:R-:W-:-:S03]  /*86650*/  IADD3 R5, P3, PT, R5, UR11, RZ ;  /* 0x0000000b05057c10 */ /* 0x004fc6000ff7e0ff */
[----:B------:R-:W-:Y:S04]  /*86660*/  STL [R1+0x1c08], R38 ;  /* 0x001c082601007387 */ /* 0x000fe80000100800 */
[----:B------:R0:W-:Y:S04]  /*86670*/  STL [R1+0xb70], R39 ;  /* 0x000b702701007387 */ /* 0x0001e80000100800 */
[----:B0-----:R-:W2:Y:S04]  /*86680*/  LDL.LU R39, [R1+0x4b9c] ;  /* 0x004b9c0001277983 */ /* 0x001ea80000300800 */
[----:B------:R-:W-:Y:S04]  /*86690*/  STL [R1+0x1c04], R5 ;  /* 0x001c040501007387 */ /* 0x000fe80000100800 */
[----:B---3--:R0:W-:Y:S04]  /*866a0*/  STL [R1+0xb6c], R36 ;  /* 0x000b6c2401007387 */ /* 0x0081e80000100800 */
[----:B0-----:R-:W3:Y:S04]  /*866b0*/  LDL.LU R36, [R1+0x1bfc] ;  /* 0x001bfc0001247983 */ /* 0x001ee80000300800 */
[----:B------:R-:W4:Y:S01]  /*866c0*/  LDL.LU R20, [R1+0x1c00] ;  /* 0x001c000001147983 */ /* 0x000f220000300800 */
[----:B------:R-:W-:-:S03]  /*866d0*/  IMAD.MOV.U32 R21, RZ, RZ, R5 ;  /* 0x000000ffff157224 */ /* 0x000fc600078e0005 */
[----:B------:R-:W4:Y:S04]  /*866e0*/  LDL.LU R37, [R1+0x1bf8] ;  /* 0x001bf80001257983 */ /* 0x000f280000300800 */
[----:B------:R-:W4:Y:S04]  /*866f0*/  LDL.LU R38, [R1+0x1be4] ;  /* 0x001be40001267983 */ /* 0x000f280000300800 */
[----:B------:R-:W4:Y:S01]  /*86700*/  LDL.LU R5, [R1+0x1bdc] ;  /* 0x001bdc0001057983 */ /* 0x000f220000300800 */
[----:B--2---:R-:W-:Y:S02]  /*86710*/  PRMT R39, RZ, 0x7610, R39 ;  /* 0x00007610ff277816 */ /* 0x004fe40000000027 */
[----:B---3--:R-:W-:-:S02]  /*86720*/  IADD3 R36, P4, PT, R36, UR11, RZ ;  /* 0x0000000b24247c10 */ /* 0x008fc4000ff9e0ff */
        /* <DEDUP_REMOVED lines=23> */
[----:B----4-:R-:W-:-:S02]  /*868a0*/  IADD3.X R36, PT, PT, R36, UR14, RZ, P3, !PT ;  /* 0x0000000e24247c10 */ /* 0x010fc40009ffe4ff */
[----:B--2---:R-:W-:Y:S02]  /*868b0*/  PRMT R39, RZ, 0x7610, R39 ;  /* 0x00007610ff277816 */ /* 0x004fe40000000027 */
[----:B---3--:R-:W-:Y:S01]  /*868c0*/  IADD3 R37, P3, PT, R37, UR11, RZ ;  /* 0x0000000b25257c10 */ /* 0x008fe2000ff7e0ff */
[----:B------:R-:W-:Y:S01]  /*868d0*/  STL [R1+0x1bf0], R36 ;  /* 0x001bf02401007387 */ /* 0x000fe20000100800 */
[----:B------:R-:W-:-:S03]  /*868e0*/  IMAD.MOV.U32 R21, RZ, RZ, R36 ;  /* 0x000000ffff157224 */ /* 0x000fc600078e0024 */
[----:B------:R0:W-:Y:S04]  /*868f0*/  STL [R1+0xb64], R35 ;  /* 0x000b642301007387 */ /* 0x0001e80000100800 */
[----:B------:R1:W2:Y:S04]  /*86900*/  @!P1 LDG.E.U8 R39, desc[UR22][R20.64] ;  /* 0x0000001614279981 */ /* 0x0002a8000c1e1100 */
[----:B0-----:R-:W3:Y:S04]  /*86910*/  LDL.LU R35, [R1+0x4b94] ;  /* 0x004b940001237983 */ /* 0x001ee80000300800 */
[----:B------:R-:W4:Y:S04]  /*86920*/  LDL.LU R36, [R1+0x4b90] ;  /* 0x004b900001247983 */ /* 0x000f280000300800 */
[----:B------:R-:W3:Y:S04]  /*86930*/  LDL.LU R34, [R1+0x1bd4] ;  /* 0x001bd40001227983 */ /* 0x000ee80000300800 */
[----:B------:R0:W-:Y:S04]  /*86940*/  STL [R1+0x1bec], R37 ;  /* 0x001bec2501007387 */ /* 0x0001e80000100800 */
[----:B------:R-:W3:Y:S01]  /*86950*/  LDL.LU R20, [R1+0x1be8] ;  /* 0x001be80001147983 */ /* 0x000ee20000300800 */
[----:B-1----:R-:W-:Y:S01]  /*86960*/  IMAD.MOV.U32 R21, RZ, RZ, R37 ;  /* 0x000000ffff157224 */ /* 0x002fe200078e0025 */
[----:B------:R-:W-:-:S02]  /*86970*/  IADD3 R38, P4, PT, R38, UR11, RZ ;  /* 0x0000000b26267c10 */ /* 0x000fc4000ff9e0ff */
[----:B0-----:R-:W4:Y:S04]  /*86980*/  LDL.LU R37, [R1+0x1be0] ;  /* 0x001be00001257983 */ /* 0x001f280000300800 */
[----:B--2---:R0:W-:Y:S01]  /*86990*/  STL [R1+0x8c], R39 ;  /* 0x00008c2701007387 */ /* 0x0041e20000100800 */
[----:B---3--:R-:W-:-:S03]  /*869a0*/  IADD3.X R20, PT, PT, R20, UR14, RZ, P3, !PT ;  /* 0x0000000e14147c10 */ /* 0x008fc60009ffe4ff */
[----:B0-----:R-:W2:Y:S04]  /*869b0*/  LDL.LU R39, [R1+0x1bc4] ;  /* 0x001bc40001277983 */ /* 0x001ea80000300800 */
[----:B------:R-:W-:Y:S01]  /*869c0*/  STL [R1+0x1be4], R38 ;  /* 0x001be42601007387 */ /* 0x000fe20000100800 */
[----:B------:R-:W-:-:S03]  /*869d0*/  @!P0 LOP3.LUT R21, R21, R20, RZ, 0x3c, !PT ;  /* 0x0000001415158212 */ /* 0x000fc600078e3cff */
[----:B------:R0:W-:Y:S01]  /*869e0*/  STL [R1+0x1be8], R20 ;  /* 0x001be81401007387 */ /* 0x0001e20000100800 */
[----:B----4-:R-:W-:Y:S02]  /*869f0*/  PRMT R36, RZ, 0x7610, R36 ;  /* 0x00007610ff247816 */ /* 0x010fe40000000024 */
[----:B0-----:R-:W-:-:S04]  /*86a00*/  @!P0 LOP3.LUT R20, R21, R20, RZ, 0x3c, !PT ;  /* 0x0000001415148212 */ /* 0x001fc800078e3cff */
[----:B------:R-:W-:-:S05]  /*86a10*/  @!P0 LOP3.LUT R21, R21, R20, RZ, 0x3c, !PT ;  /* 0x0000001415158212 */ /* 0x000fca00078e3cff */
[----:B------:R0:W3:Y:S01]  /*86a20*/  @!P0 LDG.E.U8 R36, desc[UR22][R20.64] ;  /* 0x0000001614248981 */ /* 0x0000e2000c1e1100 */
[----:B------:R-:W-:Y:S02]  /*86a30*/  IADD3 R5, P3, PT, R5, UR11, RZ ;  /* 0x0000000b05057c10 */ /* 0x000fe4000ff7e0ff */
[----:B------:R-:W-:-:S03]  /*86a40*/  IADD3.X R37, PT, PT, R37, UR14, RZ, P4, !PT ;  /* 0x0000000e25257c10 */ /* 0x000fc6000a7fe4ff */
[----:B------:R-:W-:Y:S04]  /*86a50*/  STL [R1+0x1bdc], R5 ;  /* 0x001bdc0501007387 */ /* 0x000fe80000100800 */
[----:B------:R-:W-:Y:S01]  /*86a60*/  STL [R1+0x1be0], R37 ;  /* 0x001be02501007387 */ /* 0x000fe20000100800 */
[----:B0-----:R-:W-:Y:S01]  /*86a70*/  IMAD.MOV.U32 R21, RZ, RZ, R37 ;  /* 0x000000ffff157224 */ /* 0x001fe200078e0025 */
[----:B------:R-:W-:Y:S01]  /*86a80*/  PRMT R6, RZ, 0x7610, R6 ;  /* 0x00007610ff067816 */ /* 0x000fe20000000006 */
[----:B------:R-:W-:-:S05]  /*86a90*/  @!P1 IMAD.MOV.U32 R20, RZ, RZ, R38 ;  /* 0x000000ffff149224 */ /* 0x000fca00078e0026 */
[----:B------:R0:W4:Y:S04]  /*86aa0*/  @!P1 LDG.E.U8 R6, desc[UR22][R20.64] ;  /* 0x0000001614069981 */ /* 0x000128000c1e1100 */
[----:B---3--:R1:W-:Y:S04]  /*86ab0*/  STL [R1+0x88], R36 ;  /* 0x0000882401007387 */ /* 0x0083e80000100800 */
[----:B-1----:R-:W3:Y:S04]  /*86ac0*/  LDL.LU R36, [R1+0x4b8c] ;  /* 0x004b8c0001247983 */ /* 0x002ee80000300800 */
[----:B------:R-:W2:Y:S01]  /*86ad0*/  LDL.LU R37, [R1+0x1bd8] ;  /* 0x001bd80001257983 */ /* 0x000ea20000300800 */
[----:B------:R-:W-:Y:S01]  /*86ae0*/  PRMT R9, RZ, 0x7610, R9 ;  /* 0x00007610ff097816 */ /* 0x000fe20000000009 */
[----:B0-----:R-:W-:Y:S01]  /*86af0*/  @!P0 IMAD.MOV.U32 R20, RZ, RZ, R5 ;  /* 0x000000ffff148224 */ /* 0x001fe200078e0005 */
[----:B--2---:R-:W-:-:S02]  /*86b00*/  IADD3.X R37, PT, PT, R37, UR14, RZ, P3, !PT ;  /* 0x0000000e25257c10 */ /* 0x004fc40009ffe4ff */
[----:B------:R-:W-:-:S03]  /*86b10*/  IADD3 R34, P3, PT, R34, UR11, RZ ;  /* 0x0000000b22227c10 */ /* 0x000fc6000ff7e0ff */
[----:B------:R-:W-:Y:S01]  /*86b20*/  @!P0 IMAD.MOV.U32 R21, RZ, RZ, R37 ;  /* 0x000000ffff158224 */ /* 0x000fe200078e0025 */
[----:B------:R0:W-:Y:S04]  /*86b30*/  STL [R1+0x1bd8], R37 ;  /* 0x001bd82501007387 */ /* 0x0001e80000100800 */
[----:B----4-:R-:W-:Y:S04]  /*86b40*/  STL [R1+0x418c], R6 ;  /* 0x00418c0601007387 */ /* 0x010fe80000100800 */
[----:B------:R1:W-:Y:S04]  /*86b50*/  STL [R1+0x1bd4], R34 ;  /* 0x001bd42201007387 */ /* 0x0003e80000100800 */
[----:B------:R-:W2:Y:S04]  /*86b60*/  LDL.LU R5, [R1+0x1bcc] ;  /* 0x001bcc0001057983 */ /* 0x000ea80000300800 */
[----:B------:R4:W3:Y:S04]  /*86b70*/  @!P0 LDG.E.U8 R9, desc[UR22][R20.64] ;  /* 0x0000001614098981 */ /* 0x0008e8000c1e1100 */
[----:B0-----:R-:W3:Y:S04]  /*86b80*/  LDL.LU R37, [R1+0x1bc8] ;  /* 0x001bc80001257983 */ /* 0x001ee80000300800 */
[----:B------:R-:W3:Y:S01]  /*86b90*/  LDL.LU R38, [R1+0x1bac] ;  /* 0x001bac0001267983 */ /* 0x000ee20000300800 */
[----:B----4-:R-:W-:-:S03]  /*86ba0*/  IMAD.MOV.U32 R21, RZ, RZ, R34 ;  /* 0x000000ffff157224 */ /* 0x010fc600078e0022 */
[----:B-1----:R-:W4:Y:S04]  /*86bb0*/  LDL.LU R34, [R1+0x4b88] ;  /* 0x004b880001227983 */ /* 0x002f280000300800 */
[----:B------:R-:W4:Y:S01]  /*86bc0*/  LDL.LU R20, [R1+0x1bd0] ;  /* 0x001bd00001147983 */ /* 0x000f220000300800 */
[----:B------:R-:W-:Y:S02]  /*86bd0*/  PRMT R35, RZ, 0x7610, R35 ;  /* 0x00007610ff237816 */ /* 0x000fe40000000023 */
[----:B--2---:R-:W-:Y:S01]  /*86be0*/  IADD3 R5, P4, PT, R5, UR11, RZ ;  /* 0x0000000b05057c10 */ /* 0x004fe2000ff9e0ff */
[----:B---3--:R-:W-:Y:S04]  /*86bf0*/  STL [R1+0x4190], R9 ;  /* 0x0041900901007387 */ /* 0x008fe80000100800 */
        /* <DEDUP_REMOVED lines=35> */
[----:B------:R-:W3:Y:S01]  /*86e30*/  LDL.LU R20, [R1+0x1bb8] ;  /* 0x001bb80001147983 */ /* 0x000ee20000300800 */
[----:B------:R-:W-:-:S03]  /*86e40*/  IMAD.MOV.U32 R21, RZ, RZ, R5 ;  /* 0x000000ffff157224 */ /* 0x000fc600078e0005 */
[----:B------:R-:W3:Y:S04]  /*86e50*/  LDL.LU R39, [R1+0x1bb0] ;  /* 0x001bb00001277983 */ /* 0x000ee80000300800 */
[----:B------:R-:W3:Y:S01]  /*86e60*/  LDL.LU R5, [R1+0x1ff4] ;  /* 0x001ff40001057983 */ /* 0x000ee20000300800 */
[----:B----4-:R-:W-:Y:S02]  /*86e70*/  PRMT R37, RZ, 0x7610, R37 ;  /* 0x00007610ff257816 */ /* 0x010fe40000000025 */
[----:B--2---:R-:W-:Y:S02]  /*86e80*/  IADD3 R35, P4, PT, R35, UR11, RZ ;  /* 0x0000000b23237c10 */ /* 0x004fe4000ff9e0ff */
[----:B---3--:R-:W-:-:S04]  /*86e90*/  IADD3.X R20, PT, PT, R20, UR14, RZ, P3, !PT ;  /* 0x0000000e14147c10 */ /* 0x008fc80009ffe4ff */
        /* <DEDUP_REMOVED lines=34> */
[----:B------:R-:W2:Y:S04]  /*870c0*/  LDL.LU R20, [R1+0x1ba0] ;  /* 0x001ba00001147983 */ /* 0x000ea80000300800 */
[----:B------:R-:W2:Y:S01]  /*870d0*/  LDL.LU R38, [R1+0x1b98] ;  /* 0x001b980001267983 */ /* 0x000ea20000300800 */
[----:B------:R-:W-:-:S03]  /*870e0*/  IMAD.MOV.U32 R21, RZ, RZ, R35 ;  /* 0x000000ffff157224 */ /* 0x000fc600078e0023 */
[----:B------:R-:W2:Y:S01]  /*870f0*/  LDL.LU R35, [R1+0x1b8c] ;  /* 0x001b8c0001237983 */ /* 0x000ea20000300800 */
[----:B----4-:R-:W-:Y:S02]  /*87100*/  PRMT R39, RZ, 0x7610, R39 ;  /* 0x00007610ff277816 */ /* 0x010fe40000000027 */
[----:B---3--:R-:W-:Y:S02]  /*87110*/  PRMT R36, RZ, 0x7610, R36 ;  /* 0x00007610ff247816 */ /* 0x008fe40000000024 */
[----:B--2---:R-:W-:Y:S02]  /*87120*/  IADD3 R37, P4, PT, R37, UR11, RZ ;  /* 0x0000000b25257c10 */ /* 0x004fe4000ff9e0ff */
[----:B------:R-:W-:-:S04]  /*87130*/  IADD3.X R20, PT, PT, R20, UR14, RZ, P3, !PT ;  /* 0x0000000e14147c10 */ /* 0x000fc80009ffe4ff */
        /* <DEDUP_REMOVED lines=24> */
[----:B------:R-:W-:Y:S02]  /*872c0*/  @!P1 LOP3.LUT R20, R21, R20, RZ, 0x3c, !PT ;  /* 0x0000001415149212 */ /* 0x000fe400078e3cff */
        /* <DEDUP_REMOVED lines=33> */
[----:B------:R-:W-:Y:S01]  /*874e0*/  @!P1 IMAD.MOV.U32 R20, RZ, RZ, R39 ;  /* 0x000000ffff149224 */ /* 0x000fe200078e0027 */
[----:B------:R-:W-:-:S04]  /*874f0*/  PRMT R34, RZ, 0x7610, R34 ;  /* 0x00007610ff227816 */ /* 0x000fc80000000022 */
[----:B------:R0:W2:Y:S02]  /*87500*/  @!P1 LDG.E.U8 R38, desc[UR22][R20.64] ;  /* 0x0000001614269981 */ /* 0x0000a4000c1e1100 */
[----:B0-----:R-:W-:Y:S01]  /*87510*/  @!P0 IMAD.MOV.U32 R20, RZ, RZ, R35 ;  /* 0x000000ffff148224 */ /* 0x001fe200078e0023 */
[----:B----4-:R-:W-:Y:S02]  /*87520*/  IADD3.X R37, PT, PT, R37, UR14, RZ, P3, !PT ;  /* 0x0000000e25257c10 */ /* 0x010fe40009ffe4ff */
[----:B------:R-:W-:-:S03]  /*87530*/  IADD3 R5, P3, PT, R5, UR11, RZ ;  /* 0x0000000b05057c10 */ /* 0x000fc6000ff7e0ff */
[----:B------:R-:W-:Y:S01]  /*87540*/  @!P0 IMAD.MOV.U32 R21, RZ, RZ, R37 ;  /* 0x000000ffff158224 */ /* 0x000fe200078e0025 */
[----:B------:R0:W-:Y:S04]  /*87550*/  STL [R1+0x1b88], R37 ;  /* 0x001b882501007387 */ /* 0x0001e80000100800 */
[----:B------:R-:W-:Y:S04]  /*87560*/  STL [R1+0x2004], R5 ;  /* 0x0020040501007387 */ /* 0x000fe80000100800 */
[----:B------:R-:W4:Y:S04]  /*87570*/  @!P0 LDG.E.U8 R34, desc[UR22][R20.64] ;  /* 0x0000001614228981 */ /* 0x000f28000c1e1100 */
[----:B0-----:R-:W2:Y:S04]  /*87580*/  LDL.LU R37, [R1+0x200c] ;  /* 0x00200c0001257983 */ /* 0x001ea80000300800 */
[----:B------:R-:W3:Y:S04]  /*87590*/  LDL.LU R20, [R1+0x2000] ;  /* 0x0020000001147983 */ /* 0x000ee80000300800 */
[----:B------:R-:W3:Y:S01]  /*875a0*/  LDL.LU R39, [R1+0x2008] ;  /* 0x0020080001277983 */ /* 0x000ee20000300800 */
[----:B------:R-:W-:-:S03]  /*875b0*/  PRMT R85, RZ, 0x7610, R85 ;  /* 0x00007610ff557816 */ /* 0x000fc60000000055 */
[----:B----4-:R0:W-:Y:S04]  /*875c0*/  STL [R1+0xb2c], R34 ;  /* 0x000b2c2201007387 */ /* 0x0101e80000100800 */
[----:B--2---:R1:W-:Y:S01]  /*875d0*/  STL [R1+0xb30], R38 ;  /* 0x000b302601007387 */ /* 0x0043e20000100800 */
[----:B------:R-:W-:Y:S02]  /*875e0*/  IADD3 R37, P4, PT, R37, UR11, RZ ;  /* 0x0000000b25257c10 */ /* 0x000fe4000ff9e0ff */
[----:B---3--:R-:W-:Y:S01]  /*875f0*/  IADD3.X R20, PT, PT, R20, UR14, RZ, P3, !PT ;  /* 0x0000000e14147c10 */ /* 0x008fe20009ffe4ff */
[----:B0-----:R-:W2:Y:S04]  /*87600*/  LDL.LU R34, [R1+0x1b7c] ;  /* 0x001b7c0001227983 */ /* 0x001ea80000300800 */
[----:B------:R-:W3:Y:S04]  /*87610*/  LDL.LU R35, [R1+0x2014] ;  /* 0x0020140001237983 */ /* 0x000ee80000300800 */
[----:B-1----:R-:W4:Y:S04]  /*87620*/  LDL.LU R38, [R1+0x201c] ;  /* 0x00201c0001267983 */ /* 0x002f280000300800 */
[----:B------:R-:W-:Y:S04]  /*87630*/  STL [R1+0x200c], R37 ;  /* 0x00200c2501007387 */ /* 0x000fe80000100800 */
[----:B------:R0:W-:Y:S01]  /*87640*/  STL [R1+0x2000], R20 ;  /* 0x0020001401007387 */ /* 0x0001e20000100800 */
[----:B------:R-:W-:-:S02]  /*87650*/  @!P1 IMAD.MOV.U32 R21, RZ, RZ, R20 ;  /* 0x000000ffff159224 */ /* 0x000fc400078e0014 */
[----:B0-----:R-:W-:-:S05]  /*87660*/  @!P1 IMAD.MOV.U32 R20, RZ, RZ, R5 ;  /* 0x000000ffff149224 */ /* 0x001fca00078e0005 */
[----:B------:R0:W2:Y:S01]  /*87670*/  @!P1 LDG.E.U8 R85, desc[UR22][R20.64] ;  /* 0x0000001614559981 */ /* 0x0000a2000c1e1100 */
[----:B------:R-:W-:Y:S02]  /*87680*/  IADD3.X R39, PT, PT, R39, UR14, RZ, P4, !PT ;  /* 0x0000000e27277c10 */ /* 0x000fe4000a7fe4ff */
[----:B------:R-:W-:-:S03]  /*87690*/  IADD3 R91, P3, PT, R91, UR11, RZ ;  /* 0x0000000b5b5b7c10 */ /* 0x000fc6000ff7e0ff */
[----:B0-----:R-:W-:Y:S02]  /*876a0*/  IMAD.MOV.U32 R20, RZ, RZ, R39 ;  /* 0x000000ffff147224 */ /* 0x001fe400078e0027 */
[----:B------:R-:W-:Y:S01]  /*876b0*/  IMAD.MOV.U32 R21, RZ, RZ, R37 ;  /* 0x000000ffff157224 */ /* 0x000fe200078e0025 */
[----:B------:R-:W-:Y:S04]  /*876c0*/  STL [R1+0x1b84], R91 ;  /* 0x001b845b01007387 */ /* 0x000fe80000100800 */
[----:B------:R-:W-:Y:S04]  /*876d0*/  STL [R1+0x2008], R39 ;  /* 0x0020082701007387 */ /* 0x000fe80000100800 */
[----:B------:R-:W3:Y:S01]  /*876e0*/  LDL.LU R5, [R1+0x2010] ;  /* 0x0020100001057983 */ /* 0x000ee20000300800 */
[----:B------:R-:W-:-:S02]  /*876f0*/  @!P0 LOP3.LUT R21, R21, R20, RZ, 0x3c, !PT ;  /* 0x0000001415158212 */ /* 0x000fc400078e3cff */
[----:B------:R-:W-:Y:S02]  /*87700*/  PRMT R36, RZ, 0x7610, R36 ;  /* 0x00007610ff247816 */ /* 0x000fe40000000024 */
[----:B------:R-:W-:-:S04]  /*87710*/  @!P0 LOP3.LUT R20, R21, R20, RZ, 0x3c, !PT ;  /* 0x0000001415148212 */ /* 0x000fc800078e3cff */
[----:B------:R-:W-:-:S05]  /*87720*/  @!P0 LOP3.LUT R21, R21, R20, RZ, 0x3c, !PT ;  /* 0x0000001415158212 */ /* 0x000fca00078e3cff */
[----:B------:R0:W3:Y:S04]  /*87730*/  @!P0 LDG.E.U8 R36, desc[UR22][R20.64] ;  /* 0x0000001614248981 */ /* 0x0000e8000c1e1100 */
[----:B--2---:R1:W-:Y:S04]  /*87740*/  STL [R1+0x7c], R85 ;  /* 0x00007c5501007387 */ /* 0x0043e80000100800 */
[----:B-1----:R-:W2:Y:S04]  /*87750*/  LDL.LU R85, [R1+0x4b60] ;  /* 0x004b600001557983 */ /* 0x002ea80000300800 */
[----:B------:R-:W2:Y:S04]  /*87760*/  LDL.LU R39, [R1+0x4b5c] ;  /* 0x004b5c0001277983 */ /* 0x000ea80000300800 */
[----:B------:R-:W2:Y:S01]  /*87770*/  LDL.LU R37, [R1+0x1b80] ;  /* 0x001b800001257983 */ /* 0x000ea20000300800 */
[----:B0-----:R-:W-:-:S03]  /*87780*/  @!P1 IMAD.MOV.U32 R20, RZ, RZ, R91 ;  /* 0x000000ffff149224 */ /* 0x001fc600078e005b */
[----:B---3--:R0:W-:Y:S04]  /*87790*/  STL [R1+0x78], R36 ;  /* 0x0000782401007387 */ /* 0x0081e80000100800 */
[----:B0-----:R-:W3:Y:S01]  /*877a0*/  LDL.LU R36, [R1+0x4b58] ;  /* 0x004b580001247983 */ /* 0x001ee20000300800 */
[----:B--2---:R-:W-:Y:S02]  /*877b0*/  IADD3.X R37, PT, PT, R37, UR14, RZ, P3, !PT ;  /* 0x0000000e25257c10 */ /* 0x004fe40009ffe4ff */
[----:B------:R-:W-:Y:S02]  /*877c0*/  PRMT R39, RZ, 0x7610, R39 ;  /* 0x00007610ff277816 */ /* 0x000fe40000000027 */
[----:B------:R-:W-:Y:S01]  /*877d0*/  IADD3 R34, P3, PT, R34, UR11, RZ ;  /* 0x0000000b22227c10 */ /* 0x000fe2000ff7e0ff */
[----:B------:R-:W-:Y:S01]  /*877e0*/  IMAD.MOV.U32 R21, RZ, RZ, R37 ;  /* 0x000000ffff157224 */ /* 0x000fe200078e0025 */
[----:B------:R0:W-:Y:S04]  /*877f0*/  STL [R1+0x1b80], R37 ;  /* 0x001b802501007387 */ /* 0x0001e80000100800 */
[----:B------:R-:W2:Y:S04]  /*87800*/  @!P1 LDG.E.U8 R39, desc[UR22][R20.64] ;  /* 0x0000001614279981 */ /* 0x000ea8000c1e1100 */
[----:B0-----:R-:W4:Y:S04]  /*87810*/  LDL.LU R37, [R1+0x4b54] ;  /* 0x004b540001257983 */ /* 0x001f280000300800 */
[----:B------:R-:W-:Y:S04]  /*87820*/  STL [R1+0x1b7c], R34 ;  /* 0x001b7c2201007387 */ /* 0x000fe80000100800 */
[----:B------:R-:W4:Y:S01]  /*87830*/  LDL.LU R20, [R1+0x1b78] ;  /* 0x001b780001147983 */ /* 0x000f220000300800 */
[----:B------:R-:W-:-:S03]  /*87840*/  IADD3 R35, P4, PT, R35, UR11, RZ ;  /* 0x0000000b23237c10 */ /* 0x000fc6000ff9e0ff */
[----:B------:R-:W4:Y:S01]  /*87850*/  LDL.LU R91, [R1+0x2024] ;  /* 0x00202400015b7983 */ /* 0x000f220000300800 */
[----:B------:R-:W-:-:S03]  /*87860*/  IADD3.X R5, PT, PT, R5, UR14, RZ, P4, !PT ;  /* 0x0000000e05057c10 */ /* 0x000fc6000a7fe4ff */
[----:B------:R-:W-:Y:S01]  /*87870*/  STL [R1+0x2014], R35 ;  /* 0x0020142301007387 */ /* 0x000fe20000100800 */
[----:B------:R-:W-:Y:S02]  /*87880*/  PRMT R0, RZ, 0x7610, R0 ;  /* 0x00007610ff007816 */ /* 0x000fe40000000000 */
[----:B---3--:R-:W-:Y:S01]  /*87890*/  PRMT R36, RZ, 0x7610, R36 ;  /* 0x00007610ff247816 */ /* 0x008fe20000000024 */
[----:B--2---:R0:W-:Y:S01]  /*878a0*/  STL [R1+0xa88], R39 ;  /* 0x000a882701007387 */ /* 0x0041e20000100800 */
[----:B----4-:R-:W-:Y:S02]  /*878b0*/  IADD3.X R20, PT, PT, R20, UR14, RZ, P3, !PT ;  /* 0x0000000e14147c10 */ /* 0x010fe40009ffe4ff */
[----:B------:R-:W-:-:S03]  /*878c0*/  IADD3 R38, P3, PT, R38, UR11, RZ ;  /* 0x0000000b26267c10 */ /* 0x000fc6000ff7e0ff */
[----:B------:R1:W-:Y:S01]  /*878d0*/  STL [R1+0x1b78], R20 ;  /* 0x001b781401007387 */ /* 0x0003e20000100800 */
[----:B------:R-:W-:-:S03]  /*878e0*/  @!P0 IMAD.MOV.U32 R21, RZ, RZ, R20 ;  /* 0x000000ffff158224 */ /* 0x000fc600078e0014 */
[----:B------:R2:W-:Y:S04]  /*878f0*/  STL [R1+0x2010], R5 ;  /* 0x0020100501007387 */ /* 0x0005e80000100800 */
[----:B------:R-:W-:Y:S04]  /*87900*/  STL [R1+0x201c], R38 ;  /* 0x00201c2601007387 */ /* 0x000fe80000100800 */
[----:B0-----:R-:W3:Y:S01]  /*87910*/  LDL.LU R39, [R1+0x2018] ;  /* 0x0020180001277983 */ /* 0x001ee20000300800 */
[----:B-1----:R-:W-:-:S03]  /*87920*/  @!P0 IMAD.MOV.U32 R20, RZ, RZ, R34 ;  /* 0x000000ffff148224 */ /* 0x002fc600078e0022 */
[----:B------:R-:W4:Y:S04]  /*87930*/  LDL.LU R34, [R1+0x1b74] ;  /* 0x001b740001227983 */ /* 0x000f280000300800 */
[----:B------:R0:W2:Y:S02]  /*87940*/  @!P0 LDG.E.U8 R0, desc[UR22][R20.64] ;  /* 0x0000001614008981 */ /* 0x0000a4000c1e1100 */
[----:B0-----:R-:W-:Y:S02]  /*87950*/  @!P1 IMAD.MOV.U32 R20, RZ, RZ, R35 ;  /* 0x000000ffff149224 */ /* 0x001fe400078e0023 */
[----:B------:R-:W-:-:S05]  /*87960*/  @!P1 IMAD.MOV.U32 R21, RZ, RZ, R5 ;  /* 0x000000ffff159224 */ /* 0x000fca00078e0005 */
[----:B------:R0:W4:Y:S01]  /*87970*/  @!P1 LDG.E.U8 R36, desc[UR22][R20.64] ;  /* 0x0000001614249981 */ /* 0x000122000c1e1100 */
[----:B------:R-:W-:Y:S01]  /*87980*/  PRMT R37, RZ, 0x7610, R37 ;  /* 0x00007610ff257816 */ /* 0x000fe20000000025 */
[----:B0-----:R-:W-:Y:S01]  /*87990*/  @!P0 IMAD.MOV.U32 R20, RZ, RZ, R38 ;  /* 0x000000ffff148224 */ /* 0x001fe200078e0026 */
[----:B---3--:R-:W-:-:S05]  /*879a0*/  IADD3.X R39, PT, PT, R39, UR14, RZ, P3, !PT ;  /* 0x0000000e27277c10 */ /* 0x008fca0009ffe4ff */
[----:B------:R-:W-:Y:S01]  /*879b0*/  IMAD.MOV.U32 R21, RZ, RZ, R39 ;  /* 0x000000ffff157224 */ /* 0x000fe200078e0027 */
[----:B--2---:R-:W-:Y:S04]  /*879c0*/  STL [R1+0x4194], R0 ;  /* 0x0041940001007387 */ /* 0x004fe80000100800 */
[----:B------:R-:W2:Y:S04]  /*879d0*/  LDL.LU R5, [R1+0x4b50] ;  /* 0x004b500001057983 */ /* 0x000ea80000300800 */
[----:B------:R-:W3:Y:S01]  /*879e0*/  LDL.LU R35, [R1+0x4b4c] ;  /* 0x004b4c0001237983 */ /* 0x000ee20000300800 */
[----:B----4-:R-:W-:-:S03]  /*879f0*/  IADD3 R34, P3, PT, R34, UR11, RZ ;  /* 0x0000000b22227c10 */ /* 0x010fc6000ff7e0ff */
[----:B------:R-:W-:Y:S04]  /*87a00*/  STL [R1+0x2018], R39 ;  /* 0x0020182701007387 */ /* 0x000fe80000100800 */
[----:B------:R0:W4:Y:S04]  /*87a10*/  @!P0 LDG.E.U8 R37, desc[UR22][R20.64] ;  /* 0x0000001614258981 */ /* 0x000128000c1e1100 */
[----:B------:R1:W-:Y:S01]  /*87a20*/  STL [R1+0xb24], R36 ;  /* 0x000b242401007387 */ /* 0x0003e20000100800 */
[----:B0-----:R-:W-:-:S03]  /*87a30*/  IMAD.MOV.U32 R21, RZ, RZ, R34 ;  /* 0x000000ffff157224 */ /* 0x001fc600078e0022 */
[----:B-1----:R-:W2:Y:S04]  /*87a40*/  LDL.LU R36, [R1+0x4b48] ;  /* 0x004b480001247983 */ /* 0x002ea80000300800 */
[----:B------:R-:W2:Y:S04]  /*87a50*/  LDL.LU R39, [R1+0x4b44] ;  /* 0x004b440001277983 */ /* 0x000ea80000300800 */
[----:B------:R0:W-:Y:S04]  /*87a60*/  STL [R1+0x1b74], R34 ;  /* 0x001b742201007387 */ /* 0x0001e80000100800 */
[----:B0-----:R-:W3:Y:S04]  /*87a70*/  LDL.LU R34, [R1+0x1b6c] ;  /* 0x001b6c0001227983 */ /* 0x001ee80000300800 */
[----:B------:R-:W3:Y:S04]  /*87a80*/  LDL.LU R20, [R1+0x1b70] ;  /* 0x001b700001147983 */ /* 0x000ee80000300800 */
[----:B----4-:R0:W-:Y:S04]  /*87a90*/  STL [R1+0xb20], R37 ;  /* 0x000b202501007387 */ /* 0x0101e80000100800 */
[----:B0-----:R-:W4:Y:S04]  /*87aa0*/  LDL.LU R37, [R1+0x1b68] ;  /* 0x001b680001257983 */ /* 0x001f280000300800 */
[----:B------:R-:W4:Y:S01]  /*87ab0*/  LDL.LU R38, [R1+0x1b5c] ;  /* 0x001b5c0001267983 */ /* 0x000f220000300800 */
[----:B--2---:R-:W-:-:S02]  /*87ac0*/  PRMT R39, RZ, 0x7610, R39 ;  /* 0x00007610ff277816 */ /* 0x004fc40000000027 */
[----:B---3--:R-:W-:Y:S02]  /*87ad0*/  IADD3 R34, P4, PT, R34, UR11, RZ ;  /* 0x0000000b22227c10 */ /* 0x008fe4000ff9e0ff */
[----:B------:R-:W-:-:S04]  /*87ae0*/  IADD3.X R20, PT, PT, R20, UR14, RZ, P3, !PT ;  /* 0x0000000e14147c10 */ /* 0x000fc80009ffe4ff */
[-C--:B------:R-:W-:Y:S01]  /*87af0*/  @!P1 LOP3.LUT R21, R21, R20.reuse, RZ, 0x3c, !PT ;  /* 0x0000001415159212 */ /* 0x080fe200078e3cff */
[----:B------:R-:W-:Y:S04]  /*87b00*/  STL [R1+0x1b6c], R34 ;  /* 0x001b6c2201007387 */ /* 0x000fe80000100800 */
[----:B------:R0:W-:Y:S02]  /*87b10*/  STL [R1+0x1b70], R20 ;  /* 0x001b701401007387 */ /* 0x0001e40000100800 */
[----:B0-----:R-:W-:-:S04]  /*87b20*/  @!P1 LOP3.LUT R20, R21, R20, RZ, 0x3c, !PT ;  /* 0x0000001415149212 */ /* 0x001fc800078e3cff */
[----:B------:R-:W-:-:S05]  /*87b30*/  @!P1 LOP3.LUT R21, R21, R20, RZ, 0x3c, !PT ;  /* 0x0000001415159212 */ /* 0x000fca00078e3cff */
[----:B------:R0:W2:Y:S01]  /*87b40*/  @!P1 LDG.E.U8 R39, desc[UR22][R20.64] ;  /* 0x0000001614279981 */ /* 0x0000a2000c1e1100 */
[----:B------:R-:W-:Y:S01]  /*87b50*/  IADD3 R91, P3, PT, R91, UR11, RZ ;  /* 0x0000000b5b5b7c10 */ /* 0x000fe2000ff7e0ff */
[----:B0-----:R-:W-:Y:S01]  /*87b60*/  IMAD.MOV.U32 R21, RZ, RZ, R34 ;  /* 0x000000ffff157224 */ /* 0x001fe200078e0022 */
[----:B------:R-:W-:Y:S02]  /*87b70*/  PRMT R36, RZ, 0x7610, R36 ;  /* 0x00007610ff247816 */ /* 0x000fe40000000024 */
[----:B----4-:R-:W-:-:S05]  /*87b80*/  IADD3.X R37, PT, PT, R37, UR14, RZ, P4, !PT ;  /* 0x0000000e25257c10 */ /* 0x010fca000a7fe4ff */
[----:B------:R-:W-:Y:S01]  /*87b90*/  IMAD.MOV.U32 R20, RZ, RZ, R37 ;  /* 0x000000ffff147224 */ /* 0x000fe200078e0025 */
[----:B------:R-:W-:Y:S04]  /*87ba0*/  STL [R1+0x1b68], R37 ;  /* 0x001b682501007387 */ /* 0x000fe80000100800 */
[----:B------:R-:W-:Y:S01]  /*87bb0*/  STL [R1+0x2024], R91 ;  /* 0x0020245b01007387 */ /* 0x000fe20000100800 */
[----:B------:R-:W-:-:S04]  /*87bc0*/  @!P0 LOP3.LUT R21, R21, R20, RZ, 0x3c, !PT ;  /* 0x0000001415158212 */ /* 0x000fc800078e3cff */
[----:B------:R-:W-:-:S04]  /*87bd0*/  @!P0 LOP3.LUT R20, R21, R20, RZ, 0x3c, !PT ;  /* 0x0000001415148212 */ /* 0x000fc800078e3cff */
        /* <DEDUP_REMOVED lines=20> */
[----:B--2---:R0:W-:Y:S04]  /*87d20*/  STL [R1+0xb14], R39 ;  /* 0x000b142701007387 */ /* 0x0041e80000100800 */
[----:B0-----:R-:W2:Y:S04]  /*87d30*/  LDL.LU R39, [R1+0x1b60] ;  /* 0x001b600001277983 */ /* 0x001ea80000300800 */
[----:B------:R-:W2:Y:S01]  /*87d40*/  LDL.LU R91, [R1+0x1b54] ;  /* 0x001b5400015b7983 */ /* 0x000ea20000300800 */
        /* <DEDUP_REMOVED lines=2114> */
[----:B------:R-:W4:Y:S01]  /*90170*/  LDL.LU R34, [R1+0x112c] ;  /* 0x00112c0001227983 */ /* 0x000f220000300800 */
[----:B0-----:R-:W-:Y:S01]  /*90180*/  @!P1 IMAD.MOV.U32 R20, RZ, RZ, R91 ;  /* 0x000000ffff149224 */ /* 0x001fe200078e005b */
[----:B--2---:R-:W-:-:S02]  /*90190*/  IADD3.X R38, PT, PT, R38, UR14, RZ, P3, !PT ;  /* 0x0000000e26267c10 */ /* 0x004fc40009ffe4ff */
[----:B---3--:R-:W-:Y:S02]  /*901a0*/  PRMT R39, RZ, 0x7610, R39 ;  /* 0x00007610ff277816 */ /* 0x008fe40000000027 */
[----:B----4-:R-:W-:Y:S01]  /*901b0*/  IADD3 R34, P3, PT, R34, UR11, RZ ;  /* 0x0000000b22227c10 */ /* 0x010fe2000ff7e0ff */
        /* <DEDUP_REMOVED lines=22> */
[----:B------:R-:W-:Y:S02]  /*90320*/  IADD3 R37, P3, PT, R37, UR11, RZ ;  /* 0x0000000b25257c10 */ /* 0x000fe4000ff7e0ff */
[----:B--2---:R-:W-:-:S05]  /*90330*/  IADD3.X R39, PT, PT, R39, UR14, RZ, P4, !PT ;  /* 0x0000000e27277c10 */ /* 0x004fca000a7fe4ff */
[----:B------:R-:W-:Y:S04]  /*90340*/  STL [R1+0x1130], R39 ;  /* 0x0011302701007387 */ /* 0x000fe80000100800 */
[----:B------:R-:W-:Y:S01]  /*90350*/  STL [R1+0x113c], R37 ;  /* 0x00113c2501007387 */ /* 0x000fe20000100800 */
[----:B0-----:R-:W-:-:S03]  /*90360*/  IMAD.MOV.U32 R20, RZ, RZ, R39 ;  /* 0x000000ffff147224 */ /* 0x001fc600078e0027 */
[----:B---3--:R0:W-:Y:S04]  /*90370*/  STL [R1+0x8b4], R36 ;  /* 0x0008b42401007387 */ /* 0x0081e80000100800 */
[----:B0-----:R-:W2:Y:S04]  /*90380*/  LDL.LU R36, [R1+0x48c4] ;  /* 0x0048c40001247983 */ /* 0x001ea80000300800 */
        /* <DEDUP_REMOVED lines=21> */
[----:B------:R-:W3:Y:S04]  /*904e0*/  LDL.LU R20, [R1+0x1140] ;  /* 0x0011400001147983 */ /* 0x000ee80000300800 */
[----:B------:R-:W3:Y:S01]  /*904f0*/  LDL.LU R37, [R1+0x1148] ;  /* 0x0011480001257983 */ /* 0x000ee20000300800 */
[----:B------:R-:W-:-:S03]  /*90500*/  IMAD.MOV.U32 R21, RZ, RZ, R34 ;  /* 0x000000ffff157224 */ /* 0x000fc600078e0022 */
[----:B------:R-:W3:Y:S01]  /*90510*/  LDL.LU R34, [R1+0x116c] ;  /* 0x00116c0001227983 */ /* 0x000ee20000300800 */
[----:B----4-:R-:W-:Y:S02]  /*90520*/  PRMT R39, RZ, 0x7610, R39 ;  /* 0x00007610ff277816 */ /* 0x010fe40000000027 */
[----:B------:R-:W-:Y:S02]  /*90530*/  PRMT R35, RZ, 0x7610, R35 ;  /* 0x00007610ff237816 */ /* 0x000fe40000000023 */
[----:B--2---:R-:W-:Y:S02]  /*90540*/  IADD3 R36, P4, PT, R36, UR11, RZ ;  /* 0x0000000b24247c10 */ /* 0x004fe4000ff9e0ff */
[----:B---3--:R-:W-:-:S04]  /*90550*/  IADD3.X R20, PT, PT, R20, UR14, RZ, P3, !PT ;  /* 0x0000000e14147c10 */ /* 0x008fc80009ffe4ff */
        /* <DEDUP_REMOVED lines=68> */
[----:B0-----:R-:W3:Y:S04]  /*909a0*/  LDL.LU R36, [R1+0x117c] ;  /* 0x00117c0001247983 */ /* 0x001ee80000300800 */
[----:B------:R-:W3:Y:S04]  /*909b0*/  LDL.LU R20, [R1+0x1170] ;  /* 0x0011700001147983 */ /* 0x000ee80000300800 */
[----:B--2---:R0:W-:Y:S01]  /*909c0*/  STL [R1+0x890], R37 ;  /* 0x0008902501007387 */ /* 0x0041e20000100800 */
[----:B------:R-:W-:-:S03]  /*909d0*/  PRMT R85, RZ, 0x7610, R85 ;  /* 0x00007610ff557816 */ /* 0x000fc60000000055 */
[----:B0-----:R-:W2:Y:S04]  /*909e0*/  LDL.LU R37, [R1+0x1178] ;  /* 0x0011780001257983 */ /* 0x001ea80000300800 */
[----:B------:R-:W2:Y:S04]  /*909f0*/  LDL.LU R34, [R1+0x118c] ;  /* 0x00118c0001227983 */ /* 0x000ea80000300800 */
[----:B----4-:R0:W-:Y:S01]  /*90a00*/  STL [R1+0x88c], R5 ;  /* 0x00088c0501007387 */ /* 0x0101e20000100800 */
[----:B---3--:R-:W-:Y:S02]  /*90a10*/  IADD3 R36, P4, PT, R36, UR11, RZ ;  /* 0x0000000b24247c10 */ /* 0x008fe4000ff9e0ff */
[----:B------:R-:W-:Y:S01]  /*90a20*/  IADD3.X R20, PT, PT, R20, UR14, RZ, P3, !PT ;  /* 0x0000000e14147c10 */ /* 0x000fe20009ffe4ff */
[----:B0-----:R-:W3:Y:S04]  /*90a30*/  LDL.LU R5, [R1+0x1194] ;  /* 0x0011940001057983 */ /* 0x001ee80000300800 */
[----:B------:R-:W4:Y:S04]  /*90a40*/  LDL.LU R39, [R1+0x119c] ;  /* 0x00119c0001277983 */ /* 0x000f280000300800 */
[----:B------:R-:W-:Y:S01]  /*90a50*/  STL [R1+0x117c], R36 ;  /* 0x00117c2401007387 */ /* 0x000fe20000100800 */
[----:B------:R-:W-:-:S03]  /*90a60*/  @!P1 IMAD.MOV.U32 R21, RZ, RZ, R20 ;  /* 0x000000ffff159224 */ /* 0x000fc600078e0014 */
[----:B------:R0:W-:Y:S02]  /*90a70*/  STL [R1+0x1170], R20 ;  /* 0x0011701401007387 */ /* 0x0001e40000100800 */
[----:B0-----:R-:W-:-:S05]  /*90a80*/  @!P1 IMAD.MOV.U32 R20, RZ, RZ, R91 ;  /* 0x000000ffff149224 */ /* 0x001fca00078e005b */
[----:B------:R0:W3:Y:S01]  /*90a90*/  @!P1 LDG.E.U8 R85, desc[UR22][R20.64] ;  /* 0x0000001614559981 */ /* 0x0000e2000c1e1100 */
[----:B--2---:R-:W-:Y:S02]  /*90aa0*/  IADD3.X R37, PT, PT, R37, UR14, RZ, P4, !PT ;  /* 0x0000000e25257c10 */ /* 0x004fe4000a7fe4ff */
[----:B------:R-:W-:-:S03]  /*90ab0*/  IADD3 R38, P3, PT, R38, UR11, RZ ;  /* 0x0000000b26267c10 */ /* 0x000fc6000ff7e0ff */
[----:B0-----:R-:W-:Y:S02]  /*90ac0*/  IMAD.MOV.U32 R20, RZ, RZ, R37 ;  /* 0x000000ffff147224 */ /* 0x001fe400078e0025 */
[----:B------:R-:W-:Y:S01]  /*90ad0*/  IMAD.MOV.U32 R21, RZ, RZ, R36 ;  /* 0x000000ffff157224 */ /* 0x000fe200078e0024 */
[----:B------:R-:W-:Y:S04]  /*90ae0*/  STL [R1+0x1184], R38 ;  /* 0x0011842601007387 */ /* 0x000fe80000100800 */
[----:B------:R-:W-:Y:S04]  /*90af0*/  STL [R1+0x1178], R37 ;  /* 0x0011782501007387 */ /* 0x000fe80000100800 */
[----:B------:R-:W2:Y:S01]  /*90b00*/  LDL.LU R91, [R1+0x1190] ;  /* 0x00119000015b7983 */ /* 0x000ea20000300800 */
[----:B------:R-:W-:-:S02]  /*90b10*/  @!P0 LOP3.LUT R21, R21, R20, RZ, 0x3c, !PT ;  /* 0x0000001415158212 */ /* 0x000fc400078e3cff */
[----:B------:R-:W-:Y:S02]  /*90b20*/  PRMT R35, RZ, 0x7610, R35 ;  /* 0x00007610ff237816 */ /* 0x000fe40000000023 */
[----:B------:R-:W-:-:S04]  /*90b30*/  @!P0 LOP3.LUT R20, R21, R20, RZ, 0x3c, !PT ;  /* 0x0000001415148212 */ /* 0x000fc800078e3cff */
[----:B------:R-:W-:-:S05]  /*90b40*/  @!P0 LOP3.LUT R21, R21, R20, RZ, 0x3c, !PT ;  /* 0x0000001415158212 */ /* 0x000fca00078e3cff */
[----:B------:R0:W2:Y:S04]  /*90b50*/  @!P0 LDG.E.U8 R35, desc[UR22][R20.64] ;  /* 0x0000001614238981 */ /* 0x0000a8000c1e1100 */
[----:B---3--:R1:W-:Y:S04]  /*90b60*/  STL [R1+0x884], R85 ;  /* 0x0008845501007387 */ /* 0x0083e80000100800 */
[----:B-1----:R-:W3:Y:S04]  /*90b70*/  LDL.LU R85, [R1+0x48ac] ;  /* 0x0048ac0001557983 */ /* 0x002ee80000300800 */
[----:B------:R-:W3:Y:S04]  /*90b80*/  LDL.LU R37, [R1+0x48a8] ;  /* 0x0048a80001257983 */ /* 0x000ee80000300800 */
[----:B------:R-:W3:Y:S01]  /*90b90*/  LDL.LU R36, [R1+0x1180] ;  /* 0x0011800001247983 */ /* 0x000ee20000300800 */
[----:B0-----:R-:W-:-:S03]  /*90ba0*/  @!P1 IMAD.MOV.U32 R20, RZ, RZ, R38 ;  /* 0x000000ffff149224 */ /* 0x001fc600078e0026 */
[----:B--2---:R0:W-:Y:S04]  /*90bb0*/  STL [R1+0x880], R35 ;  /* 0x0008802301007387 */ /* 0x0041e80000100800 */
[----:B0-----:R-:W2:Y:S01]  /*90bc0*/  LDL.LU R35, [R1+0x48a4] ;  /* 0x0048a40001237983 */ /* 0x001ea20000300800 */
[----:B---3--:R-:W-:Y:S02]  /*90bd0*/  IADD3.X R36, PT, PT, R36, UR14, RZ, P3, !PT ;  /* 0x0000000e24247c10 */ /* 0x008fe40009ffe4ff */
[----:B------:R-:W-:Y:S02]  /*90be0*/  PRMT R37, RZ, 0x7610, R37 ;  /* 0x00007610ff257816 */ /* 0x000fe40000000025 */
[----:B------:R-:W-:Y:S01]  /*90bf0*/  IADD3 R34, P3, PT, R34, UR11, RZ ;  /* 0x0000000b22227c10 */ /* 0x000fe2000ff7e0ff */
[----:B------:R-:W-:Y:S01]  /*90c00*/  IMAD.MOV.U32 R21, RZ, RZ, R36 ;  /* 0x000000ffff157224 */ /* 0x000fe200078e0024 */
[----:B------:R0:W-:Y:S04]  /*90c10*/  STL [R1+0x1180], R36 ;  /* 0x0011802401007387 */ /* 0x0001e80000100800 */
[----:B------:R-:W3:Y:S04]  /*90c20*/  @!P1 LDG.E.U8 R37, desc[UR22][R20.64] ;  /* 0x0000001614259981 */ /* 0x000ee8000c1e1100 */
[----:B0-----:R-:W2:Y:S04]  /*90c30*/  LDL.LU R36, [R1+0x48a0] ;  /* 0x0048a00001247983 */ /* 0x001ea80000300800 */
[----:B------:R-:W-:Y:S04]  /*90c40*/  STL [R1+0x118c], R34 ;  /* 0x00118c2201007387 */ /* 0x000fe80000100800 */
[----:B------:R-:W2:Y:S01]  /*90c50*/  LDL.LU R20, [R1+0x1188] ;  /* 0x0011880001147983 */ /* 0x000ea20000300800 */
[----:B------:R-:W-:-:S04]  /*90c60*/  IADD3 R5, P4, PT, R5, UR11, RZ ;  /* 0x0000000b05057c10 */ /* 0x000fc8000ff9e0ff */
[----:B------:R-:W-:Y:S01]  /*90c70*/  IADD3.X R91, PT, PT, R91, UR14, RZ, P4, !PT ;  /* 0x0000000e5b5b7c10 */ /* 0x000fe2000a7fe4ff */
[----:B---3--:R0:W-:Y:S01]  /*90c80*/  STL [R1+0x20], R37 ;  /* 0x0000202501007387 */ /* 0x0081e20000100800 */
[----:B--2---:R-:W-:Y:S02]  /*90c90*/  IADD3.X R20, PT, PT, R20, UR14, RZ, P3, !PT ;  /* 0x0000000e14147c10 */ /* 0x004fe40009ffe4ff */
[----:B----4-:R-:W-:Y:S01]  /*90ca0*/  IADD3 R39, P3, PT, R39, UR11, RZ ;  /* 0x0000000b27277c10 */ /* 0x010fe2000ff7e0ff */
[----:B0-----:R-:W2:Y:S04]  /*90cb0*/  LDL.LU R37, [R1+0x11b4] ;  /* 0x0011b40001257983 */ /* 0x001ea80000300800 */
[----:B------:R-:W-:Y:S04]  /*90cc0*/  STL [R1+0x1194], R5 ;  /* 0x0011940501007387 */ /* 0x000fe80000100800 */
[----:B------:R0:W-:Y:S04]  /*90cd0*/  STL [R1+0x1188], R20 ;  /* 0x0011881401007387 */ /* 0x0001e80000100800 */
[----:B------:R1:W-:Y:S04]  /*90ce0*/  STL [R1+0x1190], R91 ;  /* 0x0011905b01007387 */ /* 0x0003e80000100800 */
[----:B------:R-:W-:Y:S04]  /*90cf0*/  STL [R1+0x119c], R39 ;  /* 0x00119c2701007387 */ /* 0x000fe80000100800 */
[----:B------:R-:W3:Y:S01]  /*90d00*/  LDL.LU R38, [R1+0x1198] ;  /* 0x0011980001267983 */ /* 0x000ee20000300800 */
[----:B------:R-:W-:Y:S01]  /*90d10*/  PRMT R0, RZ, 0x7610, R0 ;  /* 0x00007610ff007816 */ /* 0x000fe20000000000 */
[----:B------:R-:W-:-:S02]  /*90d20*/  @!P0 IMAD.MOV.U32 R21, RZ, RZ, R20 ;  /* 0x000000ffff158224 */ /* 0x000fc400078e0014 */
[----:B0-----:R-:W-:Y:S01]  /*90d30*/  @!P0 IMAD.MOV.U32 R20, RZ, RZ, R34 ;  /* 0x000000ffff148224 */ /* 0x001fe200078e0022 */
[----:B------:R-:W-:Y:S01]  /*90d40*/  PRMT R36, RZ, 0x7610, R36 ;  /* 0x00007610ff247816 */ /* 0x000fe20000000024 */
[----:B------:R-:W4:Y:S04]  /*90d50*/  LDL.LU R34, [R1+0x11a4] ;  /* 0x0011a40001227983 */ /* 0x000f280000300800 */
[----:B------:R0:W2:Y:S01]  /*90d60*/  @!P0 LDG.E.U8 R0, desc[UR22][R20.64] ;  /* 0x0000001614008981 */ /* 0x0000a2000c1e1100 */
[----:B------:R-:W-:Y:S01]  /*90d70*/  PRMT R35, RZ, 0x7610, R35 ;  /* 0x00007610ff237816 */ /* 0x000fe20000000023 */
[----:B0-----:R-:W-:Y:S02]  /*90d80*/  @!P1 IMAD.MOV.U32 R20, RZ, RZ, R5 ;  /* 0x000000ffff149224 */ /* 0x001fe400078e0005 */
[----:B------:R-:W-:-:S05]  /*90d90*/  @!P1 IMAD.MOV.U32 R21, RZ, RZ, R91 ;  /* 0x000000ffff159224 */ /* 0x000fca00078e005b */
[----:B------:R0:W4:Y:S02]  /*90da0*/  @!P1 LDG.E.U8 R36, desc[UR22][R20.64] ;  /* 0x0000001614249981 */ /* 0x000124000c1e1100 */
[----:B0-----:R-:W-:Y:S01]  /*90db0*/  @!P0 IMAD.MOV.U32 R20, RZ, RZ, R39 ;  /* 0x000000ffff148224 */ /* 0x001fe200078e0027 */
[----:B---3--:R-:W-:-:S05]  /*90dc0*/  IADD3.X R38, PT, PT, R38, UR14, RZ, P3, !PT ;  /* 0x0000000e26267c10 */ /* 0x008fca0009ffe4ff */
[----:B------:R-:W-:-:S05]  /*90dd0*/  IMAD.MOV.U32 R21, RZ, RZ, R38 ;  /* 0x000000ffff157224 */ /* 0x000fca00078e0026 */
[----:B------:R-:W3:Y:S04]  /*90de0*/  @!P0 LDG.E.U8 R35, desc[UR22][R20.64] ;  /* 0x0000001614238981 */ /* 0x000ee8000c1e1100 */
[----:B--2---:R-:W-:Y:S04]  /*90df0*/  STL [R1+0x4198], R0 ;  /* 0x0041980001007387 */ /* 0x004fe80000100800 */
[----:B-1----:R-:W2:Y:S04]  /*90e00*/  LDL.LU R91, [R1+0x489c] ;  /* 0x00489c00015b7983 */ /* 0x002ea80000300800 */
[----:B------:R-:W2:Y:S01]  /*90e10*/  LDL.LU R5, [R1+0x4898] ;  /* 0x0048980001057983 */ /* 0x000ea20000300800 */
[----:B----4-:R-:W-:-:S03]  /*90e20*/  IADD3 R34, P3, PT, R34, UR11, RZ ;  /* 0x0000000b22227c10 */ /* 0x010fc6000ff7e0ff */
[----:B------:R-:W-:Y:S04]  /*90e30*/  STL [R1+0x1198], R38 ;  /* 0x0011982601007387 */ /* 0x000fe80000100800 */
[----:B------:R0:W-:Y:S04]  /*90e40*/  STL [R1+0x878], R36 ;  /* 0x0008782401007387 */ /* 0x0001e80000100800 */
[----:B0-----:R-:W4:Y:S04]  /*90e50*/  LDL.LU R36, [R1+0x4894] ;  /* 0x0048940001247983 */ /* 0x001f280000300800 */
[----:B------:R-:W2:Y:S04]  /*90e60*/  LDL.LU R38, [R1+0x4890] ;  /* 0x0048900001267983 */ /* 0x000ea80000300800 */
[----:B------:R-:W-:Y:S04]  /*90e70*/  STL [R1+0x11a4], R34 ;  /* 0x0011a42201007387 */ /* 0x000fe80000100800 */
[----:B---3--:R0:W-:Y:S04]  /*90e80*/  STL [R1+0x86c], R35 ;  /* 0x00086c2301007387 */ /* 0x0081e80000100800 */
[----:B0-----:R-:W3:Y:S04]  /*90e90*/  LDL.LU R35, [R1+0x11ac] ;  /* 0x0011ac0001237983 */ /* 0x001ee80000300800 */
[----:B------:R-:W2:Y:S01]  /*90ea0*/  LDL.LU R20, [R1+0x11a0] ;  /* 0x0011a00001147983 */ /* 0x000ea20000300800 */
[----:B------:R-:W-:-:S03]  /*90eb0*/  IMAD.MOV.U32 R21, RZ, RZ, R34 ;  /* 0x000000ffff157224 */ /* 0x000fc600078e0022 */
[----:B------:R-:W2:Y:S04]  /*90ec0*/  LDL.LU R39, [R1+0x11a8] ;  /* 0x0011a80001277983 */ /* 0x000ea80000300800 */
[----:B------:R-:W2:Y:S01]  /*90ed0*/  LDL.LU R34, [R1+0x11cc] ;  /* 0x0011cc0001227983 */ /* 0x000ea20000300800 */
[----:B----4-:R-:W-:Y:S02]  /*90ee0*/  PRMT R36, RZ, 0x7610, R36 ;  /* 0x00007610ff247816 */ /* 0x010fe40000000024 */
[----:B---3--:R-:W-:Y:S02]  /*90ef0*/  IADD3 R35, P4, PT, R35, UR11, RZ ;  /* 0x0000000b23237c10 */ /* 0x008fe4000ff9e0ff */
[----:B--2---:R-:W-:-:S04]  /*90f00*/  IADD3.X R20, PT, PT, R20, UR14, RZ, P3, !PT ;  /* 0x0000000e14147c10 */ /* 0x004fc80009ffe4ff */
        /* <DEDUP_REMOVED lines=154> */
[----:B----4-:R-:W-:-:S03]  /*918b0*/  IADD3 R35, P4, PT, R35, UR11, RZ ;  /* 0x0000000b23237c10 */ /* 0x010fc6000ff9e0ff */
[----:B------:R-:W4:Y:S01]  /*918c0*/  LDL.LU R39, [R1+0x122c] ;  /* 0x00122c0001277983 */ /* 0x000f220000300800 */
[----:B------:R-:W-:-:S03]  /*918d0*/  IADD3.X R34, PT, PT, R34, UR14, RZ, P4, !PT ;  /* 0x0000000e22227c10 */ /* 0x000fc6000a7fe4ff */
[----:B------:R-:W-:Y:S01]  /*918e0*/  STL [R1+0x120c], R35 ;  /* 0x00120c2301007387 */ /* 0x000fe20000100800 */
[----:B------:R-:W-:Y:S02]  /*918f0*/  PRMT R9, RZ, 0x7610, R9 ;  /* 0x00007610ff097816 */ /* 0x000fe40000000009 */
[----:B------:R-:W-:Y:S01]  /*91900*/  PRMT R6, RZ, 0x7610, R6 ;  /* 0x00007610ff067816 */ /* 0x000fe20000000006 */
[----:B---3--:R0:W-:Y:S01]  /*91910*/  STL [R1+0x838], R37 ;  /* 0x0008382501007387 */ /* 0x0081e20000100800 */
[----:B--2---:R-:W-:Y:S02]  /*91920*/  IADD3.X R20, PT, PT, R20, UR14, RZ, P3, !PT ;  /* 0x0000000e14147c10 */ /* 0x004fe40009ffe4ff */
        /* <DEDUP_REMOVED lines=224> */
[----:B------:R4:W2:Y:S04]  /*92730*/  @!P0 LDG.E.U8 R3, desc[UR22][R20.64] ;  /* 0x0000001614038981 */ /* 0x0008a8000c1e1100 */
[----:B0-----:R-:W2:Y:S04]  /*92740*/  LDL.LU R36, [R1+0x1298] ;  /* 0x0012980001247983 */ /* 0x001ea80000300800 */
[----:B------:R-:W2:Y:S01]  /*92750*/  LDL.LU R38, [R1+0x12bc] ;  /* 0x0012bc0001267983 */ /* 0x000ea20000300800 */
[----:B----4-:R-:W-:-:S03]  /*92760*/  IMAD.MOV.U32 R21, RZ, RZ, R34 ;  /* 0x000000ffff157224 */ /* 0x010fc600078e0022 */
[----:B-1----:R-:W4:Y:S04]  /*92770*/  LDL.LU R34, [R1+0x4828] ;  /* 0x0048280001227983 */ /* 0x002f280000300800 */
[----:B------:R-:W4:Y:S01]  /*92780*/  LDL.LU R20, [R1+0x1290] ;  /* 0x0012900001147983 */ /* 0x000f220000300800 */
[----:B---3--:R-:W-:Y:S02]  /*92790*/  PRMT R37, RZ, 0x7610, R37 ;  /* 0x00007610ff257816 */ /* 0x008fe40000000025 */
[----:B--2---:R-:W-:Y:S01]  /*927a0*/  IADD3 R5, P4, PT, R5, UR11, RZ ;  /* 0x0000000b05057c10 */ /* 0x004fe2000ff9e0ff */
[----:B------:R-:W-:Y:S04]  /*927b0*/  STL [R1+0x41a8], R3 ;  /* 0x0041a80301007387 */ /* 0x000fe80000100800 */
        /* <DEDUP_REMOVED lines=158> */
[----:B---3--:R0:W-:Y:S04]  /*931a0*/  STL [R1+0x7c4], R91 ;  /* 0x0007c45b01007387 */ /* 0x0081e80000100800 */
[----:B------:R-:W3:Y:S04]  /*931b0*/  LDL.LU R35, [R1+0x130c] ;  /* 0x00130c0001237983 */ /* 0x000ee80000300800 */
[----:B------:R-:W3:Y:S01]  /*931c0*/  LDL.LU R5, [R1+0x1314] ;  /* 0x0013140001057983 */ /* 0x000ee20000300800 */
[----:B------:R-:W-:-:S03]  /*931d0*/  PRMT R36, RZ, 0x7610, R36 ;  /* 0x00007610ff247816 */ /* 0x000fc60000000024 */
[----:B0-----:R-:W3:Y:S01]  /*931e0*/  LDL.LU R91, [R1+0x131c] ;  /* 0x00131c00015b7983 */ /* 0x001ee20000300800 */
        /* <DEDUP_REMOVED lines=11> */
[----:B------:R-:W-:-:S05]  /*932a0*/  IMAD.MOV.U32 R21, RZ, RZ, R34 ;  /* 0x000000ffff157224 */ /* 0x000fca00078e0022 */
[-C--:B------:R-:W-:Y:S01]  /*932b0*/  @!P0 LOP3.LUT R21, R21, R20.reuse, RZ, 0x3c, !PT ;  /* 0x0000001415158212 */ /* 0x080fe200078e3cff */
[----:B------:R-:W-:Y:S03]  /*932c0*/  STL [R1+0x1304], R37 ;  /* 0x0013042501007387 */ /* 0x000fe60000100800 */
[C---:B------:R-:W-:Y:S02]  /*932d0*/  @!P0 LOP3.LUT R20, R21.reuse, R20, RZ, 0x3c, !PT ;  /* 0x0000001415148212 */ /* 0x040fe400078e3cff */
[----:B------:R-:W-:Y:S01]  /*932e0*/  PRMT R38, RZ, 0x7610, R38 ;  /* 0x00007610ff267816 */ /* 0x000fe20000000026 */
[----:B------:R-:W-:Y:S01]  /*932f0*/  STL [R1+0x12f8], R39 ;  /* 0x0012f82701007387 */ /* 0x000fe20000100800 */
[----:B------:R-:W-:-:S05]  /*93300*/  @!P0 LOP3.LUT R21, R21, R20, RZ, 0x3c, !PT ;  /* 0x0000001415158212 */ /* 0x000fca00078e3cff */
[----:B------:R0:W4:Y:S04]  /*93310*/  @!P0 LDG.E.U8 R38, desc[UR22][R20.64] ;  /* 0x0000001614268981 */ /* 0x000128000c1e1100 */
[----:B--2---:R1:W-:Y:S04]  /*93320*/  STL [R1+0x7bc], R36 ;  /* 0x0007bc2401007387 */ /* 0x0043e80000100800 */
[----:B-1----:R-:W2:Y:S04]  /*93330*/  LDL.LU R36, [R1+0x47fc] ;  /* 0x0047fc0001247983 */ /* 0x002ea80000300800 */
[----:B------:R-:W2:Y:S04]  /*93340*/  LDL.LU R39, [R1+0x1300] ;  /* 0x0013000001277983 */ /* 0x000ea80000300800 */
[----:B------:R-:W3:Y:S01]  /*93350*/  LDL.LU R34, [R1+0x1310] ;  /* 0x0013100001227983 */ /* 0x000ee20000300800 */
[----:B------:R-:W-:Y:S01]  /*93360*/  PRMT R4, RZ, 0x7610, R4 ;  /* 0x00007610ff047816 */ /* 0x000fe20000000004 */
[----:B0-----:R-:W-:-:S02]  /*93370*/  @!P1 IMAD.MOV.U32 R20, RZ, RZ, R37 ;  /* 0x000000ffff149224 */ /* 0x001fc400078e0025 */
[----:B----4-:R0:W-:Y:S04]  /*93380*/  STL [R1+0x7b8], R38 ;  /* 0x0007b82601007387 */ /* 0x0101e80000100800 */
[----:B0-----:R-:W4:Y:S01]  /*93390*/  LDL.LU R38, [R1+0x47f8] ;  /* 0x0047f80001267983 */ /* 0x001f220000300800 */
[----:B--2---:R-:W-:Y:S02]  /*933a0*/  IADD3.X R39, PT, PT, R39, UR14, RZ, P3, !PT ;  /* 0x0000000e27277c10 */ /* 0x004fe40009ffe4ff */
[----:B---3--:R-:W-:-:S03]  /*933b0*/  IADD3 R35, P3, PT, R35, UR11, RZ ;  /* 0x0000000b23237c10 */ /* 0x008fc6000ff7e0ff */
[----:B------:R0:W-:Y:S01]  /*933c0*/  STL [R1+0x1300], R39 ;  /* 0x0013002701007387 */ /* 0x0001e20000100800 */
[----:B------:R-:W-:-:S03]  /*933d0*/  @!P1 IMAD.MOV.U32 R21, RZ, RZ, R39 ;  /* 0x000000ffff159224 */ /* 0x000fc600078e0027 */
[----:B------:R-:W-:Y:S04]  /*933e0*/  STL [R1+0x130c], R35 ;  /* 0x00130c2301007387 */ /* 0x000fe80000100800 */
[----:B------:R-:W2:Y:S04]  /*933f0*/  LDL.LU R37, [R1+0x1308] ;  /* 0x0013080001257983 */ /* 0x000ea80000300800 */
[----:B------:R1:W3:Y:S01]  /*93400*/  @!P1 LDG.E.U8 R4, desc[UR22][R20.64] ;  /* 0x0000001614049981 */ /* 0x0002e2000c1e1100 */
[----:B------:R-:W-:Y:S02]  /*93410*/  IADD3 R5, P4, PT, R5, UR11, RZ ;  /* 0x0000000b05057c10 */ /* 0x000fe4000ff9e0ff */
[----:B------:R-:W-:Y:S01]  /*93420*/  PRMT R8, RZ, 0x7610, R8 ;  /* 0x00007610ff087816 */ /* 0x000fe20000000008 */
[----:B0-----:R-:W4:Y:S01]  /*93430*/  LDL.LU R39, [R1+0x1334] ;  /* 0x0013340001277983 */ /* 0x001f220000300800 */
[----:B------:R-:W-:Y:S01]  /*93440*/  IADD3.X R34, PT, PT, R34, UR14, RZ, P4, !PT ;  /* 0x0000000e22227c10 */ /* 0x000fe2000a7fe4ff */
[----:B-1----:R-:W-:Y:S01]  /*93450*/  @!P0 IMAD.MOV.U32 R20, RZ, RZ, R35 ;  /* 0x000000ffff148224 */ /* 0x002fe200078e0023 */
[----:B------:R-:W-:-:S02]  /*93460*/  PRMT R36, RZ, 0x7610, R36 ;  /* 0x00007610ff247816 */ /* 0x000fc40000000024 */
[----:B--2---:R-:W-:Y:S02]  /*93470*/  IADD3.X R37, PT, PT, R37, UR14, RZ, P3, !PT ;  /* 0x0000000e25257c10 */ /* 0x004fe40009ffe4ff */
[----:B------:R-:W-:Y:S01]  /*93480*/  IADD3 R91, P3, PT, R91, UR11, RZ ;  /* 0x0000000b5b5b7c10 */ /* 0x000fe2000ff7e0ff */
[----:B---3--:R-:W-:Y:S04]  /*93490*/  STL [R1+0x41ac], R4 ;  /* 0x0041ac0401007387 */ /* 0x008fe80000100800 */
[----:B------:R-:W-:Y:S04]  /*934a0*/  STL [R1+0x1314], R5 ;  /* 0x0013140501007387 */ /* 0x000fe80000100800 */
[----:B------:R0:W-:Y:S01]  /*934b0*/  STL [R1+0x1308], R37 ;  /* 0x0013082501007387 */ /* 0x0001e20000100800 */
[----:B------:R-:W-:-:S03]  /*934c0*/  @!P0 IMAD.MOV.U32 R21, RZ, RZ, R37 ;  /* 0x000000ffff158224 */ /* 0x000fc600078e0025 */
[----:B------:R1:W-:Y:S04]  /*934d0*/  STL [R1+0x1310], R34 ;  /* 0x0013102201007387 */ /* 0x0003e80000100800 */
[----:B------:R-:W-:Y:S04]  /*934e0*/  STL [R1+0x131c], R91 ;  /* 0x00131c5b01007387 */ /* 0x000fe80000100800 */
[----:B------:R2:W3:Y:S04]  /*934f0*/  @!P0 LDG.E.U8 R8, desc[UR22][R20.64] ;  /* 0x0000001614088981 */ /* 0x0004e8000c1e1100 */
[----:B0-----:R-:W3:Y:S04]  /*93500*/  LDL.LU R37, [R1+0x1318] ;  /* 0x0013180001257983 */ /* 0x001ee80000300800 */
[----:B------:R-:W3:Y:S01]  /*93510*/  LDL.LU R35, [R1+0x1324] ;  /* 0x0013240001237983 */ /* 0x000ee20000300800 */
[----:B--2---:R-:W-:-:S02]  /*93520*/  @!P1 IMAD.MOV.U32 R20, RZ, RZ, R5 ;  /* 0x000000ffff149224 */ /* 0x004fc400078e0005 */
[----:B------:R-:W-:-:S05]  /*93530*/  @!P1 IMAD.MOV.U32 R21, RZ, RZ, R34 ;  /* 0x000000ffff159224 */ /* 0x000fca00078e0022 */
[----:B------:R0:W2:Y:S01]  /*93540*/  @!P1 LDG.E.U8 R36, desc[UR22][R20.64] ;  /* 0x0000001614249981 */ /* 0x0000a2000c1e1100 */
[----:B----4-:R-:W-:Y:S01]  /*93550*/  PRMT R38, RZ, 0x7610, R38 ;  /* 0x00007610ff267816 */ /* 0x010fe20000000026 */
[----:B0-----:R-:W-:Y:S02]  /*93560*/  @!P0 IMAD.MOV.U32 R20, RZ, RZ, R91 ;  /* 0x000000ffff148224 */ /* 0x001fe400078e005b */
[----:B---3--:R-:W-:Y:S04]  /*93570*/  STL [R1+0x41b0], R8 ;  /* 0x0041b00801007387 */ /* 0x008fe80000100800 */
[----:B-1----:R-:W3:Y:S04]  /*93580*/  LDL.LU R34, [R1+0x47f4] ;  /* 0x0047f40001227983 */ /* 0x002ee80000300800 */
[----:B------:R-:W4:Y:S01]  /*93590*/  LDL.LU R5, [R1+0x47f0] ;  /* 0x0047f00001057983 */ /* 0x000f220000300800 */
[----:B------:R-:W-:-:S02]  /*935a0*/  IADD3.X R37, PT, PT, R37, UR14, RZ, P3, !PT ;  /* 0x0000000e25257c10 */ /* 0x000fc40009ffe4ff */
[----:B------:R-:W-:-:S03]  /*935b0*/  IADD3 R35, P3, PT, R35, UR11, RZ ;  /* 0x0000000b23237c10 */ /* 0x000fc6000ff7e0ff */
[----:B------:R-:W-:Y:S01]  /*935c0*/  IMAD.MOV.U32 R21, RZ, RZ, R37 ;  /* 0x000000ffff157224 */ /* 0x000fe200078e0025 */
[----:B------:R-:W-:Y:S04]  /*935d0*/  STL [R1+0x1318], R37 ;  /* 0x0013182501007387 */ /* 0x000fe80000100800 */
[----:B------:R0:W3:Y:S04]  /*935e0*/  @!P0 LDG.E.U8 R38, desc[UR22][R20.64] ;  /* 0x0000001614268981 */ /* 0x0000e8000c1e1100 */
[----:B--2---:R1:W-:Y:S04]  /*935f0*/  STL [R1+0x7b4], R36 ;  /* 0x0007b42401007387 */ /* 0x0043e80000100800 */
[----:B-1----:R-:W2:Y:S04]  /*93600*/  LDL.LU R36, [R1+0x47ec] ;  /* 0x0047ec0001247983 */ /* 0x002ea80000300800 */
[----:B------:R-:W2:Y:S04]  /*93610*/  LDL.LU R37, [R1+0x47e8] ;  /* 0x0047e80001257983 */ /* 0x000ea80000300800 */
[----:B------:R1:W-:Y:S01]  /*93620*/  STL [R1+0x1324], R35 ;  /* 0x0013242301007387 */ /* 0x0003e20000100800 */
[----:B0-----:R-:W-:-:S03]  /*93630*/  IMAD.MOV.U32 R21, RZ, RZ, R35 ;  /* 0x000000ffff157224 */ /* 0x001fc600078e0023 */
[----:B-1----:R-:W4:Y:S04]  /*93640*/  LDL.LU R35, [R1+0x132c] ;  /* 0x00132c0001237983 */ /* 0x002f280000300800 */
[----:B------:R-:W4:Y:S04]  /*93650*/  LDL.LU R20, [R1+0x1320] ;  /* 0x0013200001147983 */ /* 0x000f280000300800 */
[----:B---3--:R0:W-:Y:S04]  /*93660*/  STL [R1+0x7a4], R38 ;  /* 0x0007a42601007387 */ /* 0x0081e80000100800 */
[----:B0-----:R-:W3:Y:S04]  /*93670*/  LDL.LU R38, [R1+0x1328] ;  /* 0x0013280001267983 */ /* 0x001ee80000300800 */
[----:B------:R-:W3:Y:S01]  /*93680*/  LDL.LU R91, [R1+0x134c] ;  /* 0x00134c00015b7983 */ /* 0x000ee20000300800 */
[----:B--2---:R-:W-:-:S02]  /*93690*/  PRMT R37, RZ, 0x7610, R37 ;  /* 0x00007610ff257816 */ /* 0x004fc40000000025 */
[----:B----4-:R-:W-:Y:S02]  /*936a0*/  IADD3 R35, P4, PT, R35, UR11, RZ ;  /* 0x0000000b23237c10 */ /* 0x010fe4000ff9e0ff */
[----:B------:R-:W-:-:S04]  /*936b0*/  IADD3.X R20, PT, PT, R20, UR14, RZ, P3, !PT ;  /* 0x0000000e14147c10 */ /* 0x000fc80009ffe4ff */
[-C--:B------:R-:W-:Y:S01]  /*936c0*/  @!P1 LOP3.LUT R21, R21, R20.reuse, RZ, 0x3c, !PT ;  /* 0x0000001415159212 */ /* 0x080fe200078e3cff */
[----:B------:R-:W-:Y:S04]  /*936d0*/  STL [R1+0x132c], R35 ;  /* 0x00132c2301007387 */ /* 0x000fe80000100800 */
[----:B------:R0:W-:Y:S02]  /*936e0*/  STL [R1+0x1320], R20 ;  /* 0x0013201401007387 */ /* 0x0001e40000100800 */
[----:B0-----:R-:W-:-:S04]  /*936f0*/  @!P1 LOP3.LUT R20, R21, R20, RZ, 0x3c, !PT ;  /* 0x0000001415149212 */ /* 0x001fc800078e3cff */
[----:B------:R-:W-:-:S05]  /*93700*/  @!P1 LOP3.LUT R21, R21, R20, RZ, 0x3c, !PT ;  /* 0x0000001415159212 */ /* 0x000fca00078e3cff */
[----:B------:R0:W2:Y:S01]  /*93710*/  @!P1 LDG.E.U8 R37, desc[UR22][R20.64] ;  /* 0x0000001614259981 */ /* 0x0000a2000c1e1100 */
[----:B------:R-:W-:Y:S02]  /*93720*/  IADD3 R39, P3, PT, R39, UR11, RZ ;  /* 0x0000000b27277c10 */ /* 0x000fe4000ff7e0ff */
[----:B---3--:R-:W-:-:S05]  /*93730*/  IADD3.X R38, PT, PT, R38, UR14, RZ, P4, !PT ;  /* 0x0000000e26267c10 */ /* 0x008fca000a7fe4ff */
[----:B------:R-:W-:Y:S04]  /*93740*/  STL [R1+0x1328], R38 ;  /* 0x0013282601007387 */ /* 0x000fe80000100800 */
[----:B------:R-:W-:Y:S01]  /*93750*/  STL [R1+0x1334], R39 ;  /* 0x0013342701007387 */ /* 0x000fe20000100800 */
[----:B0-----:R-:W-:-:S03]  /*93760*/  IMAD.MOV.U32 R20, RZ, RZ, R38 ;  /* 0x000000ffff147224 */ /* 0x001fc600078e0026 */
[----:B--2---:R0:W-:Y:S04]  /*93770*/  STL [R1+0x7b0], R37 ;  /* 0x0007b02501007387 */ /* 0x0041e80000100800 */
        /* <DEDUP_REMOVED lines=19> */
[----:B------:R-:W-:Y:S01]  /*938b0*/  STL [R1+0x133c], R35 ;  /* 0x00133c2301007387 */ /* 0x000fe20000100800 */
[----:B------:R-:W-:-:S03]  /*938c0*/  IMAD.MOV.U32 R39, RZ, RZ, R61 ;  /* 0x000000ffff277224 */ /* 0x000fc600078e003d */
[----:B--2---:R0:W-:Y:S04]  /*938d0*/  STL [R1+0x7a8], R37 ;  /* 0x0007a82501007387 */ /* 0x0041e80000100800 */
[----:B0-----:R-:W2:Y:S04]  /*938e0*/  LDL.LU R37, [R1+0x1344] ;  /* 0x0013440001257983 */ /* 0x001ea80000300800 */
[----:B------:R-:W4:Y:S04]  /*938f0*/  LDL.LU R20, [R1+0x1338] ;  /* 0x0013380001147983 */ /* 0x000f280000300800 */
[----:B------:R-:W4:Y:S01]  /*93900*/  LDL.LU R61, [R1+0x1340] ;  /* 0x00134000013d7983 */ /* 0x000f220000300800 */
[----:B------:R-:W-:-:S03]  /*93910*/  IMAD.MOV.U32 R21, RZ, RZ, R35 ;  /* 0x000000ffff157224 */ /* 0x000fc600078e0023 */
[----:B------:R-:W4:Y:S01]  /*93920*/  LDL.LU R35, [R1+0x1364] ;  /* 0x0013640001237983 */ /* 0x000f220000300800 */
[----:B------:R-:W-:Y:S02]  /*93930*/  PRMT R85, RZ, 0x7610, R85 ;  /* 0x00007610ff557816 */ /* 0x000fe40000000055 */
[----:B---3--:R-:W-:Y:S02]  /*93940*/  PRMT R36, RZ, 0x7610, R36 ;  /* 0x00007610ff247816 */ /* 0x008fe40000000024 */
        /* <DEDUP_REMOVED lines=67> */
[----:B------:R-:W-:Y:S04]  /*93d80*/  STL [R1+0x1360], R37 ;  /* 0x0013602501007387 */ /* 0x000fe80000100800 */
[----:B------:R-:W-:Y:S04]  /*93d90*/  STL [R1+0x136c], R91 ;  /* 0x00136c5b01007387 */ /* 0x000fe80000100800 */
[----:B----4-:R0:W-:Y:S04]  /*93da0*/  STL [R1+0x790], R61 ;  /* 0x0007903d01007387 */ /* 0x0101e80000100800 */
[----:B------:R-:W2:Y:S04]  /*93db0*/  @!P1 LDG.E.U8 R34, desc[UR22][R20.64] ;  /* 0x0000001614229981 */ /* 0x000ea8000c1e1100 */
[----:B0-----:R-:W4:Y:S04]  /*93dc0*/  LDL.LU R61, [R1+0x1374] ;  /* 0x00137400013d7983 */ /* 0x001f280000300800 */
[----:B------:R-:W3:Y:S04]  /*93dd0*/  LDL.LU R20, [R1+0x1368] ;  /* 0x0013680001147983 */ /* 0x000ee80000300800 */
[----:B------:R-:W3:Y:S01]  /*93de0*/  LDL.LU R37, [R1+0x1370] ;  /* 0x0013700001257983 */ /* 0x000ee20000300800 */
[----:B------:R-:W-:-:S03]  /*93df0*/  PRMT R5, RZ, 0x7610, R5 ;  /* 0x00007610ff057816 */ /* 0x000fc60000000005 */
[----:B--2---:R0:W-:Y:S01]  /*93e00*/  STL [R1+0x78c], R34 ;  /* 0x00078c2201007387 */ /* 0x0041e20000100800 */
[----:B----4-:R-:W-:Y:S02]  /*93e10*/  IADD3 R61, P4, PT, R61, UR11, RZ ;  /* 0x0000000b3d3d7c10 */ /* 0x010fe4000ff9e0ff */
[----:B---3--:R-:W-:Y:S01]  /*93e20*/  IADD3.X R20, PT, PT, R20, UR14, RZ, P3, !PT ;  /* 0x0000000e14147c10 */ /* 0x008fe20009ffe4ff */
[----:B0-----:R-:W2:Y:S04]  /*93e30*/  LDL.LU R34, [R1+0x1384] ;  /* 0x0013840001227983 */ /* 0x001ea80000300800 */
[----:B------:R-:W3:Y:S04]  /*93e40*/  LDL.LU R35, [R1+0x138c] ;  /* 0x00138c0001237983 */ /* 0x000ee80000300800 */
[----:B------:R-:W4:Y:S04]  /*93e50*/  LDL.LU R85, [R1+0x1394] ;  /* 0x0013940001557983 */ /* 0x000f280000300800 */
        /* <DEDUP_REMOVED lines=12> */
[----:B------:R-:W-:Y:S01]  /*93f20*/  @!P1 LOP3.LUT R21, R21, R20, RZ, 0x3c, !PT ;  /* 0x0000001415159212 */ /* 0x000fe200078e3cff */
[----:B------:R-:W-:-:S02]  /*93f30*/  IMAD.MOV.U32 R61, RZ, RZ, R43 ;  /* 0x000000ffff3d7224 */ /* 0x000fc400078e002b */
[----:B------:R-:W-:Y:S01]  /*93f40*/  IMAD.MOV.U32 R43, RZ, RZ, R45 ;  /* 0x000000ffff2b7224 */ /* 0x000fe200078e002d */
[C---:B------:R-:W-:Y:S01]  /*93f50*/  @!P1 LOP3.LUT R20, R21.reuse, R20, RZ, 0x3c, !PT ;  /* 0x0000001415149212 */ /* 0x040fe200078e3cff */
[----:B------:R-:W-:Y:S01]  /*93f60*/  IMAD.MOV.U32 R45, RZ, RZ, R93 ;  /* 0x000000ffff2d7224 */ /* 0x000fe200078e005d */
[----:B------:R-:W-:Y:S02]  /*93f70*/  PRMT R36, RZ, 0x7610, R36 ;  /* 0x00007610ff247816 */ /* 0x000fe40000000024 */
        /* <DEDUP_REMOVED lines=18> */
[----:B------:R-:W-:-:S03]  /*940a0*/  IADD3 R35, P4, PT, R35, UR11, RZ ;  /* 0x0000000b23237c10 */ /* 0x000fc6000ff9e0ff */
[----:B------:R-:W4:Y:S01]  /*940b0*/  LDL.LU R38, [R1+0x13ac] ;  /* 0x0013ac0001267983 */ /* 0x000f220000300800 */
[----:B------:R-:W-:-:S03]  /*940c0*/  IADD3.X R91, PT, PT, R91, UR14, RZ, P4, !PT ;  /* 0x0000000e5b5b7c10 */ /* 0x000fc6000a7fe4ff */
[----:B------:R-:W-:Y:S01]  /*940d0*/  STL [R1+0x138c], R35 ;  /* 0x00138c2301007387 */ /* 0x000fe20000100800 */
[----:B------:R-:W-:-:S03]  /*940e0*/  PRMT R5, RZ, 0x7610, R5 ;  /* 0x00007610ff057816 */ /* 0x000fc60000000005 */
[----:B--2---:R0:W-:Y:S01]  /*940f0*/  STL [R1+0x780], R37 ;  /* 0x0007802501007387 */ /* 0x0041e20000100800 */
[----:B---3--:R-:W-:Y:S02]  /*94100*/  IADD3.X R20, PT, PT, R20, UR14, RZ, P3, !PT ;  /* 0x0000000e14147c10 */ /* 0x008fe40009ffe4ff */
[----:B----4-:R-:W-:-:S03]  /*94110*/  IADD3 R85, P3, PT, R85, UR11, RZ ;  /* 0x0000000b55557c10 */ /* 0x010fc6000ff7e0ff */
[----:B------:R1:W-:Y:S01]  /*94120*/  STL [R1+0x1380], R20 ;  /* 0x0013801401007387 */ /* 0x0003e20000100800 */
[----:B------:R-:W-:-:S03]  /*94130*/  @!P1 IMAD.MOV.U32 R21, RZ, RZ, R20 ;  /* 0x000000ffff159224 */ /* 0x000fc600078e0014 */
[----:B------:R2:W-:Y:S04]  /*94140*/  STL [R1+0x1388], R91 ;  /* 0x0013885b01007387 */ /* 0x0005e80000100800 */
[----:B0-----:R-:W3:Y:S01]  /*94150*/  LDL.LU R37, [R1+0x1390] ;  /* 0x0013900001257983 */ /* 0x001ee20000300800 */
[----:B------:R-:W-:Y:S01]  /*94160*/  PRMT R93, RZ, 0x7610, R93 ;  /* 0x00007610ff5d7816 */ /* 0x000fe2000000005d */
[----:B-1----:R-:W-:Y:S02]  /*94170*/  @!P1 IMAD.MOV.U32 R20, RZ, RZ, R34 ;  /* 0x000000ffff149224 */ /* 0x002fe400078e0022 */
[----:B------:R-:W-:Y:S04]  /*94180*/  STL [R1+0x1394], R85 ;  /* 0x0013945501007387 */ /* 0x000fe80000100800 */
[----:B------:R-:W4:Y:S04]  /*94190*/  LDL.LU R34, [R1+0x139c] ;  /* 0x00139c0001227983 */ /* 0x000f280000300800 */
[----:B------:R0:W2:Y:S02]  /*941a0*/  @!P1 LDG.E.U8 R5, desc[UR22][R20.64] ;  /* 0x0000001614059981 */ /* 0x0000a4000c1e1100 */
[----:B0-----:R-:W-:-:S02]  /*941b0*/  @!P0 IMAD.MOV.U32 R20, RZ, RZ, R35 ;  /* 0x000000ffff148224 */ /* 0x001fc400078e0023 */
[----:B------:R-:W-:-:S05]  /*941c0*/  @!P0 IMAD.MOV.U32 R21, RZ, RZ, R91 ;  /* 0x000000ffff158224 */ /* 0x000fca00078e005b */
[----:B------:R0:W2:Y:S01]  /*941d0*/  @!P0 LDG.E.U8 R93, desc[UR22][R20.64] ;  /* 0x00000016145d8981 */ /* 0x0000a2000c1e1100 */
[----:B------:R-:W-:Y:S01]  /*941e0*/  PRMT R36, RZ, 0x7610, R36 ;  /* 0x00007610ff247816 */ /* 0x000fe20000000024 */
[----:B0-----:R-:W-:Y:S01]  /*941f0*/  @!P1 IMAD.MOV.U32 R20, RZ, RZ, R85 ;  /* 0x000000ffff149224 */ /* 0x001fe200078e0055 */
[----:B---3--:R-:W-:-:S05]  /*94200*/  IADD3.X R37, PT, PT, R37, UR14, RZ, P3, !PT ;  /* 0x0000000e25257c10 */ /* 0x008fca0009ffe4ff */
[----:B------:R-:W-:Y:S01]  /*94210*/  @!P1 IMAD.MOV.U32 R21, RZ, RZ, R37 ;  /* 0x000000ffff159224 */ /* 0x000fe200078e0025 */
[----:B----4-:R-:W-:-:S04]  /*94220*/  IADD3 R34, P3, PT, R34, UR11, RZ ;  /* 0x0000000b22227c10 */ /* 0x010fc8000ff7e0ff */
[----:B------:R0:W3:Y:S04]  /*94230*/  @!P1 LDG.E.U8 R36, desc[UR22][R20.64] ;  /* 0x0000001614249981 */ /* 0x0000e8000c1e1100 */
[----:B--2---:R-:W-:Y:S04]  /*94240*/  STL [R1+0x41b4], R5 ;  /* 0x0041b40501007387 */ /* 0x004fe80000100800 */
[----:B------:R-:W2:Y:S04]  /*94250*/  LDL.LU R91, [R1+0x47bc] ;  /* 0x0047bc00015b7983 */ /* 0x000ea80000300800 */
[----:B------:R-:W4:Y:S04]  /*94260*/  LDL.LU R35, [R1+0x47b8] ;  /* 0x0047b80001237983 */ /* 0x000f280000300800 */
[----:B------:R1:W-:Y:S01]  /*94270*/  STL [R1+0x1390], R37 ;  /* 0x0013902501007387 */ /* 0x0003e20000100800 */
[----:B0-----:R-:W-:-:S03]  /*94280*/  IMAD.MOV.U32 R21, RZ, RZ, R34 ;  /* 0x000000ffff157224 */ /* 0x001fc600078e0022 */
[----:B------:R-:W-:Y:S04]  /*94290*/  STL [R1+0x41b8], R93 ;  /* 0x0041b85d01007387 */ /* 0x000fe80000100800 */
[----:B-1----:R-:W2:Y:S04]  /*942a0*/  LDL.LU R37, [R1+0x47b4] ;  /* 0x0047b40001257983 */ /* 0x002ea80000300800 */
[----:B------:R0:W-:Y:S04]  /*942b0*/  STL [R1+0x139c], R34 ;  /* 0x00139c2201007387 */ /* 0x0001e80000100800 */
[----:B0-----:R-:W4:Y:S04]  /*942c0*/  LDL.LU R34, [R1+0x13a4] ;  /* 0x0013a40001227983 */ /* 0x001f280000300800 */
        /* <DEDUP_REMOVED lines=75> */
[----:B------:R0:W-:Y:S04]  /*94780*/  STL [R1+0x770], R36 ;  /* 0x0007702401007387 */ /* 0x0001e80000100800 */
[----:B------:R1:W2:Y:S04]  /*94790*/  @!P1 LDG.E.U8 R66, desc[UR22][R20.64] ;  /* 0x0000001614429981 */ /* 0x0002a8000c1e1100 */
[----:B0-----:R-:W4:Y:S04]  /*947a0*/  LDL.LU R36, [R1+0x47a0] ;  /* 0x0047a00001247983 */ /* 0x001f280000300800 */
[----:B------:R-:W3:Y:S04]  /*947b0*/  LDL.LU R37, [R1+0x479c] ;  /* 0x00479c0001257983 */ /* 0x000ee80000300800 */
        /* <DEDUP_REMOVED lines=34> */
[----:B------:R-:W-:-:S05]  /*949e0*/  @!P0 IMAD.MOV.U32 R21, RZ, RZ, R66 ;  /* 0x000000ffff158224 */ /* 0x000fca00078e0042 */
[----:B------:R-:W2:Y:S01]  /*949f0*/  @!P0 LDG.E.U8 R37, desc[UR22][R20.64] ;  /* 0x0000001614258981 */ /* 0x000ea2000c1e1100 */
[----:B----4-:R-:W-:-:S03]  /*94a00*/  IADD3 R34, P3, PT, R34, UR11, RZ ;  /* 0x0000000b22227c10 */ /* 0x010fc6000ff7e0ff */
[----:B------:R-:W-:Y:S04]  /*94a10*/  STL [R1+0x13d8], R66 ;  /* 0x0013d84201007387 */ /* 0x000fe80000100800 */
[----:B------:R0:W-:Y:S04]  /*94a20*/  STL [R1+0x760], R36 ;  /* 0x0007602401007387 */ /* 0x0001e80000100800 */
[----:B0-----:R-:W3:Y:S04]  /*94a30*/  LDL.LU R36, [R1+0x4794] ;  /* 0x0047940001247983 */ /* 0x001ee80000300800 */
[----:B------:R-:W-:Y:S04]  /*94a40*/  STL [R1+0x13e4], R34 ;  /* 0x0013e42201007387 */ /* 0x000fe80000100800 */
[----:B--2---:R0:W-:Y:S04]  /*94a50*/  STL [R1+0x75c], R37 ;  /* 0x00075c2501007387 */ /* 0x0041e80000100800 */
[----:B0-----:R-:W2:Y:S04]  /*94a60*/  LDL.LU R37, [R1+0x13ec] ;  /* 0x0013ec0001257983 */ /* 0x001ea80000300800 */
[----:B------:R-:W4:Y:S01]  /*94a70*/  LDL.LU R20, [R1+0x13e0] ;  /* 0x0013e00001147983 */ /* 0x000f220000300800 */
[----:B------:R-:W-:-:S02]  /*94a80*/  IMAD.MOV.U32 R21, RZ, RZ, R34 ;  /* 0x000000ffff157224 */ /* 0x000fc400078e0022 */
[----:B------:R-:W-:Y:S02]  /*94a90*/  IMAD.MOV.U32 R38, RZ, RZ, R92 ;  /* 0x000000ffff267224 */ /* 0x000fe400078e005c */
[----:B------:R-:W3:Y:S04]  /*94aa0*/  LDL.LU R92, [R1+0x13e8] ;  /* 0x0013e800015c7983 */ /* 0x000ee80000300800 */
[----:B------:R-:W3:Y:S04]  /*94ab0*/  LDL.LU R66, [R1+0x1404] ;  /* 0x0014040001427983 */ /* 0x000ee80000300800 */
[----:B------:R-:W3:Y:S01]  /*94ac0*/  LDL.LU R34, [R1+0x140c] ;  /* 0x00140c0001227983 */ /* 0x000ee20000300800 */
[----:B------:R-:W-:-:S02]  /*94ad0*/  PRMT R35, RZ, 0x7610, R35 ;  /* 0x00007610ff237816 */ /* 0x000fc40000000023 */
        /* <DEDUP_REMOVED lines=27> */
[----:B------:R-:W-:Y:S01]  /*94c90*/  STL [R1+0x13f0], R92 ;  /* 0x0013f05c01007387 */ /* 0x000fe20000100800 */
[----:B------:R-:W-:-:S03]  /*94ca0*/  IMAD.MOV.U32 R21, RZ, RZ, R92 ;  /* 0x000000ffff157224 */ /* 0x000fc600078e005c */
[----:B---3--:R0:W-:Y:S04]  /*94cb0*/  STL [R1+0x750], R36 ;  /* 0x0007502401007387 */ /* 0x0081e80000100800 */
        /* <DEDUP_REMOVED lines=20> */
[----:B----4-:R-:W-:-:S03]  /*94e00*/  IADD3.X R37, PT, PT, R37, UR14, RZ, P4, !PT ;  /* 0x0000000e25257c10 */ /* 0x010fc6000a7fe4ff */
        /* <DEDUP_REMOVED lines=221> */
[----:B------:R1:W-:Y:S04]  /*95be0*/  STL [R1+0x148c], R34 ;  /* 0x00148c2201007387 */ /* 0x0003e80000100800 */
[----:B------:R-:W2:Y:S04]  /*95bf0*/  LDL.LU R35, [R1+0x1488] ;  /* 0x0014880001237983 */ /* 0x000ea80000300800 */
[----:B------:R3:W4:Y:S01]  /*95c00*/  @!P1 LDG.E.U8 R90, desc[UR22][R20.64] ;  /* 0x00000016145a9981 */ /* 0x000722000c1e1100 */
[----:B------:R-:W-:Y:S02]  /*95c10*/  IADD3 R72, P4, PT, R72, UR11, RZ ;  /* 0x0000000b48487c10 */ /* 0x000fe4000ff9e0ff */
[----:B------:R-:W-:Y:S01]  /*95c20*/  PRMT R89, RZ, 0x7610, R89 ;  /* 0x00007610ff597816 */ /* 0x000fe20000000059 */
[----:B0-----:R-:W4:Y:S01]  /*95c30*/  LDL.LU R36, [R1+0x14b4] ;  /* 0x0014b40001247983 */ /* 0x001f220000300800 */
[----:B------:R-:W-:Y:S01]  /*95c40*/  IADD3.X R66, PT, PT, R66, UR14, RZ, P4, !PT ;  /* 0x0000000e42427c10 */ /* 0x000fe2000a7fe4ff */
[----:B---3--:R-:W-:Y:S01]  /*95c50*/  @!P0 IMAD.MOV.U32 R20, RZ, RZ, R34 ;  /* 0x000000ffff148224 */ /* 0x008fe200078e0022 */
[----:B------:R-:W-:-:S02]  /*95c60*/  PRMT R85, RZ, 0x7610, R85 ;  /* 0x00007610ff557816 */ /* 0x000fc40000000055 */
[----:B--2---:R-:W-:Y:S02]  /*95c70*/  IADD3.X R35, PT, PT, R35, UR14, RZ, P3, !PT ;  /* 0x0000000e23237c10 */ /* 0x004fe40009ffe4ff */
[----:B------:R-:W-:Y:S01]  /*95c80*/  IADD3 R78, P3, PT, R78, UR11, RZ ;  /* 0x0000000b4e4e7c10 */ /* 0x000fe2000ff7e0ff */
[----:B----4-:R-:W-:Y:S04]  /*95c90*/  STL [R1+0x41c4], R90 ;  /* 0x0041c45a01007387 */ /* 0x010fe80000100800 */
[----:B------:R-:W-:Y:S04]  /*95ca0*/  STL [R1+0x1494], R72 ;  /* 0x0014944801007387 */ /* 0x000fe80000100800 */
[----:B------:R0:W-:Y:S01]  /*95cb0*/  STL [R1+0x1488], R35 ;  /* 0x0014882301007387 */ /* 0x0001e20000100800 */
[----:B------:R-:W-:-:S03]  /*95cc0*/  @!P0 IMAD.MOV.U32 R21, RZ, RZ, R35 ;  /* 0x000000ffff158224 */ /* 0x000fc600078e0023 */
[----:B------:R2:W-:Y:S04]  /*95cd0*/  STL [R1+0x1490], R66 ;  /* 0x0014904201007387 */ /* 0x0005e80000100800 */
[----:B------:R-:W-:Y:S04]  /*95ce0*/  STL [R1+0x149c], R78 ;  /* 0x00149c4e01007387 */ /* 0x000fe80000100800 */
[----:B-1----:R-:W3:Y:S04]  /*95cf0*/  LDL.LU R34, [R1+0x1498] ;  /* 0x0014980001227983 */ /* 0x002ee80000300800 */
[----:B------:R1:W4:Y:S04]  /*95d00*/  @!P0 LDG.E.U8 R89, desc[UR22][R20.64] ;  /* 0x0000001614598981 */ /* 0x000328000c1e1100 */
[----:B0-----:R-:W2:Y:S01]  /*95d10*/  LDL.LU R35, [R1+0x14a4] ;  /* 0x0014a40001237983 */ /* 0x001ea20000300800 */
[----:B-1----:R-:W-:-:S02]  /*95d20*/  @!P1 IMAD.MOV.U32 R20, RZ, RZ, R72 ;  /* 0x000000ffff149224 */ /* 0x002fc400078e0048 */
[----:B------:R-:W-:-:S05]  /*95d30*/  @!P1 IMAD.MOV.U32 R21, RZ, RZ, R66 ;  /* 0x000000ffff159224 */ /* 0x000fca00078e0042 */
[----:B------:R0:W2:Y:S01]  /*95d40*/  @!P1 LDG.E.U8 R85, desc[UR22][R20.64] ;  /* 0x0000001614559981 */ /* 0x0000a2000c1e1100 */
[----:B------:R-:W-:Y:S01]  /*95d50*/  PRMT R37, RZ, 0x7610, R37 ;  /* 0x00007610ff257816 */ /* 0x000fe20000000025 */
[----:B0-----:R-:W-:Y:S01]  /*95d60*/  @!P0 IMAD.MOV.U32 R20, RZ, RZ, R78 ;  /* 0x000000ffff148224 */ /* 0x001fe200078e004e */
[----:B---3--:R-:W-:Y:S01]  /*95d70*/  IADD3.X R34, PT, PT, R34, UR14, RZ, P3, !PT ;  /* 0x0000000e22227c10 */ /* 0x008fe20009ffe4ff */
[----:B----4-:R-:W-:Y:S04]  /*95d80*/  STL [R1+0x41c8], R89 ;  /* 0x0041c85901007387 */ /* 0x010fe80000100800 */
[----:B--2---:R-:W2:Y:S01]  /*95d90*/  LDL.LU R66, [R1+0x474c] ;  /* 0x00474c0001427983 */ /* 0x004ea20000300800 */
[----:B------:R-:W-:-:S03]  /*95da0*/  IMAD.MOV.U32 R21, RZ, RZ, R34 ;  /* 0x000000ffff157224 */ /* 0x000fc600078e0022 */
[----:B------:R-:W3:Y:S01]  /*95db0*/  LDL.LU R72, [R1+0x4748] ;  /* 0x0047480001487983 */ /* 0x000ee20000300800 */
[----:B------:R-:W-:-:S03]  /*95dc0*/  IADD3 R35, P3, PT, R35, UR11, RZ ;  /* 0x0000000b23237c10 */ /* 0x000fc6000ff7e0ff */
        /* <DEDUP_REMOVED lines=22> */
[----:B----4-:R-:W-:-:S05]  /*95f30*/  IADD3.X R37, PT, PT, R37, UR14, RZ, P4, !PT ;  /* 0x0000000e25257c10 */ /* 0x010fca000a7fe4ff */
        /* <DEDUP_REMOVED lines=46> */
[----:B------:R-:W3:Y:S04]  /*96220*/  LDL.LU R34, [R1+0x14c8] ;  /* 0x0014c80001227983 */ /* 0x000ee80000300800 */
[----:B0-----:R-:W4:Y:S01]  /*96230*/  LDL.LU R36, [R1+0x14d4] ;  /* 0x0014d40001247983 */ /* 0x001f220000300800 */
        /* <DEDUP_REMOVED lines=20> */
[----:B------:R-:W-:Y:S04]  /*96380*/  STL [R1+0x14d4], R36 ;  /* 0x0014d42401007387 */ /* 0x000fe80000100800 */
[----:B------:R-:W4:Y:S01]  /*96390*/  LDL.LU R20, [R1+0x14d0] ;  /* 0x0014d00001147983 */ /* 0x000f220000300800 */
[----:B-1----:R-:W-:Y:S01]  /*963a0*/  IMAD.MOV.U32 R21, RZ, RZ, R36 ;  /* 0x000000ffff157224 */ /* 0x002fe200078e0024 */
[----:B--2---:R-:W-:-:S02]  /*963b0*/  IADD3 R85, P4, PT, R85, UR11, RZ ;  /* 0x0000000b55557c10 */ /* 0x004fc4000ff9e0ff */
[----:B---3--:R0:W-:Y:S04]  /*963c0*/  STL [R1+0x6f8], R37 ;  /* 0x0006f82501007387 */ /* 0x0081e80000100800 */
[----:B0-----:R-:W2:Y:S04]  /*963d0*/  LDL.LU R37, [R1+0x14d8] ;  /* 0x0014d80001257983 */ /* 0x001ea80000300800 */
[----:B------:R-:W3:Y:S01]  /*963e0*/  LDL.LU R36, [R1+0x248c] ;  /* 0x00248c0001247983 */ /* 0x000ee20000300800 */
[----:B----4-:R-:W-:-:S03]  /*963f0*/  IADD3.X R20, PT, PT, R20, UR14, RZ, P3, !PT ;  /* 0x0000000e14147c10 */ /* 0x010fc60009ffe4ff */
[----:B------:R-:W-:Y:S01]  /*96400*/  STL [R1+0x14dc], R85 ;  /* 0x0014dc5501007387 */ /* 0x000fe20000100800 */
[----:B------:R-:W-:-:S03]  /*96410*/  @!P1 LOP3.LUT R21, R21, R20, RZ, 0x3c, !PT ;  /* 0x0000001415159212 */ /* 0x000fc600078e3cff */
[----:B------:R0:W-:Y:S01]  /*96420*/  STL [R1+0x14d0], R20 ;  /* 0x0014d01401007387 */ /* 0x0001e20000100800 */
[----:B------:R-:W-:Y:S02]  /*96430*/  PRMT R34, RZ, 0x7610, R34 ;  /* 0x00007610ff227816 */ /* 0x000fe40000000022 */
[----:B0-----:R-:W-:-:S04]  /*96440*/  @!P1 LOP3.LUT R20, R21, R20, RZ, 0x3c, !PT ;  /* 0x0000001415149212 */ /* 0x001fc800078e3cff */
[----:B------:R-:W-:-:S05]  /*96450*/  @!P1 LOP3.LUT R21, R21, R20, RZ, 0x3c, !PT ;  /* 0x0000001415159212 */ /* 0x000fca00078e3cff */
[----:B------:R0:W4:Y:S01]  /*96460*/  @!P1 LDG.E.U8 R34, desc[UR22][R20.64] ;  /* 0x0000001614229981 */ /* 0x000122000c1e1100 */
[----:B------:R-:W-:-:S05]  /*96470*/  IADD3 R35, P3, PT, R35, UR11, RZ ;  /* 0x0000000b23237c10 */ /* 0x000fca000ff7e0ff */
[----:B------:R-:W-:Y:S01]  /*96480*/  STL [R1+0x14e4], R35 ;  /* 0x0014e42301007387 */ /* 0x000fe20000100800 */
[----:B--2---:R-:W-:-:S05]  /*96490*/  IADD3.X R37, PT, PT, R37, UR14, RZ, P4, !PT ;  /* 0x0000000e25257c10 */ /* 0x004fca000a7fe4ff */
[----:B------:R-:W-:Y:S01]  /*964a0*/  STL [R1+0x14d8], R37 ;  /* 0x0014d82501007387 */ /* 0x000fe20000100800 */
[----:B0-----:R-:W-:-:S03]  /*964b0*/  IMAD.MOV.U32 R21, RZ, RZ, R37 ;  /* 0x000000ffff157224 */ /* 0x001fc600078e0025 */
[----:B----4-:R0:W-:Y:S04]  /*964c0*/  STL [R1+0x6f4], R34 ;  /* 0x0006f42201007387 */ /* 0x0101e80000100800 */
[----:B0-----:R-:W2:Y:S04]  /*964d0*/  LDL.LU R34, [R1+0x4728] ;  /* 0x0047280001227983 */ /* 0x001ea80000300800 */
        /* <DEDUP_REMOVED lines=38> */
[C---:B------:R-:W-:Y:S02]  /*96740*/  @!P1 LOP3.LUT R20, R21.reuse, R20, RZ, 0x3c, !PT ;  /* 0x0000001415149212 */ /* 0x040fe400078e3cff */
        /* <DEDUP_REMOVED lines=195> */
[----:B------:R0:W-:Y:S04]  /*97380*/  STL [R1+0x2448], R38 ;  /* 0x0024482601007387 */ /* 0x0001e80000100800 */
[-C--:B------:R-:W-:Y:S01]  /*97390*/  @!P0 LOP3.LUT R21, R21, R20.reuse, RZ, 0x3c, !PT ;  /* 0x0000001415158212 */ /* 0x080fe200078e3cff */
[----:B------:R-:W-:Y:S03]  /*973a0*/  STL [R1+0x24c4], R72 ;  /* 0x0024c44801007387 */ /* 0x000fe60000100800 */
[----:B------:R-:W-:-:S02]  /*973b0*/  @!P0 LOP3.LUT R20, R21, R20, RZ, 0x3c, !PT ;  /* 0x0000001415148212 */ /* 0x000fc400078e3cff */
[----:B------:R-:W-:Y:S01]  /*973c0*/  PRMT R35, RZ, 0x7610, R35 ;  /* 0x00007610ff237816 */ /* 0x000fe20000000023 */
[----:B0-----:R-:W-:Y:S01]  /*973d0*/  IMAD.MOV.U32 R38, RZ, RZ, R86 ;  /* 0x000000ffff267224 */ /* 0x001fe200078e0056 */
        /* <DEDUP_REMOVED lines=201> */
[----:B------:R-:W-:-:S02]  /*98070*/  @!P1 LOP3.LUT R21, R21, R20, RZ, 0x3c, !PT ;  /* 0x0000001415159212 */ /* 0x000fc400078e3cff */
[----:B------:R-:W-:Y:S02]  /*98080*/  PRMT R78, RZ, 0x7610, R78 ;  /* 0x00007610ff4e7816 */ /* 0x000fe4000000004e */
[----:B------:R-:W-:-:S04]  /*98090*/  @!P1 LOP3.LUT R20, R21, R20, RZ, 0x3c, !PT ;  /* 0x0000001415149212 */ /* 0x000fc800078e3cff */
        /* <DEDUP_REMOVED lines=8> */
[----:B------:R0:W-:Y:S04]  /*98120*/  STL [R1+0x2504], R32 ;  /* 0x0025042001007387 */ /* 0x0001e80000100800 */
[----:B------:R1:W2:Y:S02]  /*98130*/  @!P0 LDG.E.U8 R33, desc[UR22][R20.64] ;  /* 0x0000001614218981 */ /* 0x0002a4000c1e1100 */
[----:B-1----:R-:W-:-:S02]  /*98140*/  IMAD.MOV.U32 R21, RZ, RZ, R32 ;  /* 0x000000ffff157224 */ /* 0x002fc400078e0020 */
[----:B0-----:R-:W4:Y:S04]  /*98150*/  LDL.LU R32, [R1+0x250c] ;  /* 0x00250c0001207983 */ /* 0x001f280000300800 */
[----:B------:R-:W4:Y:S04]  /*98160*/  LDL.LU R20, [R1+0x2500] ;  /* 0x0025000001147983 */ /* 0x000f280000300800 */
[----:B------:R-:W4:Y:S04]  /*98170*/  LDL.LU R66, [R1+0x2508] ;  /* 0x0025080001427983 */ /* 0x000f280000300800 */
[----:B---3--:R-:W-:Y:S01]  /*98180*/  STL [R1+0x674], R78 ;  /* 0x0006744e01007387 */ /* 0x008fe20000100800 */
[----:B------:R-:W-:-:S03]  /*98190*/  PRMT R72, RZ, 0x7610, R72 ;  /* 0x00007610ff487816 */ /* 0x000fc60000000048 */
[----:B--2---:R0:W-:Y:S04]  /*981a0*/  STL [R1+0x670], R33 ;  /* 0x0006702101007387 */ /* 0x0041e80000100800 */
[----:B0-----:R-:W2:Y:S04]  /*981b0*/  LDL.LU R33, [R1+0x23fc] ;  /* 0x0023fc0001217983 */ /* 0x001ea80000300800 */
[----:B------:R-:W3:Y:S01]  /*981c0*/  LDL.LU R60, [R1+0x2514] ;  /* 0x00251400013c7983 */ /* 0x000ee20000300800 */
[----:B----4-:R-:W-:Y:S02]  /*981d0*/  IADD3 R32, P4, PT, R32, UR11, RZ ;  /* 0x0000000b20207c10 */ /* 0x010fe4000ff9e0ff */
[----:B------:R-:W-:Y:S01]  /*981e0*/  IADD3.X R20, PT, PT, R20, UR14, RZ, P3, !PT ;  /* 0x0000000e14147c10 */ /* 0x000fe20009ffe4ff */
[----:B------:R-:W4:Y:S04]  /*981f0*/  LDL.LU R78, [R1+0x251c] ;  /* 0x00251c00014e7983 */ /* 0x000f280000300800 */
        /* <DEDUP_REMOVED lines=16> */
[----:B------:R0:W3:Y:S04]  /*98300*/  @!P0 LDG.E.U8 R34, desc[UR22][R20.64] ;  /* 0x0000001614228981 */ /* 0x0000e8000c1e1100 */
[----:B--2---:R1:W-:Y:S04]  /*98310*/  STL [R1+0x66c], R72 ;  /* 0x00066c4801007387 */ /* 0x0043e80000100800 */
[----:B-1----:R-:W2:Y:S04]  /*98320*/  LDL.LU R72, [R1+0x46ac] ;  /* 0x0046ac0001487983 */ /* 0x002ea80000300800 */
[----:B------:R-:W2:Y:S04]  /*98330*/  LDL.LU R66, [R1+0x2400] ;  /* 0x0024000001427983 */ /* 0x000ea80000300800 */
[----:B------:R-:W4:Y:S01]  /*98340*/  LDL.LU R32, [R1+0x2510] ;  /* 0x0025100001207983 */ /* 0x000f220000300800 */
[----:B------:R-:W-:Y:S01]  /*98350*/  PRMT R84, RZ, 0x7610, R84 ;  /* 0x00007610ff547816 */ /* 0x000fe20000000054 */
[----:B0-----:R-:W-:-:S02]  /*98360*/  @!P1 IMAD.MOV.U32 R20, RZ, RZ, R35 ;  /* 0x000000ffff149224 */ /* 0x001fc400078e0023 */
[----:B---3--:R0:W-:Y:S04]  /*98370*/  STL [R1+0x668], R34 ;  /* 0x0006682201007387 */ /* 0x0081e80000100800 */
[----:B0-----:R-:W3:Y:S01]  /*98380*/  LDL.LU R34, [R1+0x46a8] ;  /* 0x0046a80001227983 */ /* 0x001ee20000300800 */
[----:B--2---:R-:W-:Y:S02]  /*98390*/  IADD3.X R66, PT, PT, R66, UR14, RZ, P3, !PT ;  /* 0x0000000e42427c10 */ /* 0x004fe40009ffe4ff */
[----:B------:R-:W-:-:S03]  /*983a0*/  IADD3 R33, P3, PT, R33, UR11, RZ ;  /* 0x0000000b21217c10 */ /* 0x000fc6000ff7e0ff */
[----:B------:R0:W-:Y:S01]  /*983b0*/  STL [R1+0x2400], R66 ;  /* 0x0024004201007387 */ /* 0x0001e20000100800 */
[----:B------:R-:W-:-:S03]  /*983c0*/  @!P1 IMAD.MOV.U32 R21, RZ, RZ, R66 ;  /* 0x000000ffff159224 */ /* 0x000fc600078e0042 */
[----:B------:R-:W-:Y:S04]  /*983d0*/  STL [R1+0x23fc], R33 ;  /* 0x0023fc2101007387 */ /* 0x000fe80000100800 */
[----:B------:R-:W2:Y:S04]  /*983e0*/  LDL.LU R35, [R1+0x23f8] ;  /* 0x0023f80001237983 */ /* 0x000ea80000300800 */
[----:B------:R-:W3:Y:S01]  /*983f0*/  @!P1 LDG.E.U8 R84, desc[UR22][R20.64] ;  /* 0x0000001614549981 */ /* 0x000ee2000c1e1100 */
[----:B------:R-:W-:-:S03]  /*98400*/  IADD3 R60, P4, PT, R60, UR11, RZ ;  /* 0x0000000b3c3c7c10 */ /* 0x000fc6000ff9e0ff */
[----:B0-----:R-:W3:Y:S01]  /*98410*/  LDL.LU R66, [R1+0x2524] ;  /* 0x0025240001427983 */ /* 0x001ee20000300800 */
[----:B----4-:R-:W-:Y:S02]  /*98420*/  IADD3.X R32, PT, PT, R32, UR14, RZ, P4, !PT ;  /* 0x0000000e20207c10 */ /* 0x010fe4000a7fe4ff */
[----:B--2---:R-:W-:Y:S02]  /*98430*/  IADD3.X R35, PT, PT, R35, UR14, RZ, P3, !PT ;  /* 0x0000000e23237c10 */ /* 0x004fe40009ffe4ff */
[----:B------:R-:W-:Y:S01]  /*98440*/  IADD3 R78, P3, PT, R78, UR11, RZ ;  /* 0x0000000b4e4e7c10 */ /* 0x000fe2000ff7e0ff */
[----:B---3--:R-:W-:Y:S04]  /*98450*/  STL [R1+0x41dc], R84 ;  /* 0x0041dc5401007387 */ /* 0x008fe80000100800 */
        /* <DEDUP_REMOVED lines=26> */
[----:B------:R-:W3:Y:S04]  /*98600*/  LDL.LU R35, [R1+0x4698] ;  /* 0x0046980001237983 */ /* 0x000ee80000300800 */
        /* <DEDUP_REMOVED lines=129> */
[----:B-1----:R-:W3:Y:S04]  /*98e20*/  LDL.LU R60, [R1+0x23bc] ;  /* 0x0023bc00013c7983 */ /* 0x002ee80000300800 */
        /* <DEDUP_REMOVED lines=104> */
[----:B------:R0:W2:Y:S04]  /*994b0*/  @!P0 LDG.E.U8 R34, desc[UR22][R20.64] ;  /* 0x0000001614228981 */ /* 0x0000a8000c1e1100 */
[----:B------:R-:W-:Y:S01]  /*994c0*/  STL [R1+0x23a8], R66 ;  /* 0x0023a84201007387 */ /* 0x000fe20000100800 */
[----:B----4-:R-:W-:-:S03]  /*994d0*/  IADD3 R0, P3, PT, R0, UR11, RZ ;  /* 0x0000000b00007c10 */ /* 0x010fc6000ff7e0ff */
[----:B------:R1:W-:Y:S02]  /*994e0*/  STL [R1+0x624], R60 ;  /* 0x0006243c01007387 */ /* 0x0003e40000100800 */
[----:B0-----:R-:W-:Y:S02]  /*994f0*/  IMAD.MOV.U32 R21, RZ, RZ, R0 ;  /* 0x000000ffff157224 */ /* 0x001fe400078e0000 */
[----:B-1----:R-:W3:Y:S04]  /*99500*/  LDL.LU R60, [R1+0x465c] ;  /* 0x00465c00013c7983 */ /* 0x002ee80000300800 */
[----:B------:R-:W4:Y:S04]  /*99510*/  LDL.LU R66, [R1+0x4658] ;  /* 0x0046580001427983 */ /* 0x000f280000300800 */
[----:B--2---:R-:W-:Y:S04]  /*99520*/  STL [R1+0x620], R34 ;  /* 0x0006202201007387 */ /* 0x004fe80000100800 */
[----:B------:R0:W-:Y:S04]  /*99530*/  STL [R1+0x2564], R0 ;  /* 0x0025640001007387 */ /* 0x0001e80000100800 */
[----:B0-----:R-:W2:Y:S04]  /*99540*/  LDL.LU R0, [R1+0x256c] ;  /* 0x00256c0001007983 */ /* 0x001ea80000300800 */
[----:B------:R-:W4:Y:S01]  /*99550*/  LDL.LU R20, [R1+0x2560] ;  /* 0x0025600001147983 */ /* 0x000f220000300800 */
[----:B------:R-:W-:-:S02]  /*99560*/  IMAD.MOV.U32 R34, RZ, RZ, R35 ;  /* 0x000000ffff227224 */ /* 0x000fc400078e0023 */
[----:B------:R-:W-:Y:S02]  /*99570*/  IMAD.MOV.U32 R35, RZ, RZ, R36 ;  /* 0x000000ffff237224 */ /* 0x000fe400078e0024 */
[----:B------:R-:W-:Y:S02]  /*99580*/  IMAD.MOV.U32 R36, RZ, RZ, R37 ;  /* 0x000000ffff247224 */ /* 0x000fe400078e0025 */
[----:B------:R-:W-:Y:S02]  /*99590*/  IMAD.MOV.U32 R37, RZ, RZ, R80 ;  /* 0x000000ffff257224 */ /* 0x000fe400078e0050 */
[----:B------:R-:W4:Y:S04]  /*995a0*/  LDL.LU R80, [R1+0x2568] ;  /* 0x0025680001507983 */ /* 0x000f280000300800 */
[----:B------:R-:W4:Y:S01]  /*995b0*/  LDL.LU R72, [R1+0x257c] ;  /* 0x00257c0001487983 */ /* 0x000f220000300800 */
[----:B---3--:R-:W-:-:S02]  /*995c0*/  PRMT R60, RZ, 0x7610, R60 ;  /* 0x00007610ff3c7816 */ /* 0x008fc4000000003c */
        /* <DEDUP_REMOVED lines=77> */
[----:B------:R-:W-:-:S02]  /*99aa0*/  IMAD.MOV.U32 R78, RZ, RZ, R35 ;  /* 0x000000ffff4e7224 */ /* 0x000fc400078e0023 */
[----:B------:R-:W-:Y:S02]  /*99ab0*/  IMAD.MOV.U32 R21, RZ, RZ, R0 ;  /* 0x000000ffff157224 */ /* 0x000fe400078e0000 */
[----:B------:R-:W-:Y:S02]  /*99ac0*/  IMAD.MOV.U32 R35, RZ, RZ, R36 ;  /* 0x000000ffff237224 */ /* 0x000fe400078e0024 */
[----:B------:R-:W-:Y:S02]  /*99ad0*/  IMAD.MOV.U32 R36, RZ, RZ, R37 ;  /* 0x000000ffff247224 */ /* 0x000fe400078e0025 */
[----:B------:R-:W-:Y:S02]  /*99ae0*/  IMAD.MOV.U32 R37, RZ, RZ, R67 ;  /* 0x000000ffff257224 */ /* 0x000fe400078e0043 */
[----:B------:R-:W2:Y:S04]  /*99af0*/  LDL.LU R67, [R1+0x2388] ;  /* 0x0023880001437983 */ /* 0x000ea80000300800 */
[----:B------:R-:W2:Y:S04]  /*99b00*/  LDL.LU R72, [R1+0x2384] ;  /* 0x0023840001487983 */ /* 0x000ea80000300800 */
[----:B------:R-:W2:Y:S01]  /*99b10*/  LDL.LU R0, [R1+0x237c] ;  /* 0x00237c0001007983 */ /* 0x000ea20000300800 */
[----:B------:R-:W-:-:S02]  /*99b20*/  PRMT R66, RZ, 0x7610, R66 ;  /* 0x00007610ff427816 */ /* 0x000fc40000000042 */
[----:B---3--:R-:W-:Y:S02]  /*99b30*/  IADD3 R33, P4, PT, R33, UR11, RZ ;  /* 0x0000000b21217c10 */ /* 0x008fe4000ff9e0ff */
[----:B----4-:R-:W-:-:S04]  /*99b40*/  IADD3.X R20, PT, PT, R20, UR14, RZ, P3, !PT ;  /* 0x0000000e14147c10 */ /* 0x010fc80009ffe4ff */
[-C--:B------:R-:W-:Y:S01]  /*99b50*/  @!P1 LOP3.LUT R21, R21, R20.reuse, RZ, 0x3c, !PT ;  /* 0x0000001415159212 */ /* 0x080fe200078e3cff */
[----:B------:R-:W-:Y:S04]  /*99b60*/  STL [R1+0x238c], R33 ;  /* 0x00238c2101007387 */ /* 0x000fe80000100800 */
[----:B------:R0:W-:Y:S02]  /*99b70*/  STL [R1+0x2390], R20 ;  /* 0x0023901401007387 */ /* 0x0001e40000100800 */
[----:B0-----:R-:W-:-:S04]  /*99b80*/  @!P1 LOP3.LUT R20, R21, R20, RZ, 0x3c, !PT ;  /* 0x0000001415149212 */ /* 0x001fc800078e3cff */
[----:B------:R-:W-:-:S05]  /*99b90*/  @!P1 LOP3.LUT R21, R21, R20, RZ, 0x3c, !PT ;  /* 0x0000001415159212 */ /* 0x000fca00078e3cff */
[----:B------:R0:W3:Y:S01]  /*99ba0*/  @!P1 LDG.E.U8 R66, desc[UR22][R20.64] ;  /* 0x0000001614429981 */ /* 0x0000e2000c1e1100 */
[----:B--2---:R-:W-:Y:S02]  /*99bb0*/  IADD3.X R67, PT, PT, R67, UR14, RZ, P4, !PT ;  /* 0x0000000e43437c10 */ /* 0x004fe4000a7fe4ff */
        /* <DEDUP_REMOVED lines=52> */
[----:B0-----:R-:W-:Y:S01]  /*99f00*/  @!P0 IMAD.MOV.U32 R20, RZ, RZ, R0 ;  /* 0x000000ffff148224 */ /* 0x001fe200078e0000 */
[----:B--2---:R-:W-:-:S02]  /*99f10*/  IADD3.X R33, PT, PT, R33, UR14, RZ, P3, !PT ;  /* 0x0000000e21217c10 */ /* 0x004fc40009ffe4ff */
[----:B------:R-:W-:Y:S02]  /*99f20*/  IADD3 R31, P3, PT, R31, UR11, RZ ;  /* 0x0000000b1f1f7c10 */ /* 0x000fe4000ff7e0ff */
[----:B---3--:R-:W-:Y:S01]  /*99f30*/  PRMT R79, RZ, 0x7610, R79 ;  /* 0x00007610ff4f7816 */ /* 0x008fe2000000004f */
[----:B------:R-:W-:Y:S01]  /*99f40*/  @!P0 IMAD.MOV.U32 R21, RZ, RZ, R33 ;  /* 0x000000ffff158224 */ /* 0x000fe200078e0021 */
[----:B------:R0:W-:Y:S04]  /*99f50*/  STL [R1+0x2378], R33 ;  /* 0x0023782101007387 */ /* 0x0001e80000100800 */
[----:B----4-:R-:W-:Y:S04]  /*99f60*/  STL [R1+0x41ec], R80 ;  /* 0x0041ec5001007387 */ /* 0x010fe80000100800 */
[----:B------:R1:W-:Y:S04]  /*99f70*/  STL [R1+0x2594], R31 ;  /* 0x0025941f01007387 */ /* 0x0003e80000100800 */
[----:B------:R-:W2:Y:S04]  /*99f80*/  LDL.LU R0, [R1+0x259c] ;  /* 0x00259c0001007983 */ /* 0x000ea80000300800 */
[----:B------:R3:W4:Y:S04]  /*99f90*/  @!P0 LDG.E.U8 R79, desc[UR22][R20.64] ;  /* 0x00000016144f8981 */ /* 0x000728000c1e1100 */
[----:B0-----:R-:W4:Y:S04]  /*99fa0*/  LDL.LU R33, [R1+0x2598] ;  /* 0x0025980001217983 */ /* 0x001f280000300800 */
[----:B------:R-:W4:Y:S01]  /*99fb0*/  LDL.LU R72, [R1+0x25ac] ;  /* 0x0025ac0001487983 */ /* 0x000f220000300800 */
[----:B---3--:R-:W-:-:S03]  /*99fc0*/  IMAD.MOV.U32 R21, RZ, RZ, R31 ;  /* 0x000000ffff157224 */ /* 0x008fc600078e001f */
[----:B-1----:R-:W3:Y:S04]  /*99fd0*/  LDL.LU R31, [R1+0x4630] ;  /* 0x00463000011f7983 */ /* 0x002ee80000300800 */
[----:B------:R-:W3:Y:S01]  /*99fe0*/  LDL.LU R20, [R1+0x2590] ;  /* 0x0025900001147983 */ /* 0x000ee20000300800 */
[----:B------:R-:W-:Y:S02]  /*99ff0*/  PRMT R60, RZ, 0x7610, R60 ;  /* 0x00007610ff3c7816 */ /* 0x000fe4000000003c */
[----:B--2---:R-:W-:Y:S01]  /*9a000*/  IADD3 R0, P4, PT, R0, UR11, RZ ;  /* 0x0000000b00007c10 */ /* 0x004fe2000ff9e0ff */
[----:B----4-:R-:W-:Y:S04]  /*9a010*/  STL [R1+0x41f0], R79 ;  /* 0x0041f04f01007387 */ /* 0x010fe80000100800 */
[----:B------:R-:W-:Y:S01]  /*9a020*/  STL [R1+0x259c], R0 ;  /* 0x00259c0001007387 */ /* 0x000fe20000100800 */
[----:B---3--:R-:W-:-:S04]  /*9a030*/  IADD3.X R20, PT, PT, R20, UR14, RZ, P3, !PT ;  /* 0x0000000e14147c10 */ /* 0x008fc80009ffe4ff */
        /* <DEDUP_REMOVED lines=74> */
[----:B------:R-:W4:Y:S01]  /*9a4e0*/  LDL.LU R20, [R1+0x2360] ;  /* 0x0023600001147983 */ /* 0x000f220000300800 */
[----:B------:R-:W-:-:S03]  /*9a4f0*/  IMAD.MOV.U32 R72, RZ, RZ, R78 ;  /* 0x000000ffff487224 */ /* 0x000fc600078e004e */
[----:B------:R-:W4:Y:S04]  /*9a500*/  LDL.LU R78, [R1+0x2358] ;  /* 0x00235800014e7983 */ /* 0x000f280000300800 */
[----:B--2---:R0:W-:Y:S04]  /*9a510*/  STL [R1+0x5e0], R31 ;  /* 0x0005e01f01007387 */ /* 0x0041e80000100800 */
[----:B0-----:R-:W2:Y:S01]  /*9a520*/  LDL.LU R31, [R1+0x234c] ;  /* 0x00234c00011f7983 */ /* 0x001ea20000300800 */
[----:B---3--:R-:W-:Y:S02]  /*9a530*/  IADD3 R0, P4, PT, R0, UR11, RZ ;  /* 0x0000000b00007c10 */ /* 0x008fe4000ff9e0ff */
        /* <DEDUP_REMOVED lines=105> */
[----:B0-----:R-:W-:-:S03]  /*9abd0*/  @!P1 IMAD.MOV.U32 R20, RZ, RZ, R33 ;  /* 0x000000ffff149224 */ /* 0x001fc600078e0021 */
[----:B----4-:R0:W-:Y:S04]  /*9abe0*/  STL [R1+0x5c0], R66 ;  /* 0x0005c04201007387 */ /* 0x0101e80000100800 */
[----:B0-----:R-:W4:Y:S01]  /*9abf0*/  LDL.LU R66, [R1+0x4600] ;  /* 0x0046000001427983 */ /* 0x001f220000300800 */
[----:B--2---:R-:W-:Y:S02]  /*9ac00*/  IADD3.X R60, PT, PT, R60, UR14, RZ, P3, !PT ;  /* 0x0000000e3c3c7c10 */ /* 0x004fe40009ffe4ff */
[----:B---3--:R-:W-:Y:S02]  /*9ac10*/  IADD3 R0, P3, PT, R0, UR11, RZ ;  /* 0x0000000b00007c10 */ /* 0x008fe4000ff7e0ff */
[----:B------:R-:W-:Y:S01]  /*9ac20*/  PRMT R78, RZ, 0x7610, R78 ;  /* 0x00007610ff4e7816 */ /* 0x000fe2000000004e */
        /* <DEDUP_REMOVED lines=37> */
[----:B------:R-:W4:Y:S04]  /*9ae80*/  LDL.LU R33, [R1+0x45f0] ;  /* 0x0045f00001217983 */ /* 0x000f280000300800 */
        /* <DEDUP_REMOVED lines=76> */
[----:B------:R-:W-:-:S05]  /*9b350*/  IMAD.MOV.U32 R21, RZ, RZ, R72 ;  /* 0x000000ffff157224 */ /* 0x000fca00078e0048 */
[----:B------:R0:W4:Y:S01]  /*9b360*/  @!P0 LDG.E.U8 R59, desc[UR22][R20.64] ;  /* 0x00000016143b8981 */ /* 0x000122000c1e1100 */
[----:B--2---:R-:W-:-:S03]  /*9b370*/  IADD3 R0, P3, PT, R0, UR11, RZ ;  /* 0x0000000b00007c10 */ /* 0x004fc6000ff7e0ff */
[----:B------:R-:W-:Y:S04]  /*9b380*/  STL [R1+0x2318], R72 ;  /* 0x0023184801007387 */ /* 0x000fe80000100800 */
[----:B---3--:R1:W-:Y:S01]  /*9b390*/  STL [R1+0x5a4], R66 ;  /* 0x0005a44201007387 */ /* 0x0083e20000100800 */
[----:B0-----:R-:W-:-:S03]  /*9b3a0*/  IMAD.MOV.U32 R21, RZ, RZ, R0 ;  /* 0x000000ffff157224 */ /* 0x001fc600078e0000 */
[----:B-1----:R-:W2:Y:S04]  /*9b3b0*/  LDL.LU R66, [R1+0x45dc] ;  /* 0x0045dc0001427983 */ /* 0x002ea80000300800 */
[----:B------:R-:W3:Y:S04]  /*9b3c0*/  LDL.LU R72, [R1+0x45d8] ;  /* 0x0045d80001487983 */ /* 0x000ee80000300800 */
[----:B------:R0:W-:Y:S04]  /*9b3d0*/  STL [R1+0x25f4], R0 ;  /* 0x0025f40001007387 */ /* 0x0001e80000100800 */
[----:B----4-:R1:W-:Y:S04]  /*9b3e0*/  STL [R1+0x5a0], R59 ;  /* 0x0005a03b01007387 */ /* 0x0103e80000100800 */
[----:B0-----:R-:W4:Y:S04]  /*9b3f0*/  LDL.LU R0, [R1+0x25fc] ;  /* 0x0025fc0001007983 */ /* 0x001f280000300800 */
[----:B------:R-:W2:Y:S01]  /*9b400*/  LDL.LU R20, [R1+0x25f0] ;  /* 0x0025f00001147983 */ /* 0x000ea20000300800 */
[----:B-1----:R-:W-:-:S03]  /*9b410*/  IMAD.MOV.U32 R59, RZ, RZ, R60 ;  /* 0x000000ffff3b7224 */ /* 0x002fc600078e003c */
[----:B------:R-:W2:Y:S04]  /*9b420*/  LDL.LU R60, [R1+0x25f8] ;  /* 0x0025f800013c7983 */ /* 0x000ea80000300800 */
[----:B------:R-:W2:Y:S01]  /*9b430*/  LDL.LU R90, [R1+0x260c] ;  /* 0x00260c00015a7983 */ /* 0x000ea20000300800 */
[----:B---3--:R-:W-:Y:S02]  /*9b440*/  PRMT R72, RZ, 0x7610, R72 ;  /* 0x00007610ff487816 */ /* 0x008fe40000000048 */
[----:B----4-:R-:W-:Y:S02]  /*9b450*/  IADD3 R0, P4, PT, R0, UR11, RZ ;  /* 0x0000000b00007c10 */ /* 0x010fe4000ff9e0ff */
        /* <DEDUP_REMOVED lines=15> */
[----:B------:R-:W3:Y:S04]  /*9b550*/  LDL.LU R60, [R1+0x2310] ;  /* 0x00231000013c7983 */ /* 0x000ee80000300800 */
[----:B------:R-:W4:Y:S01]  /*9b560*/  LDL.LU R0, [R1+0x230c] ;  /* 0x00230c0001007983 */ /* 0x000f220000300800 */
[----:B------:R-:W-:-:S02]  /*9b570*/  @!P0 LOP3.LUT R21, R21, R20, RZ, 0x3c, !PT ;  /* 0x0000001415158212 */ /* 0x000fc400078e3cff */
[----:B------:R-:W-:Y:S02]  /*9b580*/  PRMT R89, RZ, 0x7610, R89 ;  /* 0x00007610ff597816 */ /* 0x000fe40000000059 */
[----:B------:R-:W-:-:S04]  /*9b590*/  @!P0 LOP3.LUT R20, R21, R20, RZ, 0x3c, !PT ;  /* 0x0000001415148212 */ /* 0x000fc800078e3cff */
[----:B------:R-:W-:Y:S02]  /*9b5a0*/  @!P0 LOP3.LUT R21, R21, R20, RZ, 0x3c, !PT ;  /* 0x0000001415158212 */ /* 0x000fe400078e3cff */
[----:B------:R-:W-:-:S03]  /*9b5b0*/  PRMT R3, RZ, 0x7610, R3 ;  /* 0x00007610ff037816 */ /* 0x000fc60000000003 */
[----:B------:R0:W2:Y:S02]  /*9b5c0*/  @!P0 LDG.E.U8 R89, desc[UR22][R20.64] ;  /* 0x0000001614598981 */ /* 0x0000a4000c1e1100 */
[----:B0-----:R-:W-:Y:S01]  /*9b5d0*/  @!P1 IMAD.MOV.U32 R20, RZ, RZ, R9 ;  /* 0x000000ffff149224 */ /* 0x001fe200078e0009 */
[----:B---3--:R-:W-:Y:S02]  /*9b5e0*/  IADD3.X R60, PT, PT, R60, UR14, RZ, P3, !PT ;  /* 0x0000000e3c3c7c10 */ /* 0x008fe40009ffe4ff */
[----:B----4-:R-:W-:-:S03]  /*9b5f0*/  IADD3 R0, P3, PT, R0, UR11, RZ ;  /* 0x0000000b00007c10 */ /* 0x010fc6000ff7e0ff */
[----:B------:R-:W-:Y:S01]  /*9b600*/  @!P1 IMAD.MOV.U32 R21, RZ, RZ, R60 ;  /* 0x000000ffff159224 */ /* 0x000fe200078e003c */
[----:B------:R0:W-:Y:S04]  /*9b610*/  STL [R1+0x2310], R60 ;  /* 0x0023103c01007387 */ /* 0x0001e80000100800 */
[----:B------:R1:W-:Y:S04]  /*9b620*/  STL [R1+0x230c], R0 ;  /* 0x00230c0001007387 */ /* 0x0003e80000100800 */
[----:B------:R-:W3:Y:S04]  /*9b630*/  LDL.LU R9, [R1+0x2604] ;  /* 0x0026040001097983 */ /* 0x000ee80000300800 */
[----:B------:R4:W3:Y:S04]  /*9b640*/  @!P1 LDG.E.U8 R3, desc[UR22][R20.64] ;  /* 0x0000001614039981 */ /* 0x0008e8000c1e1100 */
[----:B------:R-:W3:Y:S01]  /*9b650*/  LDL.LU R20, [R1+0x2308] ;  /* 0x0023080001147983 */ /* 0x000ee20000300800 */
[----:B0-----:R-:W-:-:S02]  /*9b660*/  IMAD.MOV.U32 R60, RZ, RZ, R34 ;  /* 0x000000ffff3c7224 */ /* 0x001fc400078e0022 */
[----:B----4-:R-:W-:Y:S01]  /*9b670*/  IMAD.MOV.U32 R21, RZ, RZ, R0 ;  /* 0x000000ffff157224 */ /* 0x010fe200078e0000 */
[----:B------:R-:W4:Y:S04]  /*9b680*/  LDL.LU R34, [R1+0x2600] ;  /* 0x0026000001227983 */ /* 0x000f280000300800 */
[----:B--2---:R-:W-:Y:S01]  /*9b690*/  STL [R1+0x598], R89 ;  /* 0x0005985901007387 */ /* 0x004fe20000100800 */
[----:B-1----:R-:W-:Y:S01]  /*9b6a0*/  IMAD.MOV.U32 R0, RZ, RZ, R36 ;  /* 0x000000ffff007224 */ /* 0x002fe200078e0024 */
[----:B------:R-:W-:Y:S02]  /*9b6b0*/  PRMT R66, RZ, 0x7610, R66 ;  /* 0x00007610ff427816 */ /* 0x000fe40000000042 */
[----:B---3--:R-:W-:Y:S01]  /*9b6c0*/  IADD3 R9, P4, PT, R9, UR11, RZ ;  /* 0x0000000b09097c10 */ /* 0x008fe2000ff9e0ff */
[----:B------:R0:W-:Y:S01]  /*9b6d0*/  STL [R1+0x594], R3 ;  /* 0x0005940301007387 */ /* 0x0001e20000100800 */
[----:B------:R-:W-:-:S03]  /*9b6e0*/  IADD3.X R20, PT, PT, R20, UR14, RZ, P3, !PT ;  /* 0x0000000e14147c10 */ /* 0x000fc60009ffe4ff */
[----:B0-----:R-:W2:Y:S04]  /*9b6f0*/  LDL.LU R3, [R1+0x2304] ;  /* 0x0023040001037983 */ /* 0x001ea80000300800 */
[----:B------:R-:W3:Y:S04]  /*9b700*/  LDL.LU R36, [R1+0x22fc] ;  /* 0x0022fc0001247983 */ /* 0x000ee80000300800 */
[----:B------:R-:W2:Y:S01]  /*9b710*/  LDL.LU R89, [R1+0x2614] ;  /* 0x0026140001597983 */ /* 0x000ea20000300800 */
[----:B------:R-:W-:-:S03]  /*9b720*/  @!P0 LOP3.LUT R21, R21, R20, RZ, 0x3c, !PT ;  /* 0x0000001415158212 */ /* 0x000fc600078e3cff */
[----:B------:R-:W-:Y:S04]  /*9b730*/  STL [R1+0x2604], R9 ;  /* 0x0026040901007387 */ /* 0x000fe80000100800 */
[----:B------:R0:W-:Y:S02]  /*9b740*/  STL [R1+0x2308], R20 ;  /* 0x0023081401007387 */ /* 0x0001e40000100800 */
[----:B0-----:R-:W-:-:S04]  /*9b750*/  @!P0 LOP3.LUT R20, R21, R20, RZ, 0x3c, !PT ;  /* 0x0000001415148212 */ /* 0x001fc800078e3cff */
[----:B------:R-:W-:-:S05]  /*9b760*/  @!P0 LOP3.LUT R21, R21, R20, RZ, 0x3c, !PT ;  /* 0x0000001415158212 */ /* 0x000fca00078e3cff */
[----:B------:R0:W2:Y:S01]  /*9b770*/  @!P0 LDG.E.U8 R66, desc[UR22][R20.64] ;  /* 0x0000001614428981 */ /* 0x0000a2000c1e1100 */
[----:B----4-:R-:W-:Y:S02]  /*9b780*/  IADD3.X R34, PT, PT, R34, UR14, RZ, P4, !PT ;  /* 0x0000000e22227c10 */ /* 0x010fe4000a7fe4ff */
[----:B------:R-:W-:-:S03]  /*9b790*/  IADD3 R90, P3, PT, R90, UR11, RZ ;  /* 0x0000000b5a5a7c10 */ /* 0x000fc6000ff7e0ff */
[----:B0-----:R-:W-:Y:S02]  /*9b7a0*/  IMAD.MOV.U32 R20, RZ, RZ, R34 ;  /* 0x000000ffff147224 */ /* 0x001fe400078e0022 */
[----:B------:R-:W-:Y:S01]  /*9b7b0*/  IMAD.MOV.U32 R21, RZ, RZ, R9 ;  /* 0x000000ffff157224 */ /* 0x000fe200078e0009 */
[----:B------:R-:W-:Y:S04]  /*9b7c0*/  STL [R1+0x260c], R90 ;  /* 0x00260c5a01007387 */ /* 0x000fe80000100800 */
[-C--:B------:R-:W-:Y:S02]  /*9b7d0*/  @!P1 LOP3.LUT R21, R21, R20.reuse, RZ, 0x3c, !PT ;  /* 0x0000001415159212 */ /* 0x080fe400078e3cff */
[----:B------:R-:W-:Y:S02]  /*9b7e0*/  PRMT R72, RZ, 0x7610, R72 ;  /* 0x00007610ff487816 */ /* 0x000fe40000000048 */
[----:B------:R-:W-:-:S04]  /*9b7f0*/  @!P1 LOP3.LUT R20, R21, R20, RZ, 0x3c, !PT ;  /* 0x0000001415149212 */ /* 0x000fc800078e3cff */
[----:B------:R-:W-:-:S05]  /*9b800*/  @!P1 LOP3.LUT R21, R21, R20, RZ, 0x3c, !PT ;  /* 0x0000001415159212 */ /* 0x000fca00078e3cff */
[----:B------:R0:W4:Y:S04]  /*9b810*/  @!P1 LDG.E.U8 R72, desc[UR22][R20.64] ;  /* 0x0000001614489981 */ /* 0x000128000c1e1100 */
[----:B--2---:R1:W-:Y:S04]  /*9b820*/  STL [R1+0x590], R66 ;  /* 0x0005904201007387 */ /* 0x0043e80000100800 */
[----:B-1----:R-:W2:Y:S04]  /*9b830*/  LDL.LU R66, [R1+0x45d0] ;  /* 0x0045d00001427983 */ /* 0x002ea80000300800 */
[----:B------:R1:W-:Y:S04]  /*9b840*/  STL [R1+0x2600], R34 ;  /* 0x0026002201007387 */ /* 0x0003e80000100800 */
[----:B-1----:R-:W2:Y:S01]  /*9b850*/  LDL.LU R34, [R1+0x2608] ;  /* 0x0026080001227983 */ /* 0x002ea20000300800 */
[----:B------:R-:W-:-:S02]  /*9b860*/  IMAD.MOV.U32 R9, RZ, RZ, R60 ;  /* 0x000000ffff097224 */ /* 0x000fc400078e003c */
[----:B------:R-:W-:Y:S01]  /*9b870*/  IMAD.MOV.U32 R60, RZ, RZ, R35 ;  /* 0x000000ffff3c7224 */ /* 0x000fe200078e0023 */
[----:B------:R-:W-:Y:S01]  /*9b880*/  PRMT R6, RZ, 0x7610, R6 ;  /* 0x00007610ff067816 */ /* 0x000fe20000000006 */
[----:B------:R-:W3:Y:S01]  /*9b890*/  LDL.LU R35, [R1+0x22f8] ;  /* 0x0022f80001237983 */ /* 0x000ee20000300800 */
[----:B0-----:R-:W-:-:S03]  /*9b8a0*/  @!P0 IMAD.MOV.U32 R20, RZ, RZ, R90 ;  /* 0x000000ffff148224 */ /* 0x001fc600078e005a */
[----:B----4-:R0:W-:Y:S04]  /*9b8b0*/  STL [R1+0x58c], R72 ;  /* 0x00058c4801007387 */ /* 0x0101e80000100800 */
[----:B0-----:R-:W4:Y:S01]  /*9b8c0*/  LDL.LU R72, [R1+0x45cc] ;  /* 0x0045cc0001487983 */ /* 0x001f220000300800 */
[----:B--2---:R-:W-:Y:S02]  /*9b8d0*/  IADD3.X R34, PT, PT, R34, UR14, RZ, P3, !PT ;  /* 0x0000000e22227c10 */ /* 0x004fe40009ffe4ff */
[----:B------:R-:W-:-:S03]  /*9b8e0*/  IADD3 R3, P3, PT, R3, UR11, RZ ;  /* 0x0000000b03037c10 */ /* 0x000fc6000ff7e0ff */
[----:B------:R-:W-:Y:S01]  /*9b8f0*/  IMAD.MOV.U32 R21, RZ, RZ, R34 ;  /* 0x000000ffff157224 */ /* 0x000fe200078e0022 */
[----:B------:R0:W-:Y:S04]  /*9b900*/  STL [R1+0x2608], R34 ;  /* 0x0026082201007387 */ /* 0x0001e80000100800 */
[----:B------:R-:W2:Y:S04]  /*9b910*/  @!P0 LDG.E.U8 R6, desc[UR22][R20.64] ;  /* 0x0000001614068981 */ /* 0x000ea8000c1e1100 */
[----:B0-----:R-:W4:Y:S04]  /*9b920*/  LDL.LU R34, [R1+0x45c8] ;  /* 0x0045c80001227983 */ /* 0x001f280000300800 */
[----:B------:R-:W-:Y:S04]  /*9b930*/  STL [R1+0x2304], R3 ;  /* 0x0023040301007387 */ /* 0x000fe80000100800 */
[----:B------:R-:W4:Y:S01]  /*9b940*/  LDL.LU R20, [R1+0x2300] ;  /* 0x0023000001147983 */ /* 0x000f220000300800 */
[----:B---3--:R-:W-:-:S04]  /*9b950*/  IADD3 R36, P4, PT, R36, UR11, RZ ;  /* 0x0000000b24247c10 */ /* 0x008fc8000ff9e0ff */
[----:B------:R-:W-:Y:S01]  /*9b960*/  IADD3.X R35, PT, PT, R35, UR14, RZ, P4, !PT ;  /* 0x0000000e23237c10 */ /* 0x000fe2000a7fe4ff */
[----:B--2---:R0:W-:Y:S04]  /*9b970*/  STL [R1+0x588], R6 ;  /* 0x0005880601007387 */ /* 0x0041e80000100800 */
[----:B------:R-:W2:Y:S04]  /*9b980*/  LDL.LU R90, [R1+0x22ec] ;  /* 0x0022ec00015a7983 */ /* 0x000ea80000300800 */
[----:B------:R-:W-:Y:S01]  /*9b990*/  STL [R1+0x22fc], R36 ;  /* 0x0022fc2401007387 */ /* 0x000fe20000100800 */
[----:B----4-:R-:W-:-:S02]  /*9b9a0*/  IADD3.X R20, PT, PT, R20, UR14, RZ, P3, !PT ;  /* 0x0000000e14147c10 */ /* 0x010fc40009ffe4ff */
[----:B------:R-:W-:Y:S01]  /*9b9b0*/  IADD3 R89, P3, PT, R89, UR11, RZ ;  /* 0x0000000b59597c10 */ /* 0x000fe2000ff7e0ff */
[----:B0-----:R-:W-:Y:S02]  /*9b9c0*/  IMAD.MOV.U32 R6, RZ, RZ, R9 ;  /* 0x000000ffff067224 */ /* 0x001fe400078e0009 */
[----:B------:R-:W-:Y:S01]  /*9b9d0*/  IMAD.MOV.U32 R9, RZ, RZ, R59 ;  /* 0x000000ffff097224 */ /* 0x000fe200078e003b */
[----:B------:R0:W-:Y:S04]  /*9b9e0*/  STL [R1+0x2300], R20 ;  /* 0x0023001401007387 */ /* 0x0001e80000100800 */
[----:B------:R1:W-:Y:S01]  /*9b9f0*/  STL [R1+0x22f8], R35 ;  /* 0x0022f82301007387 */ /* 0x0003e20000100800 */
[----:B------:R-:W-:-:S03]  /*9ba00*/  IMAD.MOV.U32 R59, RZ, RZ, R37 ;  /* 0x000000ffff3b7224 */ /* 0x000fc600078e0025 */
[----:B------:R-:W-:Y:S04]  /*9ba10*/  STL [R1+0x2614], R89 ;  /* 0x0026145901007387 */ /* 0x000fe80000100800 */
[----:B------:R-:W3:Y:S01]  /*9ba20*/  LDL.LU R37, [R1+0x2610] ;  /* 0x0026100001257983 */ /* 0x000ee20000300800 */
[----:B------:R-:W-:Y:S01]  /*9ba30*/  PRMT R76, RZ, 0x7610, R76 ;  /* 0x00007610ff4c7816 */ /* 0x000fe2000000004c */
[----:B------:R-:W-:Y:S02]  /*9ba40*/  @!P1 IMAD.MOV.U32 R21, RZ, RZ, R20 ;  /* 0x000000ffff159224 */ /* 0x000fe400078e0014 */
[----:B0-----:R-:W-:Y:S01]  /*9ba50*/  @!P1 IMAD.MOV.U32 R20, RZ, RZ, R3 ;  /* 0x000000ffff149224 */ /* 0x001fe200078e0003 */
[----:B------:R-:W-:Y:S01]  /*9ba60*/  PRMT R75, RZ, 0x7610, R75 ;  /* 0x00007610ff4b7816 */ /* 0x000fe2000000004b */
[----:B------:R-:W4:Y:S04]  /*9ba70*/  LDL.LU R3, [R1+0x261c] ;  /* 0x00261c0001037983 */ /* 0x000f280000300800 */
[----:B------:R0:W2:Y:S02]  /*9ba80*/  @!P1 LDG.E.U8 R76, desc[UR22][R20.64] ;  /* 0x00000016144c9981 */ /* 0x0000a4000c1e1100 */
[----:B0-----:R-:W-:-:S02]  /*9ba90*/  IMAD.MOV.U32 R20, RZ, RZ, R35 ;  /* 0x000000ffff147224 */ /* 0x001fc400078e0023 */
[----:B------:R-:W-:Y:S01]  /*9baa0*/  IMAD.MOV.U32 R21, RZ, RZ, R36 ;  /* 0x000000ffff157224 */ /* 0x000fe200078e0024 */
[----:B------:R-:W-:Y:S01]  /*9bab0*/  PRMT R7, RZ, 0x7610, R7 ;  /* 0x00007610ff077816 */ /* 0x000fe20000000007 */
[----:B-1----:R-:W2:Y:S04]  /*9bac0*/  LDL.LU R35, [R1+0x45c4] ;  /* 0x0045c40001237983 */ /* 0x002ea80000300800 */
[----:B------:R-:W2:Y:S01]  /*9bad0*/  LDL.LU R36, [R1+0x45c0] ;  /* 0x0045c00001247983 */ /* 0x000ea20000300800 */
[----:B------:R-:W-:-:S04]  /*9bae0*/  @!P0 LOP3.LUT R21, R21, R20, RZ, 0x3c, !PT ;  /* 0x0000001415158212 */ /* 0x000fc800078e3cff */
[----:B------:R-:W-:-:S04]  /*9baf0*/  @!P0 LOP3.LUT R20, R21, R20, RZ, 0x3c, !PT ;  /* 0x0000001415148212 */ /* 0x000fc800078e3cff */
[----:B------:R-:W-:-:S05]  /*9bb00*/  @!P0 LOP3.LUT R21, R21, R20, RZ, 0x3c, !PT ;  /* 0x0000001415158212 */ /* 0x000fca00078e3cff */
[----:B------:R0:W2:Y:S02]  /*9bb10*/  @!P0 LDG.E.U8 R75, desc[UR22][R20.64] ;  /* 0x00000016144b8981 */ /* 0x0000a4000c1e1100 */
[----:B0-----:R-:W-:Y:S01]  /*9bb20*/  @!P1 IMAD.MOV.U32 R20, RZ, RZ, R89 ;  /* 0x000000ffff149224 */ /* 0x001fe200078e0059 */
[----:B---3--:R-:W-:-:S05]  /*9bb30*/  IADD3.X R37, PT, PT, R37, UR14, RZ, P3, !PT ;  /* 0x0000000e25257c10 */ /* 0x008fca0009ffe4ff */
[----:B------:R-:W-:-:S05]  /*9bb40*/  IMAD.MOV.U32 R21, RZ, RZ, R37 ;  /* 0x000000ffff157224 */ /* 0x000fca00078e0025 */
[----:B------:R0:W3:Y:S01]  /*9bb50*/  @!P1 LDG.E.U8 R7, desc[UR22][R20.64] ;  /* 0x0000001614079981 */ /* 0x0000e2000c1e1100 */
[----:B----4-:R-:W-:-:S03]  /*9bb60*/  IADD3 R3, P3, PT, R3, UR11, RZ ;  /* 0x0000000b03037c10 */ /* 0x010fc6000ff7e0ff */
[----:B------:R1:W-:Y:S02]  /*9bb70*/  STL [R1+0x2610], R37 ;  /* 0x0026102501007387 */ /* 0x0003e40000100800 */
[----:B0-----:R-:W-:Y:S02]  /*9bb80*/  IMAD.MOV.U32 R21, RZ, RZ, R3 ;  /* 0x000000ffff157224 */ /* 0x001fe400078e0003 */
[----:B-1----:R-:W4:Y:S04]  /*9bb90*/  LDL.LU R37, [R1+0x45bc] ;  /* 0x0045bc0001257983 */ /* 0x002f280000300800 */
[----:B------:R0:W-:Y:S04]  /*9bba0*/  STL [R1+0x261c], R3 ;  /* 0x00261c0301007387 */ /* 0x0001e80000100800 */
[----:B0-----:R-:W2:Y:S04]  /*9bbb0*/  LDL.LU R3, [R1+0x22f4] ;  /* 0x0022f40001037983 */ /* 0x001ea80000300800 */
[----:B---3--:R0:W-:Y:S04]  /*9bbc0*/  STL [R1+0x584], R7 ;  /* 0x0005840701007387 */ /* 0x0081e80000100800 */
[----:B------:R-:W3:Y:S01]  /*9bbd0*/  LDL.LU R20, [R1+0x2618] ;  /* 0x0026180001147983 */ /* 0x000ee20000300800 */
[----:B0-----:R-:W-:-:S02]  /*9bbe0*/  IMAD.MOV.U32 R7, RZ, RZ, R0 ;  /* 0x000000ffff077224 */ /* 0x001fc400078e0000 */
[----:B------:R-:W-:Y:S02]  /*9bbf0*/  IMAD.MOV.U32 R0, RZ, RZ, R38 ;  /* 0x000000ffff007224 */ /* 0x000fe400078e0026 */
[----:B------:R-:W4:Y:S04]  /*9bc00*/  LDL.LU R38, [R1+0x22f0] ;  /* 0x0022f00001267983 */ /* 0x000f280000300800 */
[----:B------:R-:W4:Y:S01]  /*9bc10*/  LDL.LU R89, [R1+0x22e4] ;  /* 0x0022e40001597983 */ /* 0x000f220000300800 */
[----:B--2---:R-:W-:-:S05]  /*9bc20*/  IADD3 R3, P4, PT, R3, UR11, RZ ;  /* 0x0000000b03037c10 */ /* 0x004fca000ff9e0ff */
[----:B------:R-:W-:Y:S01]  /*9bc30*/  STL [R1+0x22f4], R3 ;  /* 0x0022f40301007387 */ /* 0x000fe20000100800 */
[----:B------:R-:W-:Y:S02]  /*9bc40*/  PRMT R36, RZ, 0x7610, R36 ;  /* 0x00007610ff247816 */ /* 0x000fe40000000024 */
[----:B---3--:R-:W-:-:S04]  /*9bc50*/  IADD3.X R20, PT, PT, R20, UR14, RZ, P3, !PT ;  /* 0x0000000e14147c10 */ /* 0x008fc80009ffe4ff */
[-C--:B------:R-:W-:Y:S01]  /*9bc60*/  @!P0 LOP3.LUT R21, R21, R20.reuse, RZ, 0x3c, !PT ;  /* 0x0000001415158212 */ /* 0x080fe200078e3cff */
[----:B------:R0:W-:Y:S03]  /*9bc70*/  STL [R1+0x2618], R20 ;  /* 0x0026181401007387 */ /* 0x0001e60000100800 */
[----:B0-----:R-:W-:-:S04]  /*9bc80*/  @!P0 LOP3.LUT R20, R21, R20, RZ, 0x3c, !PT ;  /* 0x0000001415148212 */ /* 0x001fc800078e3cff */
[----:B------:R-:W-:-:S05]  /*9bc90*/  @!P0 LOP3.LUT R21, R21, R20, RZ, 0x3c, !PT ;  /* 0x0000001415158212 */ /* 0x000fca00078e3cff */
[----:B------:R0:W2:Y:S01]  /*9bca0*/  @!P0 LDG.E.U8 R36, desc[UR22][R20.64] ;  /* 0x0000001614248981 */ /* 0x0000a2000c1e1100 */
[----:B----4-:R-:W-:Y:S02]  /*9bcb0*/  IADD3.X R38, PT, PT, R38, UR14, RZ, P4, !PT ;  /* 0x0000000e26267c10 */ /* 0x010fe4000a7fe4ff */
        /* <DEDUP_REMOVED lines=12> */
[----:B------:R-:W-:Y:S02]  /*9bd80*/  @!P1 LOP3.LUT R21, R21, R20, RZ, 0x3c, !PT ;  /* 0x0000001415159212 */ /* 0x000fe400078e3cff */
[----:B------:R-:W-:-:S03]  /*9bd90*/  PRMT R4, RZ, 0x7610, R4 ;  /* 0x00007610ff047816 */ /* 0x000fc60000000004 */
[----:B------:R0:W2:Y:S02]  /*9bda0*/  @!P1 LDG.E.U8 R37, desc[UR22][R20.64] ;  /* 0x0000001614259981 */ /* 0x0000a4000c1e1100 */
[----:B0-----:R-:W-:Y:S01]  /*9bdb0*/  @!P0 IMAD.MOV.U32 R20, RZ, RZ, R90 ;  /* 0x000000ffff148224 */ /* 0x001fe200078e005a */
[----:B---3--:R-:W-:-:S05]  /*9bdc0*/  IADD3.X R38, PT, PT, R38, UR14, RZ, P3, !PT ;  /* 0x0000000e26267c10 */ /* 0x008fca0009ffe4ff */
[----:B------:R-:W-:-:S05]  /*9bdd0*/  IMAD.MOV.U32 R21, RZ, RZ, R38 ;  /* 0x000000ffff157224 */ /* 0x000fca00078e0026 */
[----:B------:R-:W3:Y:S01]  /*9bde0*/  @!P0 LDG.E.U8 R4, desc[UR22][R20.64] ;  /* 0x0000001614048981 */ /* 0x000ee2000c1e1100 */
[----:B----4-:R-:W-:-:S03]  /*9bdf0*/  IADD3 R3, P3, PT, R3, UR11, RZ ;  /* 0x0000000b03037c10 */ /* 0x010fc6000ff7e0ff */
[----:B------:R-:W-:Y:S04]  /*9be00*/  STL [R1+0x22e8], R38 ;  /* 0x0022e82601007387 */ /* 0x000fe80000100800 */
[----:B--2---:R0:W-:Y:S04]  /*9be10*/  STL [R1+0x57c], R37 ;  /* 0x00057c2501007387 */ /* 0x0041e80000100800 */
[----:B0-----:R-:W2:Y:S04]  /*9be20*/  LDL.LU R37, [R1+0x45b4] ;  /* 0x0045b40001257983 */ /* 0x001ea80000300800 */
[----:B------:R-:W4:Y:S04]  /*9be30*/  LDL.LU R38, [R1+0x45b0] ;  /* 0x0045b00001267983 */ /* 0x000f280000300800 */
[----:B------:R-:W-:Y:S04]  /*9be40*/  STL [R1+0x2624], R3 ;  /* 0x0026240301007387 */ /* 0x000fe80000100800 */
[----:B---3--:R0:W-:Y:S04]  /*9be50*/  STL [R1+0x578], R4 ;  /* 0x0005780401007387 */ /* 0x0081e80000100800 */
[----:B0-----:R-:W3:Y:S04]  /*9be60*/  LDL.LU R4, [R1+0x262c] ;  /* 0x00262c0001047983 */ /* 0x001ee80000300800 */
[----:B------:R-:W4:Y:S01]  /*9be70*/  LDL.LU R20, [R1+0x2620] ;  /* 0x0026200001147983 */ /* 0x000f220000300800 */
[----:B------:R-:W-:-:S02]  /*9be80*/  IMAD.MOV.U32 R21, RZ, RZ, R3 ;  /* 0x000000ffff157224 */ /* 0x000fc400078e0003 */
[----:B------:R-:W-:Y:S01]  /*9be90*/  IMAD.MOV.U32 R3, RZ, RZ, R7 ;  /* 0x000000ffff037224 */ /* 0x000fe200078e0007 */
[----:B------:R-:W4:Y:S01]  /*9bea0*/  LDL.LU R90, [R1+0x2628] ;  /* 0x00262800015a7983 */ /* 0x000f220000300800 */
[----:B------:R-:W-:-:S03]  /*9beb0*/  IMAD.MOV.U32 R7, RZ, RZ, R67 ;  /* 0x000000ffff077224 */ /* 0x000fc600078e0043 */
[----:B------:R-:W4:Y:S01]  /*9bec0*/  LDL.LU R67, [R1+0x263c] ;  /* 0x00263c0001437983 */ /* 0x000f220000300800 */
[----:B--2---:R-:W-:Y:S02]  /*9bed0*/  PRMT R37, RZ, 0x7610, R37 ;  /* 0x00007610ff257816 */ /* 0x004fe40000000025 */
[----:B---3--:R-:W-:Y:S02]  /*9bee0*/  IADD3 R4, P4, PT, R4, UR11, RZ ;  /* 0x0000000b04047c10 */ /* 0x008fe4000ff9e0ff */
        /* <DEDUP_REMOVED lines=17> */
[----:B------:R-:W-:Y:S02]  /*9c000*/  PRMT R38, RZ, 0x7610, R38 ;  /* 0x00007610ff267816 */ /* 0x000fe40000000026 */
[----:B------:R-:W-:-:S04]  /*9c010*/  @!P0 LOP3.LUT R20, R21, R20, RZ, 0x3c, !PT ;  /* 0x0000001415148212 */ /* 0x000fc800078e3cff */
[----:B------:R-:W-:Y:S01]  /*9c020*/  @!P0 LOP3.LUT R21, R21, R20, RZ, 0x3c, !PT ;  /* 0x0000001415158212 */ /* 0x000fe200078e3cff */
[----:B------:R-:W-:Y:S01]  /*9c030*/  IMAD.MOV.U32 R4, RZ, RZ, R3 ;  /* 0x000000ffff047224 */ /* 0x000fe200078e0003 */
[----:B------:R-:W-:Y:S01]  /*9c040*/  PRMT R5, RZ, 0x7610, R5 ;  /* 0x00007610ff057816 */ /* 0x000fe20000000005 */
[----:B------:R-:W4:Y:S04]  /*9c050*/  LDL.LU R3, [R1+0x22dc] ;  /* 0x0022dc0001037983 */ /* 0x000f280000300800 */
[----:B------:R0:W2:Y:S02]  /*9c060*/  @!P0 LDG.E.U8 R38, desc[UR22][R20.64] ;  /* 0x0000001614268981 */ /* 0x0000a4000c1e1100 */
[----:B0-----:R-:W-:Y:S01]  /*9c070*/  @!P1 IMAD.MOV.U32 R20, RZ, RZ, R89 ;  /* 0x000000ffff149224 */ /* 0x001fe200078e0059 */
[----:B---3--:R-:W-:-:S05]  /*9c080*/  IADD3.X R90, PT, PT, R90, UR14, RZ, P3, !PT ;  /* 0x0000000e5a5a7c10 */ /* 0x008fca0009ffe4ff */
[----:B------:R-:W-:-:S05]  /*9c090*/  @!P1 IMAD.MOV.U32 R21, RZ, RZ, R90 ;  /* 0x000000ffff159224 */ /* 0x000fca00078e005a */
[----:B------:R0:W3:Y:S01]  /*9c0a0*/  @!P1 LDG.E.U8 R5, desc[UR22][R20.64] ;  /* 0x0000001614059981 */ /* 0x0000e2000c1e1100 */
[----:B----4-:R-:W-:-:S03]  /*9c0b0*/  IADD3 R3, P3, PT, R3, UR11, RZ ;  /* 0x0000000b03037c10 */ /* 0x010fc6000ff7e0ff */
[----:B------:R-:W-:Y:S04]  /*9c0c0*/  STL [R1+0x22e0], R90 ;  /* 0x0022e05a01007387 */ /* 0x000fe80000100800 */
[----:B--2---:R1:W-:Y:S01]  /*9c0d0*/  STL [R1+0x570], R38 ;  /* 0x0005702601007387 */ /* 0x0043e20000100800 */
[----:B0-----:R-:W-:-:S03]  /*9c0e0*/  IMAD.MOV.U32 R21, RZ, RZ, R3 ;  /* 0x000000ffff157224 */ /* 0x001fc600078e0003 */
[----:B-1----:R-:W2:Y:S04]  /*9c0f0*/  LDL.LU R38, [R1+0x45a8] ;  /* 0x0045a80001267983 */ /* 0x002ea80000300800 */
[----:B------:R0:W-:Y:S04]  /*9c100*/  STL [R1+0x22dc], R3 ;  /* 0x0022dc0301007387 */ /* 0x0001e80000100800 */
[----:B---3--:R1:W-:Y:S04]  /*9c110*/  STL [R1+0x56c], R5 ;  /* 0x00056c0501007387 */ /* 0x0083e80000100800 */
[----:B0-----:R-:W3:Y:S04]  /*9c120*/  LDL.LU R3, [R1+0x2634] ;  /* 0x0026340001037983 */ /* 0x001ee80000300800 */
[----:B------:R-:W4:Y:S04]  /*9c130*/  LDL.LU R20, [R1+0x22d8] ;  /* 0x0022d80001147983 */ /* 0x000f280000300800 */
[----:B------:R-:W4:Y:S04]  /*9c140*/  LDL.LU R89, [R1+0x2630] ;  /* 0x0026300001597983 */ /* 0x000f280000300800 */
[----:B------:R-:W4:Y:S01]  /*9c150*/  LDL.LU R90, [R1+0x22cc] ;  /* 0x0022cc00015a7983 */ /* 0x000f220000300800 */
[----:B-1----:R-:W-:-:S02]  /*9c160*/  IMAD.MOV.U32 R5, RZ, RZ, R4 ;  /* 0x000000ffff057224 */ /* 0x002fc400078e0004 */
[----:B------:R-:W-:Y:S02]  /*9c170*/  IMAD.MOV.U32 R4, RZ, RZ, R9 ;  /* 0x000000ffff047224 */ /* 0x000fe400078e0009 */
[----:B------:R-:W-:Y:S02]  /*9c180*/  IMAD.MOV.U32 R9, RZ, RZ, R0 ;  /* 0x000000ffff097224 */ /* 0x000fe400078e0000 */
[----:B------:R-:W-:Y:S02]  /*9c190*/  IMAD.MOV.U32 R0, RZ, RZ, R41 ;  /* 0x000000ffff007224 */ /* 0x000fe400078e0029 */
[----:B------:R-:W4:Y:S01]  /*9c1a0*/  LDL.LU R41, [R1+0x2644] ;  /* 0x0026440001297983 */ /* 0x000f220000300800 */
[----:B------:R-:W-:Y:S02]  /*9c1b0*/  PRMT R93, RZ, 0x7610, R93 ;  /* 0x00007610ff5d7816 */ /* 0x000fe4000000005d */
[----:B--2---:R-:W-:Y:S02]  /*9c1c0*/  PRMT R38, RZ, 0x7610, R38 ;  /* 0x00007610ff267816 */ /* 0x004fe40000000026 */
[----:B---3--:R-:W-:-:S02]  /*9c1d0*/  IADD3 R3, P4, PT, R3, UR11, RZ ;  /* 0x0000000b03037c10 */ /* 0x008fc4000ff9e0ff */
[----:B----4-:R-:W-:-:S04]  /*9c1e0*/  IADD3.X R20, PT, PT, R20, UR14, RZ, P3, !PT ;  /* 0x0000000e14147c10 */ /* 0x010fc80009ffe4ff */
[-C--:B------:R-:W-:Y:S01]  /*9c1f0*/  @!P0 LOP3.LUT R21, R21, R20.reuse, RZ, 0x3c, !PT ;  /* 0x0000001415158212 */ /* 0x080fe200078e3cff */
[----:B------:R-:W-:Y:S04]  /*9c200*/  STL [R1+0x2634], R3 ;  /* 0x0026340301007387 */ /* 0x000fe80000100800 */
[----:B------:R0:W-:Y:S01]  /*9c210*/  STL [R1+0x22d8], R20 ;  /* 0x0022d81401007387 */ /* 0x0001e20000100800 */
[----:B------:R-:W-:Y:S02]  /*9c220*/  IADD3 R67, P3, PT, R67, UR11, RZ ;  /* 0x0000000b43437c10 */ /* 0x000fe4000ff7e0ff */
[----:B------:R-:W-:Y:S02]  /*9c230*/  IADD3.X R89, PT, PT, R89, UR14, RZ, P4, !PT ;  /* 0x0000000e59597c10 */ /* 0x000fe4000a7fe4ff */
[----:B0-----:R-:W-:-:S04]  /*9c240*/  @!P0 LOP3.LUT R20, R21, R20, RZ, 0x3c, !PT ;  /* 0x0000001415148212 */ /* 0x001fc800078e3cff */
[----:B------:R-:W-:Y:S01]  /*9c250*/  @!P0 LOP3.LUT R21, R21, R20, RZ, 0x3c, !PT ;  /* 0x0000001415158212 */ /* 0x000fe200078e3cff */
[----:B------:R-:W-:Y:S04]  /*9c260*/  STL [R1+0x263c], R67 ;  /* 0x00263c4301007387 */ /* 0x000fe80000100800 */
[----:B------:R0:W-:Y:S04]  /*9c270*/  STL [R1+0x2630], R89 ;  /* 0x0026305901007387 */ /* 0x0001e80000100800 */
[----:B------:R1:W2:Y:S02]  /*9c280*/  @!P0 LDG.E.U8 R93, desc[UR22][R20.64] ;  /* 0x00000016145d8981 */ /* 0x0002a4000c1e1100 */
[----:B-1----:R-:W-:-:S02]  /*9c290*/  IMAD.MOV.U32 R21, RZ, RZ, R3 ;  /* 0x000000ffff157224 */ /* 0x002fc400078e0003 */
[----:B------:R-:W-:Y:S02]  /*9c2a0*/  IMAD.MOV.U32 R3, RZ, RZ, R7 ;  /* 0x000000ffff037224 */ /* 0x000fe400078e0007 */
[----:B------:R-:W-:Y:S02]  /*9c2b0*/  IMAD.MOV.U32 R7, RZ, RZ, R39 ;  /* 0x000000ffff077224 */ /* 0x000fe400078e0027 */
        /* <DEDUP_REMOVED lines=16> */
[----:B0-----:R-:W-:Y:S02]  /*9c3c0*/  IMAD.MOV.U32 R93, RZ, RZ, R73 ;  /* 0x000000ffff5d7224 */ /* 0x001fe400078e0049 */
[----:B------:R-:W2:Y:S04]  /*9c3d0*/  LDL.LU R73, [R1+0x22c8] ;  /* 0x0022c80001497983 */ /* 0x000ea80000300800 */
[----:B------:R0:W-:Y:S04]  /*9c3e0*/  STL [R1+0x564], R38 ;  /* 0x0005642601007387 */ /* 0x0001e80000100800 */
[----:B------:R1:W3:Y:S04]  /*9c3f0*/  @!P0 LDG.E.U8 R92, desc[UR22][R20.64] ;  /* 0x00000016145c8981 */ /* 0x0002e8000c1e1100 */
[----:B0-----:R-:W4:Y:S04]  /*9c400*/  LDL.LU R38, [R1+0x45a4] ;  /* 0x0045a40001267983 */ /* 0x001f280000300800 */
[----:B------:R0:W-:Y:S04]  /*9c410*/  STL [R1+0x2638], R39 ;  /* 0x0026382701007387 */ /* 0x0001e80000100800 */
[----:B0-----:R-:W2:Y:S04]  /*9c420*/  LDL.LU R39, [R1+0x45a0] ;  /* 0x0045a00001277983 */ /* 0x001ea80000300800 */
[----:B------:R-:W2:Y:S04]  /*9c430*/  LDL.LU R67, [R1+0x459c] ;  /* 0x00459c0001437983 */ /* 0x000ea80000300800 */
[----:B------:R-:W-:Y:S04]  /*9c440*/  STL [R1+0x22d4], R89 ;  /* 0x0022d45901007387 */ /* 0x000fe80000100800 */
[----:B------:R-:W2:Y:S01]  /*9c450*/  LDL.LU R20, [R1+0x22d0] ;  /* 0x0022d00001147983 */ /* 0x000ea20000300800 */
[----:B-1----:R-:W-:Y:S01]  /*9c460*/  IMAD.MOV.U32 R21, RZ, RZ, R89 ;  /* 0x000000ffff157224 */ /* 0x002fe200078e0059 */
[----:B------:R-:W-:-:S02]  /*9c470*/  IADD3 R90, P4, PT, R90, UR11, RZ ;  /* 0x0000000b5a5a7c10 */ /* 0x000fc4000ff9e0ff */
[----:B---3--:R0:W-:Y:S02]  /*9c480*/  STL [R1+0x560], R92 ;  /* 0x0005605c01007387 */ /* 0x0081e40000100800 */
[----:B0-----:R-:W-:Y:S02]  /*9c490*/  IMAD.MOV.U32 R92, RZ, RZ, R93 ;  /* 0x000000ffff5c7224 */ /* 0x001fe400078e005d */
[----:B------:R-:W-:Y:S02]  /*9c4a0*/  IMAD.MOV.U32 R93, RZ, RZ, R2 ;  /* 0x000000ffff5d7224 */ /* 0x000fe400078e0002 */
[----:B------:R-:W-:Y:S02]  /*9c4b0*/  IMAD.MOV.U32 R2, RZ, RZ, R68 ;  /* 0x000000ffff027224 */ /* 0x000fe400078e0044 */
[----:B------:R-:W3:Y:S04]  /*9c4c0*/  LDL.LU R68, [R1+0x2640] ;  /* 0x0026400001447983 */ /* 0x000ee80000300800 */
[----:B------:R-:W4:Y:S04]  /*9c4d0*/  LDL.LU R89, [R1+0x22bc] ;  /* 0x0022bc0001597983 */ /* 0x000f280000300800 */
[----:B------:R-:W-:Y:S01]  /*9c4e0*/  STL [R1+0x22cc], R90 ;  /* 0x0022cc5a01007387 */ /* 0x000fe20000100800 */
[----:B--2---:R-:W-:-:S04]  /*9c4f0*/  IADD3.X R20, PT, PT, R20, UR14, RZ, P3, !PT ;  /* 0x0000000e14147c10 */ /* 0x004fc80009ffe4ff */
[-C--:B------:R-:W-:Y:S01]  /*9c500*/  @!P1 LOP3.LUT R21, R21, R20.reuse, RZ, 0x3c, !PT ;  /* 0x0000001415159212 */ /* 0x080fe200078e3cff */
[----:B------:R0:W-:Y:S01]  /*9c510*/  STL [R1+0x22d0], R20 ;  /* 0x0022d01401007387 */ /* 0x0001e20000100800 */
[----:B------:R-:W-:Y:S02]  /*9c520*/  PRMT R67, RZ, 0x7610, R67 ;  /* 0x00007610ff437816 */ /* 0x000fe40000000043 */
[----:B0-----:R-:W-:-:S04]  /*9c530*/  @!P1 LOP3.LUT R20, R21, R20, RZ, 0x3c, !PT ;  /* 0x0000001415149212 */ /* 0x001fc800078e3cff */
[----:B------:R-:W-:-:S05]  /*9c540*/  @!P1 LOP3.LUT R21, R21, R20, RZ, 0x3c, !PT ;  /* 0x0000001415159212 */ /* 0x000fca00078e3cff */
[----:B------:R0:W2:Y:S01]  /*9c550*/  @!P1 LDG.E.U8 R67, desc[UR22][R20.64] ;  /* 0x0000001614439981 */ /* 0x0000a2000c1e1100 */
[----:B------:R-:W-:Y:S02]  /*9c560*/  IADD3.X R73, PT, PT, R73, UR14, RZ, P4, !PT ;  /* 0x0000000e49497c10 */ /* 0x000fe4000a7fe4ff */
[----:B------:R-:W-:Y:S02]  /*9c570*/  IADD3 R41, P3, PT, R41, UR11, RZ ;  /* 0x0000000b29297c10 */ /* 0x000fe4000ff7e0ff */
[----:B------:R-:W-:Y:S01]  /*9c580*/  PRMT R91, RZ, 0x7610, R91 ;  /* 0x00007610ff5b7816 */ /* 0x000fe2000000005b */
[----:B------:R-:W-:Y:S04]  /*9c590*/  STL [R1+0x22c8], R73 ;  /* 0x0022c84901007387 */ /* 0x000fe80000100800 */
[----:B------:R-:W-:Y:S01]  /*9c5a0*/  STL [R1+0x2644], R41 ;  /* 0x0026442901007387 */ /* 0x000fe20000100800 */
[----:B0-----:R-:W-:-:S02]  /*9c5b0*/  @!P0 IMAD.MOV.U32 R20, RZ, RZ, R90 ;  /* 0x000000ffff148224 */ /* 0x001fc400078e005a */
[----:B------:R-:W-:Y:S01]  /*9c5c0*/  @!P0 IMAD.MOV.U32 R21, RZ, RZ, R73 ;  /* 0x000000ffff158224 */ /* 0x000fe200078e0049 */
[----:B------:R-:W-:-:S04]  /*9c5d0*/  PRMT R86, RZ, 0x7610, R86 ;  /* 0x00007610ff567816 */ /* 0x000fc80000000056 */
[----:B------:R0:W4:Y:S02]  /*9c5e0*/  @!P0 LDG.E.U8 R91, desc[UR22][R20.64] ;  /* 0x00000016145b8981 */ /* 0x000124000c1e1100 */
[----:B0-----:R-:W-:Y:S01]  /*9c5f0*/  @!P1 IMAD.MOV.U32 R20, RZ, RZ, R41 ;  /* 0x000000ffff149224 */ /* 0x001fe200078e0029 */
[----:B---3--:R-:W-:-:S05]  /*9c600*/  IADD3.X R68, PT, PT, R68, UR14, RZ, P3, !PT ;  /* 0x0000000e44447c10 */ /* 0x008fca0009ffe4ff */
[----:B------:R-:W-:-:S05]  /*9c610*/  @!P1 IMAD.MOV.U32 R21, RZ, RZ, R68 ;  /* 0x000000ffff159224 */ /* 0x000fca00078e0044 */
[----:B------:R-:W3:Y:S04]  /*9c620*/  @!P1 LDG.E.U8 R86, desc[UR22][R20.64] ;  /* 0x0000001614569981 */ /* 0x000ee8000c1e1100 */
[----:B--2---:R0:W-:Y:S04]  /*9c630*/  STL [R1+0x55c], R67 ;  /* 0x00055c4301007387 */ /* 0x0041e80000100800 */
[----:B0-----:R-:W2:Y:S04]  /*9c640*/  LDL.LU R67, [R1+0x4598] ;  /* 0x0045980001437983 */ /* 0x001ea80000300800 */
[----:B------:R-:W2:Y:S04]  /*9c650*/  LDL.LU R73, [R1+0x4594] ;  /* 0x0045940001497983 */ /* 0x000ea80000300800 */
[----:B------:R-:W2:Y:S04]  /*9c660*/  LDL.LU R90, [R1+0x264c] ;  /* 0x00264c00015a7983 */ /* 0x000ea80000300800 */
[----:B------:R0:W-:Y:S04]  /*9c670*/  STL [R1+0x2640], R68 ;  /* 0x0026404401007387 */ /* 0x0001e80000100800 */
[----:B------:R-:W3:Y:S04]  /*9c680*/  LDL.LU R41, [R1+0x2654] ;  /* 0x0026540001297983 */ /* 0x000ee80000300800 */
[----:B0-----:R-:W4:Y:S01]  /*9c690*/  LDL.LU R68, [R1+0x265c] ;  /* 0x00265c0001447983 */ /* 0x001f220000300800 */
[----:B--2---:R-:W-:-:S05]  /*9c6a0*/  IADD3 R90, P3, PT, R90, UR11, RZ ;  /* 0x0000000b5a5a7c10 */ /* 0x004fca000ff7e0ff */
[----:B------:R0:W-:Y:S04]  /*9c6b0*/  STL [R1+0x264c], R90 ;  /* 0x00264c5a01007387 */ /* 0x0001e80000100800 */
[----:B---3--:R-:W-:Y:S01]  /*9c6c0*/  STL [R1+0x554], R86 ;  /* 0x0005545601007387 */ /* 0x008fe20000100800 */
[----:B------:R-:W-:-:S03]  /*9c6d0*/  IMAD.MOV.U32 R21, RZ, RZ, R90 ;  /* 0x000000ffff157224 */ /* 0x000fc600078e005a */
[----:B----4-:R1:W-:Y:S04]  /*9c6e0*/  STL [R1+0x558], R91 ;  /* 0x0005585b01007387 */ /* 0x0103e80000100800 */
[----:B0-----:R-:W2:Y:S04]  /*9c6f0*/  LDL.LU R90, [R1+0x22c4] ;  /* 0x0022c400015a7983 */ /* 0x001ea80000300800 */
[----:B------:R-:W3:Y:S01]  /*9c700*/  LDL.LU R20, [R1+0x2648] ;  /* 0x0026480001147983 */ /* 0x000ee20000300800 */
[----:B-1----:R-:W-:Y:S02]  /*9c710*/  IMAD.MOV.U32 R91, RZ, RZ, R5 ;  /* 0x000000ffff5b7224 */ /* 0x002fe400078e0005 */
[----:B------:R-:W-:-:S02]  /*9c720*/  IMAD.MOV.U32 R86, RZ, RZ, R92 ;  /* 0x000000ffff567224 */ /* 0x000fc400078e005c */
[----:B------:R-:W-:Y:S02]  /*9c730*/  IMAD.MOV.U32 R5, RZ, RZ, R3 ;  /* 0x000000ffff057224 */ /* 0x000fe400078e0003 */
[----:B------:R-:W-:Y:S02]  /*9c740*/  IMAD.MOV.U32 R92, RZ, RZ, R7 ;  /* 0x000000ffff5c7224 */ /* 0x000fe400078e0007 */
[----:B------:R-:W-:Y:S02]  /*9c750*/  IMAD.MOV.U32 R3, RZ, RZ, R40 ;  /* 0x000000ffff037224 */ /* 0x000fe400078e0028 */
[----:B------:R-:W-:Y:S01]  /*9c760*/  IMAD.MOV.U32 R7, RZ, RZ, R44 ;  /* 0x000000ffff077224 */ /* 0x000fe200078e002c */
[----:B------:R-:W4:Y:S04]  /*9c770*/  LDL.LU R40, [R1+0x22c0] ;  /* 0x0022c00001287983 */ /* 0x000f280000300800 */
[----:B------:R-:W4:Y:S01]  /*9c780*/  LDL.LU R44, [R1+0x22b4] ;  /* 0x0022b400012c7983 */ /* 0x000f220000300800 */
[----:B------:R-:W-:-:S02]  /*9c790*/  PRMT R67, RZ, 0x7610, R67 ;  /* 0x00007610ff437816 */ /* 0x000fc40000000043 */
        /* <DEDUP_REMOVED lines=8> */
[----:B------:R-:W-:Y:S02]  /*9c820*/  IADD3 R89, P3, PT, R89, UR11, RZ ;  /* 0x0000000b59597c10 */ /* 0x000fe4000ff7e0ff */
[----:B----4-:R-:W-:-:S03]  /*9c830*/  IADD3.X R40, PT, PT, R40, UR14, RZ, P4, !PT ;  /* 0x0000000e28287c10 */ /* 0x010fc6000a7fe4ff */
[----:B------:R-:W-:Y:S04]  /*9c840*/  STL [R1+0x22bc], R89 ;  /* 0x0022bc5901007387 */ /* 0x000fe80000100800 */
[----:B------:R-:W-:Y:S01]  /*9c850*/  STL [R1+0x22c0], R40 ;  /* 0x0022c02801007387 */ /* 0x000fe20000100800 */
[----:B0-----:R-:W-:Y:S02]  /*9c860*/  IMAD.MOV.U32 R21, RZ, RZ, R90 ;  /* 0x000000ffff157224 */ /* 0x001fe400078e005a */
[----:B------:R-:W-:Y:S02]  /*9c870*/  IMAD.MOV.U32 R90, RZ, RZ, R5 ;  /* 0x000000ffff5a7224 */ /* 0x000fe400078e0005 */
[----:B------:R-:W-:Y:S02]  /*9c880*/  IMAD.MOV.U32 R5, RZ, RZ, R59 ;  /* 0x000000ffff057224 */ /* 0x000fe400078e003b */
[----:B------:R-:W-:-:S02]  /*9c890*/  IMAD.MOV.U32 R20, RZ, RZ, R40 ;  /* 0x000000ffff147224 */ /* 0x000fc400078e0028 */
[----:B------:R-:W-:Y:S02]  /*9c8a0*/  IMAD.MOV.U32 R59, RZ, RZ, R60 ;  /* 0x000000ffff3b7224 */ /* 0x000fe400078e003c */
        /* <DEDUP_REMOVED lines=9> */
[----:B------:R-:W-:Y:S02]  /*9c940*/  PRMT R72, RZ, 0x7610, R72 ;  /* 0x00007610ff487816 */ /* 0x000fe40000000048 */
[----:B------:R-:W-:Y:S01]  /*9c950*/  IADD3 R41, P4, PT, R41, UR11, RZ ;  /* 0x0000000b29297c10 */ /* 0x000fe2000ff9e0ff */
[----:B------:R0:W2:Y:S02]  /*9c960*/  @!P1 LDG.E.U8 R73, desc[UR22][R20.64] ;  /* 0x0000001614499981 */ /* 0x0000a4000c1e1100 */
[----:B0-----:R-:W-:Y:S02]  /*9c970*/  @!P0 IMAD.MOV.U32 R20, RZ, RZ, R89 ;  /* 0x000000ffff148224 */ /* 0x001fe400078e0059 */
[----:B------:R-:W-:Y:S02]  /*9c980*/  IMAD.MOV.U32 R89, RZ, RZ, R61 ;  /* 0x000000ffff597224 */ /* 0x000fe400078e003d */
[----:B------:R-:W-:Y:S01]  /*9c990*/  IMAD.MOV.U32 R61, RZ, RZ, R43 ;  /* 0x000000ffff3d7224 */ /* 0x000fe200078e002b */
[----:B----4-:R-:W-:-:S02]  /*9c9a0*/  IADD3.X R42, PT, PT, R42, UR14, RZ, P3, !PT ;  /* 0x0000000e2a2a7c10 */ /* 0x010fc40009ffe4ff */
[----:B------:R-:W-:-:S03]  /*9c9b0*/  IADD3 R68, P3, PT, R68, UR11, RZ ;  /* 0x0000000b44447c10 */ /* 0x000fc6000ff7e0ff */
[----:B------:R-:W-:Y:S01]  /*9c9c0*/  IMAD.MOV.U32 R21, RZ, RZ, R42 ;  /* 0x000000ffff157224 */ /* 0x000fe200078e002a */
[----:B------:R0:W-:Y:S04]  /*9c9d0*/  STL [R1+0x22b8], R42 ;  /* 0x0022b82a01007387 */ /* 0x0001e80000100800 */
[----:B------:R1:W4:Y:S04]  /*9c9e0*/  @!P0 LDG.E.U8 R72, desc[UR22][R20.64] ;  /* 0x0000001614488981 */ /* 0x000328000c1e1100 */
[----:B0-----:R-:W2:Y:S04]  /*9c9f0*/  LDL.LU R42, [R1+0x4588] ;  /* 0x00458800012a7983 */ /* 0x001ea80000300800 */
[----:B------:R0:W-:Y:S04]  /*9ca00*/  STL [R1+0x2654], R41 ;  /* 0x0026542901007387 */ /* 0x0001e80000100800 */
[----:B------:R-:W-:Y:S04]  /*9ca10*/  STL [R1+0x265c], R68 ;  /* 0x00265c4401007387 */ /* 0x000fe80000100800 */
[----:B------:R-:W3:Y:S01]  /*9ca20*/  LDL.LU R43, [R1+0x2658] ;  /* 0x00265800012b7983 */ /* 0x000ee20000300800 */
[----:B-1----:R-:W-:-:S03]  /*9ca30*/  IMAD.MOV.U32 R21, RZ, RZ, R41 ;  /* 0x000000ffff157224 */ /* 0x002fc600078e0029 */
[----:B0-----:R-:W3:Y:S04]  /*9ca40*/  LDL.LU R41, [R1+0x4584] ;  /* 0x0045840001297983 */ /* 0x001ee80000300800 */
[----:B------:R-:W3:Y:S01]  /*9ca50*/  LDL.LU R20, [R1+0x2650] ;  /* 0x0026500001147983 */ /* 0x000ee20000300800 */
[----:B------:R-:W-:Y:S02]  /*9ca60*/  PRMT R87, RZ, 0x7610, R87 ;  /* 0x00007610ff577816 */ /* 0x000fe40000000057 */
[----:B--2---:R-:W-:Y:S02]  /*9ca70*/  PRMT R42, RZ, 0x7610, R42 ;  /* 0x00007610ff2a7816 */ /* 0x004fe4000000002a */
[----:B---3--:R-:W-:-:S04]  /*9ca80*/  IADD3.X R20, PT, PT, R20, UR14, RZ, P4, !PT ;  /* 0x0000000e14147c10 */ /* 0x008fc8000a7fe4ff */
[-C--:B------:R-:W-:Y:S01]  /*9ca90*/  @!P1 LOP3.LUT R21, R21, R20.reuse, RZ, 0x3c, !PT ;  /* 0x0000001415159212 */ /* 0x080fe200078e3cff */
[----:B------:R0:W-:Y:S01]  /*9caa0*/  STL [R1+0x2650], R20 ;  /* 0x0026501401007387 */ /* 0x0001e20000100800 */
[----:B------:R-:W-:Y:S02]  /*9cab0*/  IADD3.X R43, PT, PT, R43, UR14, RZ, P3, !PT ;  /* 0x0000000e2b2b7c10 */ /* 0x000fe40009ffe4ff */
[----:B0-----:R-:W-:-:S04]  /*9cac0*/  @!P1 LOP3.LUT R20, R21, R20, RZ, 0x3c, !PT ;  /* 0x0000001415149212 */ /* 0x001fc800078e3cff */
[----:B------:R-:W-:-:S05]  /*9cad0*/  @!P1 LOP3.LUT R21, R21, R20, RZ, 0x3c, !PT ;  /* 0x0000001415159212 */ /* 0x000fca00078e3cff */
[----:B------:R0:W2:Y:S02]  /*9cae0*/  @!P1 LDG.E.U8 R42, desc[UR22][R20.64] ;  /* 0x00000016142a9981 */ /* 0x0000a4000c1e1100 */
[----:B0-----:R-:W-:Y:S02]  /*9caf0*/  @!P0 IMAD.MOV.U32 R20, RZ, RZ, R68 ;  /* 0x000000ffff148224 */ /* 0x001fe400078e0044 */
[----:B------:R-:W-:-:S05]  /*9cb00*/  @!P0 IMAD.MOV.U32 R21, RZ, RZ, R43 ;  /* 0x000000ffff158224 */ /* 0x000fca00078e002b */
[----:B------:R-:W3:Y:S01]  /*9cb10*/  @!P0 LDG.E.U8 R87, desc[UR22][R20.64] ;  /* 0x0000001614578981 */ /* 0x000ee2000c1e1100 */
[----:B------:R-:W-:-:S03]  /*9cb20*/  IADD3 R44, P3, PT, R44, UR11, RZ ;  /* 0x0000000b2c2c7c10 */ /* 0x000fc6000ff7e0ff */
[----:B------:R-:W-:Y:S04]  /*9cb30*/  STL [R1+0x2658], R43 ;  /* 0x0026582b01007387 */ /* 0x000fe80000100800 */
[----:B--2---:R0:W-:Y:S04]  /*9cb40*/  STL [R1+0x54c], R42 ;  /* 0x00054c2a01007387 */ /* 0x0041e80000100800 */
[----:B0-----:R-:W2:Y:S04]  /*9cb50*/  LDL.LU R42, [R1+0x4580] ;  /* 0x00458000012a7983 */ /* 0x001ea80000300800 */
[----:B------:R-:W2:Y:S04]  /*9cb60*/  LDL.LU R43, [R1+0x457c] ;  /* 0x00457c00012b7983 */ /* 0x000ea80000300800 */
[----:B------:R-:W2:Y:S04]  /*9cb70*/  LDL.LU R68, [R1+0x4578] ;  /* 0x0045780001447983 */ /* 0x000ea80000300800 */
[----:B------:R-:W-:Y:S04]  /*9cb80*/  STL [R1+0x22b4], R44 ;  /* 0x0022b42c01007387 */ /* 0x000fe80000100800 */
[----:B---3--:R0:W-:Y:S04]  /*9cb90*/  STL [R1+0x548], R87 ;  /* 0x0005485701007387 */ /* 0x0081e80000100800 */
[----:B------:R-:W3:Y:S01]  /*9cba0*/  LDL.LU R20, [R1+0x22b0] ;  /* 0x0022b00001147983 */ /* 0x000ee20000300800 */
[----:B0-----:R-:W-:-:S03]  /*9cbb0*/  IMAD.MOV.U32 R87, RZ, RZ, R45 ;  /* 0x000000ffff577224 */ /* 0x001fc600078e002d */
[----:B------:R-:W4:Y:S01]  /*9cbc0*/  LDL.LU R45, [R1+0x22ac] ;  /* 0x0022ac00012d7983 */ /* 0x000f220000300800 */
[----:B--2---:R-:W-:Y:S02]  /*9cbd0*/  PRMT R68, RZ, 0x7610, R68 ;  /* 0x00007610ff447816 */ /* 0x004fe40000000044 */
[----:B---3--:R-:W-:-:S05]  /*9cbe0*/  IADD3.X R20, PT, PT, R20, UR14, RZ, P3, !PT ;  /* 0x0000000e14147c10 */ /* 0x008fca0009ffe4ff */
[----:B------:R0:W-:Y:S01]  /*9cbf0*/  STL [R1+0x22b0], R20 ;  /* 0x0022b01401007387 */ /* 0x0001e20000100800 */
[----:B------:R-:W-:Y:S02]  /*9cc00*/  @!P1 IMAD.MOV.U32 R21, RZ, RZ, R20 ;  /* 0x000000ffff159224 */ /* 0x000fe400078e0014 */
[----:B0-----:R-:W-:Y:S02]  /*9cc10*/  @!P1 IMAD.MOV.U32 R20, RZ, RZ, R44 ;  /* 0x000000ffff149224 */ /* 0x001fe400078e002c */
[----:B------:R-:W2:Y:S04]  /*9cc20*/  LDL.LU R44, [R1+0x4574] ;  /* 0x00457400012c7983 */ /* 0x000ea80000300800 */
[----:B------:R-:W3:Y:S01]  /*9cc30*/  @!P1 LDG.E.U8 R68, desc[UR22][R20.64] ;  /* 0x0000001614449981 */ /* 0x000ee2000c1e1100 */
[----:B----4-:R-:W-:-:S03]  /*9cc40*/  IADD3 R45, P3, PT, R45, UR11, RZ ;  /* 0x0000000b2d2d7c10 */ /* 0x010fc6000ff7e0ff */
[----:B---3--:R0:W-:Y:S04]  /*9cc50*/  STL [R1+0x544], R68 ;  /* 0x0005444401007387 */ /* 0x0081e80000100800 */
[----:B0-----:R-:W3:Y:S04]  /*9cc60*/  LDL.LU R68, [R1+0x4570] ;  /* 0x0045700001447983 */ /* 0x001ee80000300800 */
[----:B------:R-:W4:Y:S01]  /*9cc70*/  LDL.LU R21, [R1+0x22a8] ;  /* 0x0022a80001157983 */ /* 0x000f220000300800 */
[----:B------:R-:W-:Y:S01]  /*9cc80*/  @!P0 IMAD.MOV.U32 R20, RZ, RZ, R45 ;  /* 0x000000ffff148224 */ /* 0x000fe200078e002d */
[----:B---3--:R-:W-:-:S02]  /*9cc90*/  PRMT R68, RZ, 0x7610, R68 ;  /* 0x00007610ff447816 */ /* 0x008fc40000000044 */
[----:B----4-:R-:W-:-:S05]  /*9cca0*/  IADD3.X R21, PT, PT, R21, UR14, RZ, P3, !PT ;  /* 0x0000000e15157c10 */ /* 0x010fca0009ffe4ff */
[----:B------:R-:W3:Y:S04]  /*9ccb0*/  @!P0 LDG.E.U8 R68, desc[UR22][R20.64] ;  /* 0x0000001614448981 */ /* 0x000ee8000c1e1100 */
[----:B------:R0:W-:Y:S04]  /*9ccc0*/  STL [R1+0x22ac], R45 ;  /* 0x0022ac2d01007387 */ /* 0x0001e80000100800 */
[----:B------:R-:W-:Y:S04]  /*9ccd0*/  STL [R1+0x22a8], R21 ;  /* 0x0022a81501007387 */ /* 0x000fe80000100800 */
[----:B0-----:R-:W4:Y:S04]  /*9cce0*/  LDL.LU R45, [R1+0x456c] ;  /* 0x00456c00012d7983 */ /* 0x001f280000300800 */
[----:B---3--:R0:W-:Y:S04]  /*9ccf0*/  STL [R1+0x540], R68 ;  /* 0x0005404401007387 */ /* 0x0081e80000100800 */
[----:B0-----:R-:W3:Y:S04]  /*9cd00*/  LDL.LU R68, [R1+0x4568] ;  /* 0x0045680001447983 */ /* 0x001ee80000300800 */
[----:B------:R-:W2:Y:S04]  /*9cd10*/  LDL.LU R20, [R1+0x2660] ;  /* 0x0026600001147983 */ /* 0x000ea80000300800 */
[----:B------:R-:W2:Y:S02]  /*9cd20*/  LDL.LU R21, [R1+0x2664] ;  /* 0x0026640001157983 */ /* 0x000ea40000300800 */
[----:B--2---:R-:W-:-:S04]  /*9cd30*/  IADD3 R21, P3, PT, R21, UR11, RZ ;  /* 0x0000000b15157c10 */ /* 0x004fc8000ff7e0ff */
[----:B------:R-:W-:Y:S01]  /*9cd40*/  IADD3.X R20, PT, PT, R20, UR14, RZ, P3, !PT ;  /* 0x0000000e14147c10 */ /* 0x000fe20009ffe4ff */
[----:B------:R0:W-:Y:S04]  /*9cd50*/  STL [R1+0x2664], R21 ;  /* 0x0026641501007387 */ /* 0x0001e80000100800 */
[----:B------:R1:W-:Y:S01]  /*9cd60*/  STL [R1+0x2660], R20 ;  /* 0x0026601401007387 */ /* 0x0003e20000100800 */
[-C--:B0-----:R-:W-:Y:S02]  /*9cd70*/  @!P1 LOP3.LUT R21, R21, R20.reuse, RZ, 0x3c, !PT ;  /* 0x0000001415159212 */ /* 0x081fe400078e3cff */
[----:B---3--:R-:W-:Y:S02]  /*9cd80*/  PRMT R68, RZ, 0x7610, R68 ;  /* 0x00007610ff447816 */ /* 0x008fe40000000044 */
[----:B-1----:R-:W-:-:S04]  /*9cd90*/  @!P1 LOP3.LUT R20, R21, R20, RZ, 0x3c, !PT ;  /* 0x0000001415149212 */ /* 0x002fc800078e3cff */
[----:B------:R-:W-:-:S05]  /*9cda0*/  @!P1 LOP3.LUT R21, R21, R20, RZ, 0x3c, !PT ;  /* 0x0000001415159212 */ /* 0x000fca00078e3cff */
[----:B------:R-:W2:Y:S04]  /*9cdb0*/  @!P1 LDG.E.U8 R68, desc[UR22][R20.64] ;  /* 0x0000001614449981 */ /* 0x000ea8000c1e1100 */
[----:B--2---:R0:W-:Y:S04]  /*9cdc0*/  STL [R1+0x53c], R68 ;  /* 0x00053c4401007387 */ /* 0x0041e80000100800 */
[----:B0-----:R-:W2:Y:S04]  /*9cdd0*/  LDL.LU R68, [R1+0x4564] ;  /* 0x0045640001447983 */ /* 0x001ea80000300800 */
[----:B------:R-:W3:Y:S04]  /*9cde0*/  LDL.LU R20, [R1+0x2668] ;  /* 0x0026680001147983 */ /* 0x000ee80000300800 */
[----:B------:R-:W2:Y:S02]  /*9cdf0*/  LDL.LU R21, [R1+0x266c] ;  /* 0x00266c0001157983 */ /* 0x000ea40000300800 */
[----:B--2---:R-:W-:-:S04]  /*9ce00*/  IADD3 R21, P3, PT, R21, UR11, RZ ;  /* 0x0000000b15157c10 */ /* 0x004fc8000ff7e0ff */
[----:B---3--:R-:W-:Y:S01]  /*9ce10*/  IADD3.X R20, PT, PT, R20, UR14, RZ, P3, !PT ;  /* 0x0000000e14147c10 */ /* 0x008fe20009ffe4ff */
[----:B------:R0:W-:Y:S04]  /*9ce20*/  STL [R1+0x266c], R21 ;  /* 0x00266c1501007387 */ /* 0x0001e80000100800 */
[----:B------:R1:W-:Y:S01]  /*9ce30*/  STL [R1+0x2668], R20 ;  /* 0x0026681401007387 */ /* 0x0003e20000100800 */
[-C--:B0-----:R-:W-:Y:S02]  /*9ce40*/  @!P0 LOP3.LUT R21, R21, R20.reuse, RZ, 0x3c, !PT ;  /* 0x0000001415158212 */ /* 0x081fe400078e3cff */
[----:B------:R-:W-:Y:S02]  /*9ce50*/  PRMT R68, RZ, 0x7610, R68 ;  /* 0x00007610ff447816 */ /* 0x000fe40000000044 */
        /* <DEDUP_REMOVED lines=110> */
[----:B------:R-:W2:Y:S01]  /*9d540*/  LDL.LU R21, [R1+0x2284] ;  /* 0x0022840001157983 */ /* 0x000ea20000300800 */
[----:B------:R-:W-:-:S02]  /*9d550*/  PRMT R71, RZ, 0x7610, R71 ;  /* 0x00007610ff477816 */ /* 0x000fc40000000047 */
[----:B--2---:R-:W-:-:S04]  /*9d560*/  IADD3 R21, P3, PT, R21, UR11, RZ ;  /* 0x0000000b15157c10 */ /* 0x004fc8000ff7e0ff */
[----:B---3--:R-:W-:Y:S01]  /*9d570*/  IADD3.X R20, PT, PT, R20, UR14, RZ, P3, !PT ;  /* 0x0000000e14147c10 */ /* 0x008fe20009ffe4ff */
[----:B------:R0:W-:Y:S04]  /*9d580*/  STL [R1+0x2284], R21 ;  /* 0x0022841501007387 */ /* 0x0001e80000100800 */
[----:B------:R1:W-:Y:S01]  /*9d590*/  STL [R1+0x2280], R20 ;  /* 0x0022801401007387 */ /* 0x0003e20000100800 */
[----:B0-----:R-:W-:-:S04]  /*9d5a0*/  @!P1 LOP3.LUT R21, R21, R20, RZ, 0x3c, !PT ;  /* 0x0000001415159212 */ /* 0x001fc800078e3cff */
[----:B-1----:R-:W-:-:S04]  /*9d5b0*/  @!P1 LOP3.LUT R20, R21, R20, RZ, 0x3c, !PT ;  /* 0x0000001415149212 */ /* 0x002fc800078e3cff */
[----:B------:R-:W-:-:S05]  /*9d5c0*/  @!P1 LOP3.LUT R21, R21, R20, RZ, 0x3c, !PT ;  /* 0x0000001415159212 */ /* 0x000fca00078e3cff */
[----:B------:R0:W2:Y:S04]  /*9d5d0*/  @!P1 LDG.E.U8 R71, desc[UR22][R20.64] ;  /* 0x0000001614479981 */ /* 0x0000a8000c1e1100 */
[----:B------:R-:W3:Y:S04]  /*9d5e0*/  LDL.LU R20, [R1+0x2278] ;  /* 0x0022780001147983 */ /* 0x000ee80000300800 */
[----:B------:R-:W0:Y:S01]  /*9d5f0*/  LDL.LU R21, [R1+0x227c] ;  /* 0x00227c0001157983 */ /* 0x000e220000300800 */
[----:B------:R-:W-:Y:S02]  /*9d600*/  PRMT R70, RZ, 0x7610, R70 ;  /* 0x00007610ff467816 */ /* 0x000fe40000000046 */
[----:B0-----:R-:W-:-:S04]  /*9d610*/  IADD3 R21, P3, PT, R21, UR11, RZ ;  /* 0x0000000b15157c10 */ /* 0x001fc8000ff7e0ff */
[----:B---3--:R-:W-:Y:S01]  /*9d620*/  IADD3.X R20, PT, PT, R20, UR14, RZ, P3, !PT ;  /* 0x0000000e14147c10 */ /* 0x008fe20009ffe4ff */
[----:B------:R0:W-:Y:S04]  /*9d630*/  STL [R1+0x227c], R21 ;  /* 0x00227c1501007387 */ /* 0x0001e80000100800 */
[----:B------:R1:W-:Y:S01]  /*9d640*/  STL [R1+0x2278], R20 ;  /* 0x0022781401007387 */ /* 0x0003e20000100800 */
[----:B0-----:R-:W-:-:S04]  /*9d650*/  @!P0 LOP3.LUT R21, R21, R20, RZ, 0x3c, !PT ;  /* 0x0000001415158212 */ /* 0x001fc800078e3cff */
[----:B-1----:R-:W-:-:S04]  /*9d660*/  @!P0 LOP3.LUT R20, R21, R20, RZ, 0x3c, !PT ;  /* 0x0000001415148212 */ /* 0x002fc800078e3cff */
[----:B------:R-:W-:-:S05]  /*9d670*/  @!P0 LOP3.LUT R21, R21, R20, RZ, 0x3c, !PT ;  /* 0x0000001415158212 */ /* 0x000fca00078e3cff */
[----:B------:R0:W3:Y:S04]  /*9d680*/  @!P0 LDG.E.U8 R70, desc[UR22][R20.64] ;  /* 0x0000001614468981 */ /* 0x0000e8000c1e1100 */
[----:B------:R-:W2:Y:S04]  /*9d690*/  LDL.LU R20, [R1+0x2690] ;  /* 0x0026900001147983 */ /* 0x000ea80000300800 */
[----:B------:R-:W0:Y:S01]  /*9d6a0*/  LDL.LU R21, [R1+0x2694] ;  /* 0x0026940001157983 */ /* 0x000e220000300800 */
[----:B------:R-:W-:Y:S02]  /*9d6b0*/  PRMT R68, RZ, 0x7610, R68 ;  /* 0x00007610ff447816 */ /* 0x000fe40000000044 */
[----:B0-----:R-:W-:-:S04]  /*9d6c0*/  IADD3 R21, P3, PT, R21, UR11, RZ ;  /* 0x0000000b15157c10 */ /* 0x001fc8000ff7e0ff */
[----:B--2---:R-:W-:Y:S01]  /*9d6d0*/  IADD3.X R20, PT, PT, R20, UR14, RZ, P3, !PT ;  /* 0x0000000e14147c10 */ /* 0x004fe20009ffe4ff */
[----:B------:R0:W-:Y:S04]  /*9d6e0*/  STL [R1+0x2694], R21 ;  /* 0x0026941501007387 */ /* 0x0001e80000100800 */
[----:B------:R1:W-:Y:S01]  /*9d6f0*/  STL [R1+0x2690], R20 ;  /* 0x0026901401007387 */ /* 0x0003e20000100800 */
[----:B0-----:R-:W-:-:S04]  /*9d700*/  @!P1 LOP3.LUT R21, R21, R20, RZ, 0x3c, !PT ;  /* 0x0000001415159212 */ /* 0x001fc800078e3cff */
[----:B-1----:R-:W-:-:S04]  /*9d710*/  @!P1 LOP3.LUT R20, R21, R20, RZ, 0x3c, !PT ;  /* 0x0000001415149212 */ /* 0x002fc800078e3cff */
[----:B------:R-:W-:-:S05]  /*9d720*/  @!P1 LOP3.LUT R21, R21, R20, RZ, 0x3c, !PT ;  /* 0x0000001415159212 */ /* 0x000fca00078e3cff */
[----:B------:R-:W2:Y:S04]  /*9d730*/  @!P1 LDG.E.U8 R68, desc[UR22][R20.64] ;  /* 0x0000001614449981 */ /* 0x000ea8000c1e1100 */
[----:B--2---:R0:W-:Y:S04]  /*9d740*/  STL [R1+0x514], R68 ;  /* 0x0005144401007387 */ /* 0x0041e80000100800 */
[----:B0-----:R-:W2:Y:S04]  /*9d750*/  LDL.LU R68, [R1+0x453c] ;  /* 0x00453c0001447983 */ /* 0x001ea80000300800 */
[----:B------:R-:W2:Y:S04]  /*9d760*/  LDL.LU R20, [R1+0x2698] ;  /* 0x0026980001147983 */ /* 0x000ea80000300800 */
[----:B------:R-:W2:Y:S02]  /*9d770*/  LDL.LU R21, [R1+0x269c] ;  /* 0x00269c0001157983 */ /* 0x000ea40000300800 */
[----:B--2---:R-:W-:-:S04]  /*9d780*/  IADD3 R21, P3, PT, R21, UR11, RZ ;  /* 0x0000000b15157c10 */ /* 0x004fc8000ff7e0ff */
[----:B------:R-:W-:Y:S01]  /*9d790*/  IADD3.X R20, PT, PT, R20, UR14, RZ, P3, !PT ;  /* 0x0000000e14147c10 */ /* 0x000fe20009ffe4ff */
        /* <DEDUP_REMOVED lines=166> */
[----:B------:R-:W2:Y:S01]  /*9e200*/  LDL.LU R21, [R1+0x2244] ;  /* 0x0022440001157983 */ /* 0x000ea20000300800 */
[----:B------:R-:W-:-:S02]  /*9e210*/  PRMT R69, RZ, 0x7610, R69 ;  /* 0x00007610ff457816 */ /* 0x000fc40000000045 */
[----:B--2---:R-:W-:-:S04]  /*9e220*/  IADD3 R21, P3, PT, R21, UR11, RZ ;  /* 0x0000000b15157c10 */ /* 0x004fc8000ff7e0ff */
[----:B------:R-:W-:Y:S01]  /*9e230*/  IADD3.X R20, PT, PT, R20, UR14, RZ, P3, !PT ;  /* 0x0000000e14147c10 */ /* 0x000fe20009ffe4ff */
[----:B------:R0:W-:Y:S04]  /*9e240*/  STL [R1+0x2244], R21 ;  /* 0x0022441501007387 */ /* 0x0001e80000100800 */
[----:B------:R1:W-:Y:S01]  /*9e250*/  STL [R1+0x2240], R20 ;  /* 0x0022401401007387 */ /* 0x0003e20000100800 */
[----:B0-----:R-:W-:-:S04]  /*9e260*/  @!P1 LOP3.LUT R21, R21, R20, RZ, 0x3c, !PT ;  /* 0x0000001415159212 */ /* 0x001fc800078e3cff */
[----:B-1----:R-:W-:-:S04]  /*9e270*/  @!P1 LOP3.LUT R20, R21, R20, RZ, 0x3c, !PT ;  /* 0x0000001415149212 */ /* 0x002fc800078e3cff */
[----:B------:R-:W-:-:S05]  /*9e280*/  @!P1 LOP3.LUT R21, R21, R20, RZ, 0x3c, !PT ;  /* 0x0000001415159212 */ /* 0x000fca00078e3cff */
[----:B------:R0:W2:Y:S04]  /*9e290*/  @!P1 LDG.E.U8 R69, desc[UR22][R20.64] ;  /* 0x0000001614459981 */ /* 0x0000a8000c1e1100 */
        /* <DEDUP_REMOVED lines=13> */
[----:B----4-:R-:W-:Y:S02]  /*9e370*/  PRMT R45, RZ, 0x7610, R45 ;  /* 0x00007610ff2d7816 */ /* 0x010fe4000000002d */
        /* <DEDUP_REMOVED lines=10> */
[----:B------:R-:W4:Y:S04]  /*9e420*/  LDL.LU R20, [R1+0x26d8] ;  /* 0x0026d80001147983 */ /* 0x000f280000300800 */
[----:B------:R-:W2:Y:S02]  /*9e430*/  LDL.LU R21, [R1+0x26dc] ;  /* 0x0026dc0001157983 */ /* 0x000ea40000300800 */
[----:B--2---:R-:W-:-:S04]  /*9e440*/  IADD3 R21, P3, PT, R21, UR11, RZ ;  /* 0x0000000b15157c10 */ /* 0x004fc8000ff7e0ff */
[----:B----4-:R-:W-:Y:S01]  /*9e450*/  IADD3.X R20, PT, PT, R20, UR14, RZ, P3, !PT ;  /* 0x0000000e14147c10 */ /* 0x010fe20009ffe4ff */
        /* <DEDUP_REMOVED lines=166> */
[----:B------:R-:W2:Y:S01]  /*9eec0*/  LDL.LU R21, [R1+0x2204] ;  /* 0x0022040001157983 */ /* 0x000ea20000300800 */
[----:B------:R-:W-:-:S02]  /*9eed0*/  PRMT R67, RZ, 0x7610, R67 ;  /* 0x00007610ff437816 */ /* 0x000fc40000000043 */
[----:B--2---:R-:W-:-:S04]  /*9eee0*/  IADD3 R21, P3, PT, R21, UR11, RZ ;  /* 0x0000000b15157c10 */ /* 0x004fc8000ff7e0ff */
[----:B----4-:R-:W-:Y:S01]  /*9eef0*/  IADD3.X R20, PT, PT, R20, UR14, RZ, P3, !PT ;  /* 0x0000000e14147c10 */ /* 0x010fe20009ffe4ff */
[----:B------:R0:W-:Y:S04]  /*9ef00*/  STL [R1+0x2204], R21 ;  /* 0x0022041501007387 */ /* 0x0001e80000100800 */
[----:B------:R1:W-:Y:S01]  /*9ef10*/  STL [R1+0x2200], R20 ;  /* 0x0022001401007387 */ /* 0x0003e20000100800 */
[----:B0-----:R-:W-:-:S04]  /*9ef20*/  @!P1 LOP3.LUT R21, R21, R20, RZ, 0x3c, !PT ;  /* 0x0000001415159212 */ /* 0x001fc800078e3cff */
[----:B-1----:R-:W-:-:S04]  /*9ef30*/  @!P1 LOP3.LUT R20, R21, R20, RZ, 0x3c, !PT ;  /* 0x0000001415149212 */ /* 0x002fc800078e3cff */
[----:B------:R-:W-:-:S05]  /*9ef40*/  @!P1 LOP3.LUT R21, R21, R20, RZ, 0x3c, !PT ;  /* 0x0000001415159212 */ /* 0x000fca00078e3cff */
[----:B------:R0:W2:Y:S04]  /*9ef50*/  @!P1 LDG.E.U8 R67, desc[UR22][R20.64] ;  /* 0x0000001614439981 */ /* 0x0000a8000c1e1100 */
[----:B------:R-:W4:Y:S04]  /*9ef60*/  LDL.LU R20, [R1+0x21f8] ;  /* 0x0021f80001147983 */ /* 0x000f280000300800 */
[----:B------:R-:W0:Y:S01]  /*9ef70*/  LDL.LU R21, [R1+0x21fc] ;  /* 0x0021fc0001157983 */ /* 0x000e220000300800 */
[----:B------:R-:W-:Y:S02]  /*9ef80*/  PRMT R66, RZ, 0x7610, R66 ;  /* 0x00007610ff427816 */ /* 0x000fe40000000042 */
[----:B0-----:R-:W-:-:S04]  /*9ef90*/  IADD3 R21, P3, PT, R21, UR11, RZ ;  /* 0x0000000b15157c10 */ /* 0x001fc8000ff7e0ff */
[----:B----4-:R-:W-:Y:S01]  /*9efa0*/  IADD3.X R20, PT, PT, R20, UR14, RZ, P3, !PT ;  /* 0x0000000e14147c10 */ /* 0x010fe20009ffe4ff */
[----:B------:R0:W-:Y:S04]  /*9efb0*/  STL [R1+0x21fc], R21 ;  /* 0x0021fc1501007387 */ /* 0x0001e80000100800 */
[----:B------:R1:W-:Y:S01]  /*9efc0*/  STL [R1+0x21f8], R20 ;  /* 0x0021f81401007387 */ /* 0x0003e20000100800 */
[----:B0-----:R-:W-:-:S04]  /*9efd0*/  @!P0 LOP3.LUT R21, R21, R20, RZ, 0x3c, !PT ;  /* 0x0000001415158212 */ /* 0x001fc800078e3cff */
[----:B-1----:R-:W-:-:S04]  /*9efe0*/  @!P0 LOP3.LUT R20, R21, R20, RZ, 0x3c, !PT ;  /* 0x0000001415148212 */ /* 0x002fc800078e3cff */
[----:B------:R-:W-:-:S05]  /*9eff0*/  @!P0 LOP3.LUT R21, R21, R20, RZ, 0x3c, !PT ;  /* 0x0000001415158212 */ /* 0x000fca00078e3cff */
[----:B------:R0:W4:Y:S04]  /*9f000*/  @!P0 LDG.E.U8 R66, desc[UR22][R20.64] ;  /* 0x0000001614428981 */ /* 0x000128000c1e1100 */
        /* <DEDUP_REMOVED lines=2523> */
[----:B------:R-:W2:Y:S04]  /*a8dc0*/  @!P0 LDG.E.U8 R10, desc[UR22][R20.64] ;  /* 0x00000016140a8981 */ /* 0x000ea8000c1e1100 */
[----:B--2---:R0:W-:Y:S04]  /*a8dd0*/  STL [R1+0x1f0], R10 ;  /* 0x0001f00a01007387 */ /* 0x0041e80000100800 */
[----:B------:R-:W2:Y:S04]  /*a8de0*/  LDL.LU R20, [R1+0x1ec] ;  /* 0x0001ec0001147983 */ /* 0x000ea80000300800 */
[----:B------:R-:W3:Y:S01]  /*a8df0*/  LDL.LU R21, [R1+0x180c] ;  /* 0x00180c0001157983 */ /* 0x000ee20000300800 */
[----:B0-----:R-:W0:Y:S02]  /*a8e00*/  S2R R10, SR_TID.X ;  /* 0x00000000000a7919 */ /* 0x001e240000002100 */
[----:B0-----:R-:W-:-:S04]  /*a8e10*/  LOP3.LUT R10, R10, 0x7f, RZ, 0xc0, !PT ;  /* 0x0000007f0a0a7812 */ /* 0x001fc800078ec0ff */
[----:B------:R-:W-:-:S05]  /*a8e20*/  LOP3.LUT R10, R10, 0x60, RZ, 0x3c, !PT ;  /* 0x000000600a0a7812 */ /* 0x000fca00078e3cff */
[----:B--2---:R0:W-:Y:S04]  /*a8e30*/  STS.U8 [R10+UR7+0x4a300], R20 ;  /* 0x04a300140a007988 */ /* 0x0041e80008000007 */
[----:B0-----:R-:W2:Y:S01]  /*a8e40*/  LDL.LU R20, [R1+0x1808] ;  /* 0x0018080001147983 */ /* 0x001ea20000300800 */
[----:B---3--:R-:W-:-:S05]  /*a8e50*/  IADD3 R21, P3, PT, R21, UR11, RZ ;  /* 0x0000000b15157c10 */ /* 0x008fca000ff7e0ff */
[----:B------:R0:W-:Y:S01]  /*a8e60*/  STL [R1+0x180c], R21 ;  /* 0x00180c1501007387 */ /* 0x0001e20000100800 */
[----:B------:R-:W-:Y:S02]  /*a8e70*/  PRMT R10, RZ, 0x7610, R10 ;  /* 0x00007610ff0a7816 */ /* 0x000fe4000000000a */
[----:B--2---:R-:W-:-:S04]  /*a8e80*/  IADD3.X R20, PT, PT, R20, UR14, RZ, P3, !PT ;  /* 0x0000000e14147c10 */ /* 0x004fc80009ffe4ff */
[-C--:B0-----:R-:W-:Y:S01]  /*a8e90*/  @!P1 LOP3.LUT R21, R21, R20.reuse, RZ, 0x3c, !PT ;  /* 0x0000001415159212 */ /* 0x081fe200078e3cff */
[----:B------:R0:W-:Y:S03]  /*a8ea0*/  STL [R1+0x1808], R20 ;  /* 0x0018081401007387 */ /* 0x0001e60000100800 */
[----:B0-----:R-:W-:-:S04]  /*a8eb0*/  @!P1 LOP3.LUT R20, R21, R20, RZ, 0x3c, !PT ;  /* 0x0000001415149212 */ /* 0x001fc800078e3cff */
        /* <DEDUP_REMOVED lines=109> */
[----:B------:R-:W-:Y:S02]  /*a9590*/  LOP3.LUT R10, R10, 0x60, RZ, 0x3c, !PT ;  /* 0x000000600a0a7812 */ /* 0x000fe400078e3cff */
[----:B---3--:R-:W-:-:S03]  /*a95a0*/  IADD3 R21, P3, PT, R21, UR11, RZ ;  /* 0x0000000b15157c10 */ /* 0x008fc6000ff7e0ff */
[----:B--2---:R0:W-:Y:S04]  /*a95b0*/  STS.U8 [R10+UR7+0x4bf00], R20 ;  /* 0x04bf00140a007988 */ /* 0x0041e80008000007 */
[----:B------:R1:W-:Y:S04]  /*a95c0*/  STL [R1+0x2a4c], R21 ;  /* 0x002a4c1501007387 */ /* 0x0003e80000100800 */
[----:B0-----:R-:W2:Y:S01]  /*a95d0*/  LDL.LU R20, [R1+0x2a48] ;  /* 0x002a480001147983 */ /* 0x001ea20000300800 */
[----:B------:R-:W-:Y:S02]  /*a95e0*/  PRMT R10, RZ, 0x7610, R10 ;  /* 0x00007610ff0a7816 */ /* 0x000fe4000000000a */
[----:B--2---:R-:W-:-:S04]  /*a95f0*/  IADD3.X R20, PT, PT, R20, UR14, RZ, P3, !PT ;  /* 0x0000000e14147c10 */ /* 0x004fc80009ffe4ff */
[-C--:B-1----:R-:W-:Y:S01]  /*a9600*/  @!P0 LOP3.LUT R21, R21, R20.reuse, RZ, 0x3c, !PT ;  /* 0x0000001415158212 */ /* 0x082fe200078e3cff */
        /* <DEDUP_REMOVED lines=20> */
[----:B------:R0:W2:Y:S04]  /*a9750*/  @!P1 LDG.E.U8 R23, desc[UR22][R20.64] ;  /* 0x0000001614179981 */ /* 0x0000a8000c1e1100 */
[----:B------:R-:W3:Y:S04]  /*a9760*/  LDL.LU R20, [R1+0xb10] ;  /* 0x000b100001147983 */ /* 0x000ee80000300800 */
[----:B------:R-:W0:Y:S04]  /*a9770*/  LDL.LU R21, [R1+0x17e4] ;  /* 0x0017e40001157983 */ /* 0x000e280000300800 */
[----:B---3--:R1:W-:Y:S04]  /*a9780*/  STS.U8 [R10+UR7+0x4c700], R20 ;  /* 0x04c700140a007988 */ /* 0x0083e80008000007 */
[----:B-1----:R-:W3:Y:S01]  /*a9790*/  LDL.LU R20, [R1+0x17e0] ;  /* 0x0017e00001147983 */ /* 0x002ee20000300800 */
[----:B0-----:R-:W-:-:S05]  /*a97a0*/  IADD3 R21, P3, PT, R21, UR11, RZ ;  /* 0x0000000b15157c10 */ /* 0x001fca000ff7e0ff */
[----:B------:R0:W-:Y:S01]  /*a97b0*/  STL [R1+0x17e4], R21 ;  /* 0x0017e41501007387 */ /* 0x0001e20000100800 */
[----:B------:R-:W-:Y:S02]  /*a97c0*/  PRMT R22, RZ, 0x7610, R22 ;  /* 0x00007610ff167816 */ /* 0x000fe40000000016 */
[----:B---3--:R-:W-:-:S04]  /*a97d0*/  IADD3.X R20, PT, PT, R20, UR14, RZ, P3, !PT ;  /* 0x0000000e14147c10 */ /* 0x008fc80009ffe4ff */
[-C--:B0-----:R-:W-:Y:S01]  /*a97e0*/  @!P0 LOP3.LUT R21, R21, R20.reuse, RZ, 0x3c, !PT ;  /* 0x0000001415158212 */ /* 0x081fe200078e3cff */
[----:B------:R0:W-:Y:S03]  /*a97f0*/  STL [R1+0x17e0], R20 ;  /* 0x0017e01401007387 */ /* 0x0001e60000100800 */
[----:B0-----:R-:W-:-:S04]  /*a9800*/  @!P0 LOP3.LUT R20, R21, R20, RZ, 0x3c, !PT ;  /* 0x0000001415148212 */ /* 0x001fc800078e3cff */
[----:B------:R-:W-:-:S05]  /*a9810*/  @!P0 LOP3.LUT R21, R21, R20, RZ, 0x3c, !PT ;  /* 0x0000001415158212 */ /* 0x000fca00078e3cff */
[----:B------:R0:W3:Y:S04]  /*a9820*/  @!P0 LDG.E.U8 R22, desc[UR22][R20.64] ;  /* 0x0000001614168981 */ /* 0x0000e8000c1e1100 */
[----:B------:R-:W2:Y:S04]  /*a9830*/  LDL.LU R20, [R1+0xac8] ;  /* 0x000ac80001147983 */ /* 0x000ea80000300800 */
[----:B------:R-:W0:Y:S02]  /*a9840*/  LDL.LU R21, [R1+0x2a54] ;  /* 0x002a540001157983 */ /* 0x000e240000300800 */
[----:B0-----:R-:W-:-:S02]  /*a9850*/  IADD3 R21, P3, PT, R21, UR11, RZ ;  /* 0x0000000b15157c10 */ /* 0x001fc4000ff7e0ff */
        /* <DEDUP_REMOVED lines=10> */
[----:B------:R-:W3:Y:S04]  /*a9900*/  LDL.LU R20, [R1+0xabc] ;  /* 0x000abc0001147983 */ /* 0x000ee80000300800 */
[----:B------:R-:W3:Y:S04]  /*a9910*/  LDL.LU R21, [R1+0x2a5c] ;  /* 0x002a5c0001157983 */ /* 0x000ee80000300800 */
[----:B--2---:R0:W-:Y:S01]  /*a9920*/  STL [R1+0x1cc], R84 ;  /* 0x0001cc5401007387 */ /* 0x0041e20000100800 */
[----:B---3--:R-:W-:Y:S01]  /*a9930*/  IADD3 R21, P3, PT, R21, UR11, RZ ;  /* 0x0000000b15157c10 */ /* 0x008fe2000ff7e0ff */
[----:B0-----:R-:W-:-:S02]  /*a9940*/  IMAD.MOV.U32 R84, RZ, RZ, R59 ;  /* 0x000000ffff547224 */ /* 0x001fc400078e003b */
[----:B------:R0:W-:Y:S04]  /*a9950*/  STS.U8 [R10+UR7+0x4cf00], R20 ;  /* 0x04cf00140a007988 */ /* 0x0001e80008000007 */
[----:B------:R-:W2:Y:S04]  /*a9960*/  LDL.LU R59, [R1+0xa8c] ;  /* 0x000a8c00013b7983 */ /* 0x000ea80000300800 */
[----:B------:R1:W-:Y:S04]  /*a9970*/  STL [R1+0x2a5c], R21 ;  /* 0x002a5c1501007387 */ /* 0x0003e80000100800 */
[----:B0-----:R-:W3:Y:S01]  /*a9980*/  LDL.LU R20, [R1+0x2a58] ;  /* 0x002a580001147983 */ /* 0x001ee20000300800 */
[----:B------:R-:W-:-:S02]  /*a9990*/  PRMT R10, RZ, 0x7610, R10 ;  /* 0x00007610ff0a7816 */ /* 0x000fc4000000000a */
[----:B---3--:R-:W-:-:S04]  /*a99a0*/  IADD3.X R20, PT, PT, R20, UR14, RZ, P3, !PT ;  /* 0x0000000e14147c10 */ /* 0x008fc80009ffe4ff */
[-C--:B-1----:R-:W-:Y:S01]  /*a99b0*/  @!P0 LOP3.LUT R21, R21, R20.reuse, RZ, 0x3c, !PT ;  /* 0x0000001415158212 */ /* 0x082fe200078e3cff */
[----:B------:R0:W-:Y:S03]  /*a99c0*/  STL [R1+0x2a58], R20 ;  /* 0x002a581401007387 */ /* 0x0001e60000100800 */
[----:B0-----:R-:W-:-:S04]  /*a99d0*/  @!P0 LOP3.LUT R20, R21, R20, RZ, 0x3c, !PT ;  /* 0x0000001415148212 */ /* 0x001fc800078e3cff */
[----:B------:R-:W-:-:S05]  /*a99e0*/  @!P0 LOP3.LUT R21, R21, R20, RZ, 0x3c, !PT ;  /* 0x0000001415158212 */ /* 0x000fca00078e3cff */
[----:B------:R-:W3:Y:S04]  /*a99f0*/  @!P0 LDG.E.U8 R10, desc[UR22][R20.64] ;  /* 0x00000016140a8981 */ /* 0x000ee8000c1e1100 */
[----:B---3--:R0:W-:Y:S04]  /*a9a00*/  STL [R1+0x1c8], R10 ;  /* 0x0001c80a01007387 */ /* 0x0081e80000100800 */
[----:B------:R-:W3:Y:S01]  /*a9a10*/  LDL.LU R21, [R1+0x17dc] ;  /* 0x0017dc0001157983 */ /* 0x000ee20000300800 */
[----:B0-----:R-:W0:Y:S02]  /*a9a20*/  S2R R10, SR_TID.X ;  /* 0x00000000000a7919 */ /* 0x001e240000002100 */
[----:B0-----:R-:W-:-:S04]  /*a9a30*/  LOP3.LUT R10, R10, 0x7f, RZ, 0xc0, !PT ;  /* 0x0000007f0a0a7812 */ /* 0x001fc800078ec0ff */
[----:B------:R-:W-:-:S05]  /*a9a40*/  LOP3.LUT R10, R10, 0x60, RZ, 0x3c, !PT ;  /* 0x000000600a0a7812 */ /* 0x000fca00078e3cff */
[----:B--2---:R0:W-:Y:S04]  /*a9a50*/  STS.U8 [R10+UR7+0x4d300], R59 ;  /* 0x04d3003b0a007988 */ /* 0x0041e80008000007 */
[----:B0-----:R-:W2:Y:S01]  /*a9a60*/  LDL.LU R59, [R1+0xa74] ;  /* 0x000a7400013b7983 */ /* 0x001ea20000300800 */
[----:B---3--:R-:W-:-:S05]  /*a9a70*/  IADD3 R21, P3, PT, R21, UR11, RZ ;  /* 0x0000000b15157c10 */ /* 0x008fca000ff7e0ff */
[----:B------:R0:W-:Y:S04]  /*a9a80*/  STL [R1+0x17dc], R21 ;  /* 0x0017dc1501007387 */ /* 0x0001e80000100800 */
[----:B------:R-:W3:Y:S01]  /*a9a90*/  LDL.LU R20, [R1+0x17d8] ;  /* 0x0017d80001147983 */ /* 0x000ee20000300800 */
[----:B------:R-:W-:Y:S02]  /*a9aa0*/  PRMT R10, RZ, 0x7610, R10 ;  /* 0x00007610ff0a7816 */ /* 0x000fe4000000000a */
[----:B---3--:R-:W-:-:S04]  /*a9ab0*/  IADD3.X R20, PT, PT, R20, UR14, RZ, P3, !PT ;  /* 0x0000000e14147c10 */ /* 0x008fc80009ffe4ff */
[-C--:B0-----:R-:W-:Y:S01]  /*a9ac0*/  @!P1 LOP3.LUT R21, R21, R20.reuse, RZ, 0x3c, !PT ;  /* 0x0000001415159212 */ /* 0x081fe200078e3cff */
[----:B------:R0:W-:Y:S03]  /*a9ad0*/  STL [R1+0x17d8], R20 ;  /* 0x0017d81401007387 */ /* 0x0001e60000100800 */
[----:B0-----:R-:W-:-:S04]  /*a9ae0*/  @!P1 LOP3.LUT R20, R21, R20, RZ, 0x3c, !PT ;  /* 0x0000001415149212 */ /* 0x001fc800078e3cff */
[----:B------:R-:W-:-:S05]  /*a9af0*/  @!P1 LOP3.LUT R21, R21, R20, RZ, 0x3c, !PT ;  /* 0x0000001415159212 */ /* 0x000fca00078e3cff */
[----:B------:R-:W3:Y:S04]  /*a9b00*/  @!P1 LDG.E.U8 R10, desc[UR22][R20.64] ;  /* 0x00000016140a9981 */ /* 0x000ee8000c1e1100 */
[----:B---3--:R0:W-:Y:S04]  /*a9b10*/  STL [R1+0x1c4], R10 ;  /* 0x0001c40a01007387 */ /* 0x0081e80000100800 */
[----:B------:R-:W3:Y:S04]  /*a9b20*/  LDL.LU R21, [R1+0x17d4] ;  /* 0x0017d40001157983 */ /* 0x000ee80000300800 */
[----:B------:R-:W4:Y:S01]  /*a9b30*/  LDL.LU R20, [R1+0x17d0] ;  /* 0x0017d00001147983 */ /* 0x000f220000300800 */
[----:B0-----:R-:W0:Y:S02]  /*a9b40*/  S2R R10, SR_TID.X ;  /* 0x00000000000a7919 */ /* 0x001e240000002100 */
[----:B0-----:R-:W-:-:S04]  /*a9b50*/  LOP3.LUT R10, R10, 0x7f, RZ, 0xc0, !PT ;  /* 0x0000007f0a0a7812 */ /* 0x001fc800078ec0ff */
[----:B------:R-:W-:-:S05]  /*a9b60*/  LOP3.LUT R10, R10, 0x60, RZ, 0x3c, !PT ;  /* 0x000000600a0a7812 */ /* 0x000fca00078e3cff */
[----:B--2---:R0:W-:Y:S04]  /*a9b70*/  STS.U8 [R10+UR7+0x4d700], R59 ;  /* 0x04d7003b0a007988 */ /* 0x0041e80008000007 */
[----:B0-----:R-:W2:Y:S01]  /*a9b80*/  LDL.LU R59, [R1+0xa2c] ;  /* 0x000a2c00013b7983 */ /* 0x001ea20000300800 */
[----:B------:R-:W-:Y:S02]  /*a9b90*/  PRMT R10, RZ, 0x7610, R10 ;  /* 0x00007610ff0a7816 */ /* 0x000fe4000000000a */
[----:B---3--:R-:W-:-:S04]  /*a9ba0*/  IADD3 R21, P3, PT, R21, UR11, RZ ;  /* 0x0000000b15157c10 */ /* 0x008fc8000ff7e0ff */
[----:B----4-:R-:W-:Y:S01]  /*a9bb0*/  IADD3.X R20, PT, PT, R20, UR14, RZ, P3, !PT ;  /* 0x0000000e14147c10 */ /* 0x010fe20009ffe4ff */
[----:B------:R0:W-:Y:S04]  /*a9bc0*/  STL [R1+0x17d4], R21 ;  /* 0x0017d41501007387 */ /* 0x0001e80000100800 */
[----:B------:R1:W-:Y:S01]  /*a9bd0*/  STL [R1+0x17d0], R20 ;  /* 0x0017d01401007387 */ /* 0x0003e20000100800 */
[----:B0-----:R-:W-:-:S04]  /*a9be0*/  @!P0 LOP3.LUT R21, R21, R20, RZ, 0x3c, !PT ;  /* 0x0000001415158212 */ /* 0x001fc800078e3cff */
[----:B-1----:R-:W-:-:S04]  /*a9bf0*/  @!P0 LOP3.LUT R20, R21, R20, RZ, 0x3c, !PT ;  /* 0x0000001415148212 */ /* 0x002fc800078e3cff */
        /* <DEDUP_REMOVED lines=22> */
[----:B0-----:R-:W0:Y:S01]  /*a9d60*/  S2R R10, SR_TID.X ;  /* 0x00000000000a7919 */ /* 0x001e220000002100 */
[----:B------:R-:W-:-:S02]  /*a9d70*/  PRMT R88, RZ, 0x7610, R88 ;  /* 0x00007610ff587816 */ /* 0x000fc40000000058 */
[----:B0-----:R-:W-:-:S04]  /*a9d80*/  LOP3.LUT R10, R10, 0x7f, RZ, 0xc0, !PT ;  /* 0x0000007f0a0a7812 */ /* 0x001fc800078ec0ff */
[----:B------:R-:W-:-:S05]  /*a9d90*/  LOP3.LUT R10, R10, 0x60, RZ, 0x3c, !PT ;  /* 0x000000600a0a7812 */ /* 0x000fca00078e3cff */
[----:B------:R0:W-:Y:S04]  /*a9da0*/  STS.U8 [R10+UR7+0x4df00], R60 ;  /* 0x04df003c0a007988 */ /* 0x0001e80008000007 */
[----:B0-----:R-:W2:Y:S01]  /*a9db0*/  LDL.LU R60, [R1+0x4214] ;  /* 0x00421400013c7983 */ /* 0x001ea20000300800 */
        /* <DEDUP_REMOVED lines=8> */
[----:B------:R-:W4:Y:S04]  /*a9e40*/  LDL.LU R20, [R1+0x17c8] ;  /* 0x0017c80001147983 */ /* 0x000f280000300800 */
[----:B------:R-:W2:Y:S04]  /*a9e50*/  LDL.LU R21, [R1+0x17cc] ;  /* 0x0017cc0001157983 */ /* 0x000ea80000300800 */
[----:B------:R0:W-:Y:S02]  /*a9e60*/  STS.U8 [R10+UR7+0x4e300], R61 ;  /* 0x04e3003d0a007988 */ /* 0x0001e40008000007 */
[----:B0-----:R-:W-:-:S02]  /*a9e70*/  PRMT R10, RZ, 0x7610, R10 ;  /* 0x00007610ff0a7816 */ /* 0x001fc4000000000a */
[----:B---3--:R0:W-:Y:S04]  /*a9e80*/  STL [R1+0x1b8], R88 ;  /* 0x0001b85801007387 */ /* 0x0081e80000100800 */
[----:B0-----:R-:W3:Y:S01]  /*a9e90*/  LDL.LU R88, [R1+0x87c] ;  /* 0x00087c0001587983 */ /* 0x001ee20000300800 */
[----:B--2---:R-:W-:-:S03]  /*a9ea0*/  IADD3 R21, P3, PT, R21, UR11, RZ ;  /* 0x0000000b15157c10 */ /* 0x004fc6000ff7e0ff */
[----:B------:R-:W2:Y:S01]  /*a9eb0*/  LDL.LU R61, [R1+0x4210] ;  /* 0x00421000013d7983 */ /* 0x000ea20000300800 */
[----:B----4-:R-:W-:-:S03]  /*a9ec0*/  IADD3.X R20, PT, PT, R20, UR14, RZ, P3, !PT ;  /* 0x0000000e14147c10 */ /* 0x010fc60009ffe4ff */
[----:B------:R0:W-:Y:S04]  /*a9ed0*/  STL [R1+0x17cc], R21 ;  /* 0x0017cc1501007387 */ /* 0x0001e80000100800 */
[----:B------:R1:W-:Y:S01]  /*a9ee0*/  STL [R1+0x17c8], R20 ;  /* 0x0017c81401007387 */ /* 0x0003e20000100800 */
[----:B0-----:R-:W-:-:S04]  /*a9ef0*/  @!P1 LOP3.LUT R21, R21, R20, RZ, 0x3c, !PT ;  /* 0x0000001415159212 */ /* 0x001fc800078e3cff */
[----:B-1----:R-:W-:-:S04]  /*a9f00*/  @!P1 LOP3.LUT R20, R21, R20, RZ, 0x3c, !PT ;  /* 0x0000001415149212 */ /* 0x002fc800078e3cff */
[----:B------:R-:W-:-:S05]  /*a9f10*/  @!P1 LOP3.LUT R21, R21, R20, RZ, 0x3c, !PT ;  /* 0x0000001415159212 */ /* 0x000fca00078e3cff */
[----:B------:R-:W4:Y:S04]  /*a9f20*/  @!P1 LDG.E.U8 R10, desc[UR22][R20.64] ;  /* 0x00000016140a9981 */ /* 0x000f28000c1e1100 */
[----:B----4-:R0:W-:Y:S04]  /*a9f30*/  STL [R1+0x1b4], R10 ;  /* 0x0001b40a01007387 */ /* 0x0101e80000100800 */
[----:B------:R-:W4:Y:S04]  /*a9f40*/  LDL.LU R20, [R1+0x17c0] ;  /* 0x0017c00001147983 */ /* 0x000f280000300800 */
[----:B------:R-:W2:Y:S01]  /*a9f50*/  LDL.LU R21, [R1+0x17c4] ;  /* 0x0017c40001157983 */ /* 0x000ea20000300800 */
[----:B0-----:R-:W0:Y:S02]  /*a9f60*/  S2R R10, SR_TID.X ;  /* 0x00000000000a7919 */ /* 0x001e240000002100 */
[----:B0-----:R-:W-:-:S04]  /*a9f70*/  LOP3.LUT R10, R10, 0x7f, RZ, 0xc0, !PT ;  /* 0x0000007f0a0a7812 */ /* 0x001fc800078ec0ff */
[----:B------:R-:W-:-:S05]  /*a9f80*/  LOP3.LUT R10, R10, 0x60, RZ, 0x3c, !PT ;  /* 0x000000600a0a7812 */ /* 0x000fca00078e3cff */
[----:B---3--:R0:W-:Y:S02]  /*a9f90*/  STS.U8 [R10+UR7+0x4e700], R88 ;  /* 0x04e700580a007988 */ /* 0x0081e40008000007 */
[----:B0-----:R-:W-:Y:S01]  /*a9fa0*/  IMAD.MOV.U32 R88, RZ, RZ, R11 ;  /* 0x000000ffff587224 */ /* 0x001fe200078e000b */
[----:B------:R-:W-:Y:S02]  /*a9fb0*/  PRMT R10, RZ, 0x7610, R10 ;  /* 0x00007610ff0a7816 */ /* 0x000fe4000000000a */
[----:B--2---:R-:W-:-:S04]  /*a9fc0*/  IADD3 R21, P3, PT, R21, UR11, RZ ;  /* 0x0000000b15157c10 */ /* 0x004fc8000ff7e0ff */
[----:B----4-:R-:W-:Y:S01]  /*a9fd0*/  IADD3.X R20, PT, PT, R20, UR14, RZ, P3, !PT ;  /* 0x0000000e14147c10 */ /* 0x010fe20009ffe4ff */
[----:B------:R0:W-:Y:S04]  /*a9fe0*/  STL [R1+0x17c4], R21 ;  /* 0x0017c41501007387 */ /* 0x0001e80000100800 */
[----:B------:R-:W2:Y:S04]  /*a9ff0*/  LDL.LU R11, [R1+0x2a74] ;  /* 0x002a7400010b7983 */ /* 0x000ea80000300800 */
        /* <DEDUP_REMOVED lines=9> */
[----:B--2---:R-:W-:-:S02]  /*aa090*/  IADD3 R11, P3, PT, R11, UR11, RZ ;  /* 0x0000000b0b0b7c10 */ /* 0x004fc4000ff7e0ff */
[----:B0-----:R-:W-:-:S04]  /*aa0a0*/  LOP3.LUT R10, R10, 0x7f, RZ, 0xc0, !PT ;  /* 0x0000007f0a0a7812 */ /* 0x001fc800078ec0ff */
[----:B------:R-:W-:-:S05]  /*aa0b0*/  LOP3.LUT R10, R10, 0x60, RZ, 0x3c, !PT ;  /* 0x000000600a0a7812 */ /* 0x000fca00078e3cff */
[----:B---3--:R0:W-:Y:S01]  /*aa0c0*/  STS.U8 [R10+UR7+0x4eb00], R20 ;  /* 0x04eb00140a007988 */ /* 0x0081e20008000007 */
[----:B----4-:R-:W-:Y:S02]  /*aa0d0*/  IADD3.X R21, PT, PT, R21, UR14, RZ, P3, !PT ;  /* 0x0000000e15157c10 */ /* 0x010fe40009ffe4ff */
[----:B0-----:R-:W-:Y:S01]  /*aa0e0*/  PRMT R10, RZ, 0x7610, R10 ;  /* 0x00007610ff0a7816 */ /* 0x001fe2000000000a */
[----:B------:R-:W-:-:S05]  /*aa0f0*/  @!P1 IMAD.MOV.U32 R20, RZ, RZ, R11 ;  /* 0x000000ffff149224 */ /* 0x000fca00078e000b */
[----:B------:R-:W2:Y:S04]  /*aa100*/  @!P1 LDG.E.U8 R10, desc[UR22][R20.64] ;  /* 0x00000016140a9981 */ /* 0x000ea8000c1e1100 */
[----:B------:R0:W-:Y:S04]  /*aa110*/  STL [R1+0x2a74], R11 ;  /* 0x002a740b01007387 */ /* 0x0001e80000100800 */
[----:B------:R1:W-:Y:S04]  /*aa120*/  STL [R1+0x2a70], R21 ;  /* 0x002a701501007387 */ /* 0x0003e80000100800 */
[----:B0-----:R-:W3:Y:S04]  /*aa130*/  LDL.LU R11, [R1+0x834] ;  /* 0x00083400010b7983 */ /* 0x001ee80000300800 */
[----:B--2---:R0:W-:Y:S04]  /*aa140*/  STL [R1+0x1ac], R10 ;  /* 0x0001ac0a01007387 */ /* 0x0041e80000100800 */
[----:B-1----:R-:W2:Y:S04]  /*aa150*/  LDL.LU R21, [R1+0x2a7c] ;  /* 0x002a7c0001157983 */ /* 0x002ea80000300800 */
[----:B------:R-:W4:Y:S01]  /*aa160*/  LDL.LU R20, [R1+0x2a78] ;  /* 0x002a780001147983 */ /* 0x000f220000300800 */
[----:B0-----:R-:W0:Y:S02]  /*aa170*/  S2R R10, SR_TID.X ;  /* 0x00000000000a7919 */ /* 0x001e240000002100 */
[----:B0-----:R-:W-:-:S04]  /*aa180*/  LOP3.LUT R10, R10, 0x7f, RZ, 0xc0, !PT ;  /* 0x0000007f0a0a7812 */ /* 0x001fc800078ec0ff */
[----:B------:R-:W-:-:S05]  /*aa190*/  LOP3.LUT R10, R10, 0x60, RZ, 0x3c, !PT ;  /* 0x000000600a0a7812 */ /* 0x000fca00078e3cff */
[----:B------:R0:W-:Y:S04]  /*aa1a0*/  STS.U8 [R10+UR7+0x4ef00], R46 ;  /* 0x04ef002e0a007988 */ /* 0x0001e80008000007 */
[----:B0-----:R-:W3:Y:S01]  /*aa1b0*/  LDL.LU R46, [R1+0x420c] ;  /* 0x00420c00012e7983 */ /* 0x001ee20000300800 */
[----:B------:R-:W-:Y:S02]  /*aa1c0*/  PRMT R10, RZ, 0x7610, R10 ;  /* 0x00007610ff0a7816 */ /* 0x000fe4000000000a */
[----:B--2---:R-:W-:-:S04]  /*aa1d0*/  IADD3 R21, P3, PT, R21, UR11, RZ ;  /* 0x0000000b15157c10 */ /* 0x004fc8000ff7e0ff */
[----:B----4-:R-:W-:Y:S01]  /*aa1e0*/  IADD3.X R20, PT, PT, R20, UR14, RZ, P3, !PT ;  /* 0x0000000e14147c10 */ /* 0x010fe20009ffe4ff */
        /* <DEDUP_REMOVED lines=8> */
[----:B------:R-:W4:Y:S01]  /*aa270*/  LDL.LU R21, [R1+0x17bc] ;  /* 0x0017bc0001157983 */ /* 0x000f220000300800 */
[----:B0-----:R-:W0:Y:S02]  /*aa280*/  S2R R10, SR_TID.X ;  /* 0x00000000000a7919 */ /* 0x001e240000002100 */
[----:B0-----:R-:W-:-:S04]  /*aa290*/  LOP3.LUT R10, R10, 0x7f, RZ, 0xc0, !PT ;  /* 0x0000007f0a0a7812 */ /* 0x001fc800078ec0ff */
[----:B------:R-:W-:-:S05]  /*aa2a0*/  LOP3.LUT R10, R10, 0x60, RZ, 0x3c, !PT ;  /* 0x000000600a0a7812 */ /* 0x000fca00078e3cff */
[----:B---3--:R0:W-:Y:S04]  /*aa2b0*/  STS.U8 [R10+UR7+0x4f300], R11 ;  /* 0x04f3000b0a007988 */ /* 0x0081e80008000007 */
[----:B0-----:R-:W3:Y:S01]  /*aa2c0*/  LDL.LU R11, [R1+0x4208] ;  /* 0x00420800010b7983 */ /* 0x001ee20000300800 */
[----:B------:R-:W-:Y:S02]  /*aa2d0*/  PRMT R10, RZ, 0x7610, R10 ;  /* 0x00007610ff0a7816 */ /* 0x000fe4000000000a */
[----:B----4-:R-:W-:-:S04]  /*aa2e0*/  IADD3 R21, P3, PT, R21, UR11, RZ ;  /* 0x0000000b15157c10 */ /* 0x010fc8000ff7e0ff */
        /* <DEDUP_REMOVED lines=27> */
[----:B0-----:R-:W0:Y:S01]  /*aa4a0*/  S2R R10, SR_TID.X ;  /* 0x00000000000a7919 */ /* 0x001e220000002100 */
[----:B------:R-:W-:-:S02]  /*aa4b0*/  PRMT R46, RZ, 0x7610, R46 ;  /* 0x00007610ff2e7816 */ /* 0x000fc4000000002e */
[----:B0-----:R-:W-:-:S04]  /*aa4c0*/  LOP3.LUT R10, R10, 0x7f, RZ, 0xc0, !PT ;  /* 0x0000007f0a0a7812 */ /* 0x001fc800078ec0ff */
[----:B------:R-:W-:-:S05]  /*aa4d0*/  LOP3.LUT R10, R10, 0x60, RZ, 0x3c, !PT ;  /* 0x000000600a0a7812 */ /* 0x000fca00078e3cff */
[----:B------:R0:W-:Y:S04]  /*aa4e0*/  STS.U8 [R10+UR7+0x4fb00], R84 ;  /* 0x04fb00540a007988 */ /* 0x0001e80008000007 */
[----:B0-----:R-:W3:Y:S01]  /*aa4f0*/  LDL.LU R84, [R1+0xd3c] ;  /* 0x000d3c0001547983 */ /* 0x001ee20000300800 */
        /* <DEDUP_REMOVED lines=8> */
[----:B------:R-:W4:Y:S04]  /*aa580*/  LDL.LU R20, [R1+0x2a88] ;  /* 0x002a880001147983 */ /* 0x000f280000300800 */
[----:B------:R-:W4:Y:S04]  /*aa590*/  LDL.LU R21, [R1+0x2a8c] ;  /* 0x002a8c0001157983 */ /* 0x000f280000300800 */
[----:B------:R0:W-:Y:S01]  /*aa5a0*/  STS.U8 [R10+UR7+0x4ff00], R86 ;  /* 0x04ff00560a007988 */ /* 0x0001e20008000007 */
[----:B---3--:R-:W-:Y:S01]  /*aa5b0*/  PRMT R11, RZ, 0x7610, R11 ;  /* 0x00007610ff0b7816 */ /* 0x008fe2000000000b */
[----:B0-----:R-:W-:-:S02]  /*aa5c0*/  IMAD.MOV.U32 R86, RZ, RZ, R47 ;  /* 0x000000ffff567224 */ /* 0x001fc400078e002f */
[----:B--2---:R0:W-:Y:S04]  /*aa5d0*/  STL [R1+0x19c], R46 ;  /* 0x00019c2e01007387 */ /* 0x0041e80000100800 */
[----:B0-----:R-:W2:Y:S01]  /*aa5e0*/  LDL.LU R46, [R1+0x17ac] ;  /* 0x0017ac00012e7983 */ /* 0x001ea20000300800 */
[----:B----4-:R-:W-:-:S04]  /*aa5f0*/  IADD3 R21, P3, PT, R21, UR11, RZ ;  /* 0x0000000b15157c10 */ /* 0x010fc8000ff7e0ff */
[----:B------:R-:W-:Y:S01]  /*aa600*/  IADD3.X R20, PT, PT, R20, UR14, RZ, P3, !PT ;  /* 0x0000000e14147c10 */ /* 0x000fe20009ffe4ff */
[----:B------:R0:W-:Y:S04]  /*aa610*/  STL [R1+0x2a8c], R21 ;  /* 0x002a8c1501007387 */ /* 0x0001e80000100800 */
[----:B------:R-:W3:Y:S04]  /*aa620*/  LDL.LU R47, [R1+0x17a8] ;  /* 0x0017a800012f7983 */ /* 0x000ee80000300800 */
[----:B------:R1:W-:Y:S01]  /*aa630*/  STL [R1+0x2a88], R20 ;  /* 0x002a881401007387 */ /* 0x0003e20000100800 */
[----:B0-----:R-:W-:-:S04]  /*aa640*/  @!P0 LOP3.LUT R21, R21, R20, RZ, 0x3c, !PT ;  /* 0x0000001415158212 */ /* 0x001fc800078e3cff */
[----:B-1----:R-:W-:-:S04]  /*aa650*/  @!P0 LOP3.LUT R20, R21, R20, RZ, 0x3c, !PT ;  /* 0x0000001415148212 */ /* 0x002fc800078e3cff */
[----:B------:R-:W-:-:S05]  /*aa660*/  @!P0 LOP3.LUT R21, R21, R20, RZ, 0x3c, !PT ;  /* 0x0000001415158212 */ /* 0x000fca00078e3cff */
[----:B------:R0:W4:Y:S02]  /*aa670*/  @!P0 LDG.E.U8 R11, desc[UR22][R20.64] ;  /* 0x00000016140b8981 */ /* 0x000124000c1e1100 */
[----:B0-----:R-:W-:Y:S02]  /*aa680*/  PRMT R21, RZ, 0x7610, R21 ;  /* 0x00007610ff157816 */ /* 0x001fe40000000015 */
[----:B----4-:R0:W-:Y:S02]  /*aa690*/  STL [R1+0x198], R11 ;  /* 0x0001980b01007387 */ /* 0x0101e40000100800 */
[----:B0-----:R-:W0:Y:S01]  /*aa6a0*/  S2R R11, SR_TID.X ;  /* 0x00000000000b7919 */ /* 0x001e220000002100 */
[----:B--2---:R-:W-:-:S04]  /*aa6b0*/  IADD3 R46, P3, PT, R46, UR11, RZ ;  /* 0x0000000b2e2e7c10 */ /* 0x004fc8000ff7e0ff */
[----:B---3--:R-:W-:-:S05]  /*aa6c0*/  IADD3.X R47, PT, PT, R47, UR14, RZ, P3, !PT ;  /* 0x0000000e2f2f7c10 */ /* 0x008fca0009ffe4ff */
[----:B------:R1:W2:Y:S01]  /*aa6d0*/  @!P1 LDG.E.U8 R21, desc[UR22][R46.64] ;  /* 0x000000162e159981 */ /* 0x0002a2000c1e1100 */
[----:B0-----:R-:W-:-:S04]  /*aa6e0*/  LOP3.LUT R11, R11, 0x7f, RZ, 0xc0, !PT ;  /* 0x0000007f0b0b7812 */ /* 0x001fc800078ec0ff */
[----:B------:R-:W-:-:S05]  /*aa6f0*/  LOP3.LUT R11, R11, 0x70, RZ, 0x3c, !PT ;  /* 0x000000700b0b7812 */ /* 0x000fca00078e3cff */
[----:B------:R0:W-:Y:S04]  /*aa700*/  STS.U8 [R11+UR7+0x48380], R84 ;  /* 0x048380540b007988 */ /* 0x0001e80008000007 */
[----:B0-----:R-:W3:Y:S04]  /*aa710*/  LDL.LU R84, [R1+0xd48] ;  /* 0x000d480001547983 */ /* 0x001ee80000300800 */
[----:B------:R0:W-:Y:S04]  /*aa720*/  STL [R1+0x17ac], R46 ;  /* 0x0017ac2e01007387 */ /* 0x0001e80000100800 */
[----:B------:R4:W-:Y:S04]  /*aa730*/  STL [R1+0x17a8], R47 ;  /* 0x0017a82f01007387 */ /* 0x0009e80000100800 */
[----:B0-----:R-:W2:Y:S04]  /*aa740*/  LDL.LU R46, [R1+0x17a0] ;  /* 0x0017a000012e7983 */ /* 0x001ea80000300800 */
[----:B----4-:R-:W1:Y:S04]  /*aa750*/  LDL.LU R47, [R1+0x17a4] ;  /* 0x0017a400012f7983 */ /* 0x010e680000300800 */
[----:B------:R0:W-:Y:S01]  /*aa760*/  STS.U8 [R11+UR7+0x48780], R86 ;  /* 0x048780560b007988 */ /* 0x0001e20008000007 */
[----:B------:R-:W-:-:S03]  /*aa770*/  PRMT R20, RZ, 0x7610, R20 ;  /* 0x00007610ff147816 */ /* 0x000fc60000000014 */
[----:B0-----:R-:W4:Y:S01]  /*aa780*/  LDL.LU R86, [R1+0xd4c] ;  /* 0x000d4c0001567983 */ /* 0x001f220000300800 */
[----:B-1----:R-:W-:-:S04]  /*aa790*/  IADD3 R47, P3, PT, R47, UR11, RZ ;  /* 0x0000000b2f2f7c10 */ /* 0x002fc8000ff7e0ff */
        /* <DEDUP_REMOVED lines=8> */
[----:B------:R-:W0:Y:S04]  /*aa820*/  LDL.LU R47, [R1+0x2a94] ;  /* 0x002a9400012f7983 */ /* 0x000e280000300800 */
[----:B---3--:R1:W-:Y:S04]  /*aa830*/  STS.U8 [R11+UR7+0x48b80], R84 ;  /* 0x048b80540b007988 */ /* 0x0083e80008000007 */
[----:B-1----:R-:W3:Y:S01]  /*aa840*/  LDL.LU R84, [R1+0xd44] ;  /* 0x000d440001547983 */ /* 0x002ee20000300800 */
[----:B------:R-:W-:-:S02]  /*aa850*/  PRMT R11, RZ, 0x7610, R11 ;  /* 0x00007610ff0b7816 */ /* 0x000fc4000000000b */
        /* <DEDUP_REMOVED lines=10> */
[----:B------:R-:W2:Y:S01]  /*aa900*/  LDL.LU R47, [R1+0x2a9c] ;  /* 0x002a9c00012f7983 */ /* 0x000ea20000300800 */
[----:B0-----:R-:W0:Y:S02]  /*aa910*/  S2R R11, SR_TID.X ;  /* 0x00000000000b7919 */ /* 0x001e240000002100 */
[----:B0-----:R-:W-:-:S04]  /*aa920*/  LOP3.LUT R11, R11, 0x7f, RZ, 0xc0, !PT ;  /* 0x0000007f0b0b7812 */ /* 0x001fc800078ec0ff */
[----:B------:R-:W-:-:S05]  /*aa930*/  LOP3.LUT R11, R11, 0x70, RZ, 0x3c, !PT ;  /* 0x000000700b0b7812 */ /* 0x000fca00078e3cff */
[----:B----4-:R0:W-:Y:S04]  /*aa940*/  STS.U8 [R11+UR7+0x48f80], R86 ;  /* 0x048f80560b007988 */ /* 0x0101e80008000007 */
[----:B0-----:R-:W4:Y:S01]  /*aa950*/  LDL.LU R86, [R1+0xd38] ;  /* 0x000d380001567983 */ /* 0x001f220000300800 */
[----:B------:R-:W-:Y:S02]  /*aa960*/  PRMT R11, RZ, 0x7610, R11 ;  /* 0x00007610ff0b7816 */ /* 0x000fe4000000000b */
        /* <DEDUP_REMOVED lines=14> */
[----:B---3--:R0:W-:Y:S04]  /*aaa50*/  STS.U8 [R11+UR7+0x49380], R84 ;  /* 0x049380540b007988 */ /* 0x0081e80008000007 */
[----:B0-----:R-:W3:Y:S01]  /*aaa60*/  LDL.LU R84, [R1+0xd34] ;  /* 0x000d340001547983 */ /* 0x001ee20000300800 */
        /* <DEDUP_REMOVED lines=100> */
[----:B---3--:R0:W-:Y:S02]  /*ab0b0*/  STS.U8 [R11+UR7+0x4ab80], R84 ;  /* 0x04ab80540b007988 */ /* 0x0081e40008000007 */
[----:B0-----:R-:W-:Y:S02]  /*ab0c0*/  IMAD.MOV.U32 R84, RZ, RZ, R0 ;  /* 0x000000ffff547224 */ /* 0x001fe400078e0000 */
[----:B------:R-:W-:Y:S01]  /*ab0d0*/  IMAD.MOV.U32 R0, RZ, RZ, R74 ;  /* 0x000000ffff007224 */ /* 0x000fe200078e004a */
[----:B------:R-:W-:Y:S02]  /*ab0e0*/  PRMT R11, RZ, 0x7610, R11 ;  /* 0x00007610ff0b7816 */ /* 0x000fe4000000000b */
[----:B--2---:R-:W-:-:S04]  /*ab0f0*/  IADD3 R47, P3, PT, R47, UR11, RZ ;  /* 0x0000000b2f2f7c10 */ /* 0x004fc8000ff7e0ff */
[----:B------:R-:W-:Y:S01]  /*ab100*/  IADD3.X R46, PT, PT, R46, UR14, RZ, P3, !PT ;  /* 0x0000000e2e2e7c10 */ /* 0x000fe20009ffe4ff */
        /* <DEDUP_REMOVED lines=9> */
[----:B------:R-:W2:Y:S01]  /*ab1a0*/  LDL.LU R47, [R1+0x2abc] ;  /* 0x002abc00012f7983 */ /* 0x000ea20000300800 */
[----:B0-----:R-:W0:Y:S02]  /*ab1b0*/  S2R R11, SR_TID.X ;  /* 0x00000000000b7919 */ /* 0x001e240000002100 */
[----:B0-----:R-:W-:-:S04]  /*ab1c0*/  LOP3.LUT R11, R11, 0x7f, RZ, 0xc0, !PT ;  /* 0x0000007f0b0b7812 */ /* 0x001fc800078ec0ff */
[----:B------:R-:W-:-:S05]  /*ab1d0*/  LOP3.LUT R11, R11, 0x70, RZ, 0x3c, !PT ;  /* 0x000000700b0b7812 */ /* 0x000fca00078e3cff */
[----:B----4-:R0:W-:Y:S02]  /*ab1e0*/  STS.U8 [R11+UR7+0x4af80], R86 ;  /* 0x04af80560b007988 */ /* 0x0101e40008000007 */
[----:B0-----:R-:W-:Y:S02]  /*ab1f0*/  IMAD.MOV.U32 R86, RZ, RZ, R88 ;  /* 0x000000ffff567224 */ /* 0x001fe400078e0058 */
[----:B------:R-:W-:Y:S02]  /*ab200*/  IMAD.MOV.U32 R88, RZ, RZ, R91 ;  /* 0x000000ffff587224 */ /* 0x000fe400078e005b */
[----:B------:R-:W-:Y:S01]  /*ab210*/  IMAD.MOV.U32 R91, RZ, RZ, R62 ;  /* 0x000000ffff5b7224 */ /* 0x000fe200078e003e */
[----:B------:R-:W-:Y:S02]  /*ab220*/  PRMT R11, RZ, 0x7610, R11 ;  /* 0x00007610ff0b7816 */ /* 0x000fe4000000000b */
[----:B--2---:R-:W-:-:S04]  /*ab230*/  IADD3 R47, P3, PT, R47, UR11, RZ ;  /* 0x0000000b2f2f7c10 */ /* 0x004fc8000ff7e0ff */
[----:B---3--:R-:W-:Y:S01]  /*ab240*/  IADD3.X R46, PT, PT, R46, UR14, RZ, P3, !PT ;  /* 0x0000000e2e2e7c10 */ /* 0x008fe20009ffe4ff */
        /* <DEDUP_REMOVED lines=13> */
[----:B------:R0:W-:Y:S04]  /*ab320*/  STS.U8 [R11+UR7+0x4b380], R74 ;  /* 0x04b3804a0b007988 */ /* 0x0001e80008000007 */
[----:B0-----:R-:W2:Y:S01]  /*ab330*/  LDL.LU R74, [R1+0xc78] ;  /* 0x000c7800014a7983 */ /* 0x001ea20000300800 */
[----:B------:R-:W-:Y:S02]  /*ab340*/  PRMT R11, RZ, 0x7610, R11 ;  /* 0x00007610ff0b7816 */ /* 0x000fe4000000000b */
[----:B----4-:R-:W-:-:S04]  /*ab350*/  IADD3 R47, P3, PT, R47, UR11, RZ ;  /* 0x0000000b2f2f7c10 */ /* 0x010fc8000ff7e0ff */
[----:B---3--:R-:W-:Y:S01]  /*ab360*/  IADD3.X R46, PT, PT, R46, UR14, RZ, P3, !PT ;  /* 0x0000000e2e2e7c10 */ /* 0x008fe20009ffe4ff */
        /* <DEDUP_REMOVED lines=40> */
[----:B------:R-:W4:Y:S04]  /*ab5f0*/  LDL.LU R46, [R1+0x2ac8] ;  /* 0x002ac800012e7983 */ /* 0x000f280000300800 */
[----:B------:R-:W2:Y:S01]  /*ab600*/  LDL.LU R47, [R1+0x2acc] ;  /* 0x002acc00012f7983 */ /* 0x000ea20000300800 */
[----:B------:R-:W-:-:S03]  /*ab610*/  PRMT R82, RZ, 0x7610, R82 ;  /* 0x00007610ff527816 */ /* 0x000fc60000000052 */
[----:B---3--:R0:W-:Y:S04]  /*ab620*/  STL [R1+0x164], R85 ;  /* 0x0001645501007387 */ /* 0x0081e80000100800 */
[----:B0-----:R-:W3:Y:S01]  /*ab630*/  LDL.LU R85, [R1+0x176c] ;  /* 0x00176c0001557983 */ /* 0x001ee20000300800 */
        /* <DEDUP_REMOVED lines=8> */
[----:B------:R-:W4:Y:S04]  /*ab6c0*/  LDL.LU R47, [R1+0x1768] ;  /* 0x00176800012f7983 */ /* 0x000f280000300800 */
[----:B--2---:R0:W-:Y:S04]  /*ab6d0*/  STL [R1+0x160], R82 ;  /* 0x0001605201007387 */ /* 0x0041e80000100800 */
[----:B0-----:R-:W2:Y:S01]  /*ab6e0*/  LDL.LU R82, [R1+0x1764] ;  /* 0x0017640001527983 */ /* 0x001ea20000300800 */
[----:B---3--:R-:W-:-:S03]  /*ab6f0*/  IADD3 R85, P3, PT, R85, UR11, RZ ;  /* 0x0000000b55557c10 */ /* 0x008fc6000ff7e0ff */
[----:B------:R0:W-:Y:S01]  /*ab700*/  STS.U8 [R11+UR7+0x4c380], R84 ;  /* 0x04c380540b007988 */ /* 0x0001e20008000007 */
[----:B----4-:R-:W-:-:S03]  /*ab710*/  IADD3.X R47, PT, PT, R47, UR14, RZ, P3, !PT ;  /* 0x0000000e2f2f7c10 */ /* 0x010fc60009ffe4ff */
[----:B------:R1:W-:Y:S01]  /*ab720*/  STL [R1+0x176c], R85 ;  /* 0x00176c5501007387 */ /* 0x0003e20000100800 */
[----:B------:R-:W-:-:S03]  /*ab730*/  @!P1 IMAD.MOV.U32 R46, RZ, RZ, R85 ;  /* 0x000000ffff2e9224 */ /* 0x000fc600078e0055 */
[----:B0-----:R-:W3:Y:S04]  /*ab740*/  LDL.LU R84, [R1+0x1760] ;  /* 0x0017600001547983 */ /* 0x001ee80000300800 */
[----:B------:R-:W-:Y:S04]  /*ab750*/  STL [R1+0x1768], R47 ;  /* 0x0017682f01007387 */ /* 0x000fe80000100800 */
[----:B-1----:R-:W4:Y:S04]  /*ab760*/  LDL.LU R85, [R1+0x2ad4] ;  /* 0x002ad40001557983 */ /* 0x002f280000300800 */
[----:B------:R0:W-:Y:S01]  /*ab770*/  STS.U8 [R11+UR7+0x4c780], R86 ;  /* 0x04c780560b007988 */ /* 0x0001e20008000007 */
[----:B--2---:R-:W-:-:S05]  /*ab780*/  IADD3 R82, P3, PT, R82, UR11, RZ ;  /* 0x0000000b52527c10 */ /* 0x004fca000ff7e0ff */
[----:B------:R1:W-:Y:S04]  /*ab790*/  STL [R1+0x1764], R82 ;  /* 0x0017645201007387 */ /* 0x0003e80000100800 */
[----:B0-----:R-:W2:Y:S01]  /*ab7a0*/  LDL.LU R86, [R1+0x2ad0] ;  /* 0x002ad00001567983 */ /* 0x001ea20000300800 */
[----:B------:R-:W-:Y:S02]  /*ab7b0*/  PRMT R52, RZ, 0x7610, R52 ;  /* 0x00007610ff347816 */ /* 0x000fe40000000034 */
[----:B------:R-:W-:Y:S02]  /*ab7c0*/  PRMT R53, RZ, 0x7610, R53 ;  /* 0x00007610ff357816 */ /* 0x000fe40000000035 */
[----:B---3--:R-:W-:Y:S02]  /*ab7d0*/  IADD3.X R84, PT, PT, R84, UR14, RZ, P3, !PT ;  /* 0x0000000e54547c10 */ /* 0x008fe40009ffe4ff */
[----:B------:R0:W3:Y:S01]  /*ab7e0*/  @!P1 LDG.E.U8 R52, desc[UR22][R46.64] ;  /* 0x000000162e349981 */ /* 0x0000e2000c1e1100 */
[----:B----4-:R-:W-:-:S02]  /*ab7f0*/  IADD3 R85, P3, PT, R85, UR11, RZ ;  /* 0x0000000b55557c10 */ /* 0x010fc4000ff7e0ff */
[----:B------:R-:W-:Y:S01]  /*ab800*/  PRMT R83, RZ, 0x7610, R83 ;  /* 0x00007610ff537816 */ /* 0x000fe20000000053 */
[----:B0-----:R-:W-:Y:S02]  /*ab810*/  @!P0 IMAD.MOV.U32 R46, RZ, RZ, R82 ;  /* 0x000000ffff2e8224 */ /* 0x001fe400078e0052 */
[----:B------:R-:W-:Y:S01]  /*ab820*/  @!P0 IMAD.MOV.U32 R47, RZ, RZ, R84 ;  /* 0x000000ffff2f8224 */ /* 0x000fe200078e0054 */
[----:B------:R0:W-:Y:S04]  /*ab830*/  STL [R1+0x1760], R84 ;  /* 0x0017605401007387 */ /* 0x0001e80000100800 */
[----:B-1----:R-:W4:Y:S04]  /*ab840*/  LDL.LU R82, [R1+0x2adc] ;  /* 0x002adc0001527983 */ /* 0x002f280000300800 */
[----:B------:R1:W3:Y:S04]  /*ab850*/  @!P0 LDG.E.U8 R53, desc[UR22][R46.64] ;  /* 0x000000162e358981 */ /* 0x0002e8000c1e1100 */
[----:B0-----:R-:W3:Y:S01]  /*ab860*/  LDL.LU R84, [R1+0x2ad8] ;  /* 0x002ad80001547983 */ /* 0x001ee20000300800 */
[----:B-1----:R-:W-:Y:S01]  /*ab870*/  @!P1 IMAD.MOV.U32 R46, RZ, RZ, R85 ;  /* 0x000000ffff2e9224 */ /* 0x002fe200078e0055 */
[----:B--2---:R-:W-:-:S05]  /*ab880*/  IADD3.X R86, PT, PT, R86, UR14, RZ, P3, !PT ;  /* 0x0000000e56567c10 */ /* 0x004fca0009ffe4ff */
[----:B------:R-:W-:-:S05]  /*ab890*/  @!P1 IMAD.MOV.U32 R47, RZ, RZ, R86 ;  /* 0x000000ffff2f9224 */ /* 0x000fca00078e0056 */
[----:B------:R0:W2:Y:S04]  /*ab8a0*/  @!P1 LDG.E.U8 R83, desc[UR22][R46.64] ;  /* 0x000000162e539981 */ /* 0x0000a8000c1e1100 */
[----:B------:R1:W-:Y:S04]  /*ab8b0*/  STS.U8 [R11+UR7+0x4cb80], R90 ;  /* 0x04cb805a0b007988 */ /* 0x0003e80008000007 */
[----:B------:R-:W-:Y:S01]  /*ab8c0*/  STL [R1+0x2ad4], R85 ;  /* 0x002ad45501007387 */ /* 0x000fe20000100800 */
[----:B-1----:R-:W-:-:S03]  /*ab8d0*/  IMAD.MOV.U32 R90, RZ, RZ, R7 ;  /* 0x000000ffff5a7224 */ /* 0x002fc600078e0007 */
[----:B------:R-:W2:Y:S04]  /*ab8e0*/  LDL.LU R7, [R1+0x175c] ;  /* 0x00175c0001077983 */ /* 0x000ea80000300800 */
[----:B------:R-:W-:Y:S01]  /*ab8f0*/  STL [R1+0x2ad0], R86 ;  /* 0x002ad05601007387 */ /* 0x000fe20000100800 */
[----:B----4-:R-:W-:-:S04]  /*ab900*/  IADD3 R82, P3, PT, R82, UR11, RZ ;  /* 0x0000000b52527c10 */ /* 0x010fc8000ff7e0ff */
[----:B---3--:R-:W-:Y:S02]  /*ab910*/  IADD3.X R84, PT, PT, R84, UR14, RZ, P3, !PT ;  /* 0x0000000e54547c10 */ /* 0x008fe40009ffe4ff */
[----:B------:R-:W-:Y:S01]  /*ab920*/  PRMT R8, RZ, 0x7610, R8 ;  /* 0x00007610ff087816 */ /* 0x000fe20000000008 */
[----:B0-----:R-:W-:Y:S02]  /*ab930*/  @!P0 IMAD.MOV.U32 R46, RZ, RZ, R82 ;  /* 0x000000ffff2e8224 */ /* 0x001fe400078e0052 */
[----:B------:R-:W-:-:S05]  /*ab940*/  @!P0 IMAD.MOV.U32 R47, RZ, RZ, R84 ;  /* 0x000000ffff2f8224 */ /* 0x000fca00078e0054 */
[----:B------:R0:W3:Y:S04]  /*ab950*/  @!P0 LDG.E.U8 R8, desc[UR22][R46.64] ;  /* 0x000000162e088981 */ /* 0x0000e8000c1e1100 */
[----:B--2---:R1:W-:Y:S04]  /*ab960*/  STL [R1+0x15c], R83 ;  /* 0x00015c5301007387 */ /* 0x0043e80000100800 */
[----:B-1----:R-:W2:Y:S01]  /*ab970*/  LDL.LU R83, [R1+0x1758] ;  /* 0x0017580001537983 */ /* 0x002ea20000300800 */
[----:B------:R-:W-:Y:S02]  /*ab980*/  IADD3 R7, P3, PT, R7, UR11, RZ ;  /* 0x0000000b07077c10 */ /* 0x000fe4000ff7e0ff */
[----:B------:R-:W-:-:S03]  /*ab990*/  PRMT R80, RZ, 0x7610, R80 ;  /* 0x00007610ff507816 */ /* 0x000fc60000000050 */
[----:B0-----:R-:W-:Y:S01]  /*ab9a0*/  @!P1 IMAD.MOV.U32 R46, RZ, RZ, R7 ;  /* 0x000000ffff2e9224 */ /* 0x001fe200078e0007 */
[----:B------:R-:W-:Y:S04]  /*ab9b0*/  STL [R1+0x2adc], R82 ;  /* 0x002adc5201007387 */ /* 0x000fe80000100800 */
[----:B------:R-:W-:Y:S04]  /*ab9c0*/  STL [R1+0x2ad8], R84 ;  /* 0x002ad85401007387 */ /* 0x000fe80000100800 */
[----:B---3--:R0:W-:Y:S04]  /*ab9d0*/  STL [R1+0x158], R8 ;  /* 0x0001580801007387 */ /* 0x0081e80000100800 */
[----:B0-----:R-:W3:Y:S04]  /*ab9e0*/  LDL.LU R8, [R1+0x1754] ;  /* 0x0017540001087983 */ /* 0x001ee80000300800 */
[----:B------:R-:W4:Y:S01]  /*ab9f0*/  LDL.LU R82, [R1+0x1750] ;  /* 0x0017500001527983 */ /* 0x000f220000300800 */
[----:B--2---:R-:W-:-:S05]  /*aba00*/  IADD3.X R83, PT, PT, R83, UR14, RZ, P3, !PT ;  /* 0x0000000e53537c10 */ /* 0x004fca0009ffe4ff */
[----:B------:R-:W-:-:S05]  /*aba10*/  @!P1 IMAD.MOV.U32 R47, RZ, RZ, R83 ;  /* 0x000000ffff2f9224 */ /* 0x000fca00078e0053 */
[----:B------:R0:W2:Y:S04]  /*aba20*/  @!P1 LDG.E.U8 R80, desc[UR22][R46.64] ;  /* 0x000000162e509981 */ /* 0x0000a8000c1e1100 */
[----:B------:R1:W-:Y:S04]  /*aba30*/  STL [R1+0x175c], R7 ;  /* 0x00175c0701007387 */ /* 0x0003e80000100800 */
[----:B------:R-:W-:Y:S04]  /*aba40*/  STL [R1+0x1758], R83 ;  /* 0x0017585301007387 */ /* 0x000fe80000100800 */
[----:B-1----:R-:W2:Y:S04]  /*aba50*/  LDL.LU R7, [R1+0x2ae4] ;  /* 0x002ae40001077983 */ /* 0x002ea80000300800 */
[----:B------:R-:W-:Y:S01]  /*aba60*/  STS.U8 [R11+UR7+0x4d780], R6 ;  /* 0x04d780060b007988 */ /* 0x000fe20008000007 */
[----:B---3--:R-:W-:-:S04]  /*aba70*/  IADD3 R8, P3, PT, R8, UR11, RZ ;  /* 0x0000000b08087c10 */ /* 0x008fc8000ff7e0ff */
[----:B----4-:R-:W-:Y:S01]  /*aba80*/  IADD3.X R82, PT, PT, R82, UR14, RZ, P3, !PT ;  /* 0x0000000e52527c10 */ /* 0x010fe20009ffe4ff */
[----:B0-----:R-:W-:Y:S01]  /*aba90*/  @!P0 IMAD.MOV.U32 R46, RZ, RZ, R8 ;  /* 0x000000ffff2e8224 */ /* 0x001fe200078e0008 */
[----:B--2---:R0:W-:Y:S04]  /*abaa0*/  STL [R1+0x154], R80 ;  /* 0x0001545001007387 */ /* 0x0041e80000100800 */
[----:B0-----:R-:W2:Y:S04]  /*abab0*/  LDL.LU R80, [R1+0x2ae0] ;  /* 0x002ae00001507983 */ /* 0x001ea80000300800 */
[----:B------:R-:W3:Y:S04]  /*abac0*/  LDL.LU R6, [R1+0x2aec] ;  /* 0x002aec0001067983 */ /* 0x000ee80000300800 */
[----:B------:R0:W-:Y:S04]  /*abad0*/  STL [R1+0x1754], R8 ;  /* 0x0017540801007387 */ /* 0x0001e80000100800 */
[----:B------:R-:W-:Y:S04]  /*abae0*/  STL [R1+0x1750], R82 ;  /* 0x0017505201007387 */ /* 0x000fe80000100800 */
[----:B0-----:R-:W4:Y:S01]  /*abaf0*/  LDL.LU R8, [R1+0x2ae8] ;  /* 0x002ae80001087983 */ /* 0x001f220000300800 */
[----:B------:R-:W-:-:S02]  /*abb00*/  IADD3 R7, P3, PT, R7, UR11, RZ ;  /* 0x0000000b07077c10 */ /* 0x000fc4000ff7e0ff */
[----:B------:R-:W-:Y:S01]  /*abb10*/  PRMT R81, RZ, 0x7610, R81 ;  /* 0x00007610ff517816 */ /* 0x000fe20000000051 */
[----:B------:R-:W-:Y:S01]  /*abb20*/  @!P0 IMAD.MOV.U32 R47, RZ, RZ, R82 ;  /* 0x000000ffff2f8224 */ /* 0x000fe200078e0052 */
[----:B------:R0:W-:Y:S04]  /*abb30*/  STS.U8 [R11+UR7+0x4db80], R0 ;  /* 0x04db80000b007988 */ /* 0x0001e80008000007 */
[----:B------:R1:W4:Y:S04]  /*abb40*/  @!P0 LDG.E.U8 R81, desc[UR22][R46.64] ;  /* 0x000000162e518981 */ /* 0x000328000c1e1100 */
[----:B0-----:R-:W4:Y:S04]  /*abb50*/  LDL.LU R0, [R1+0x174c] ;  /* 0x00174c0001007983 */ /* 0x001f280000300800 */
[----:B------:R-:W-:Y:S01]  /*abb60*/  STL [R1+0x2ae4], R7 ;  /* 0x002ae40701007387 */ /* 0x000fe20000100800 */
[----:B-1----:R-:W-:-:S03]  /*abb70*/  @!P1 IMAD.MOV.U32 R46, RZ, RZ, R7 ;  /* 0x000000ffff2e9224 */ /* 0x002fc600078e0007 */
[----:B------:R0:W-:Y:S01]  /*abb80*/  STS.U8 [R11+UR7+0x4d380], R88 ;  /* 0x04d380580b007988 */ /* 0x0001e20008000007 */
[----:B------:R-:W-:Y:S01]  /*abb90*/  PRMT R79, RZ, 0x7610, R79 ;  /* 0x00007610ff4f7816 */ /* 0x000fe2000000004f */
[----:B0-----:R-:W-:Y:S02]  /*abba0*/  IMAD.MOV.U32 R88, RZ, RZ, R89 ;  /* 0x000000ffff587224 */ /* 0x001fe400078e0059 */
[----:B------:R-:W-:Y:S02]  /*abbb0*/  IMAD.MOV.U32 R89, RZ, RZ, R90 ;  /* 0x000000ffff597224 */ /* 0x000fe400078e005a */
[----:B------:R-:W-:Y:S01]  /*abbc0*/  IMAD.MOV.U32 R90, RZ, RZ, R4 ;  /* 0x000000ffff5a7224 */ /* 0x000fe200078e0004 */
[----:B--2---:R-:W-:Y:S02]  /*abbd0*/  IADD3.X R80, PT, PT, R80, UR14, RZ, P3, !PT ;  /* 0x0000000e50507c10 */ /* 0x004fe40009ffe4ff */
[----:B---3--:R-:W-:-:S03]  /*abbe0*/  IADD3 R6, P3, PT, R6, UR11, RZ ;  /* 0x0000000b06067c10 */ /* 0x008fc6000ff7e0ff */
[----:B------:R-:W-:Y:S04]  /*abbf0*/  STL [R1+0x2ae0], R80 ;  /* 0x002ae05001007387 */ /* 0x000fe80000100800 */
[----:B------:R-:W2:Y:S01]  /*abc00*/  LDL.LU R7, [R1+0x1748] ;  /* 0x0017480001077983 */ /* 0x000ea20000300800 */
[----:B------:R-:W-:-:S03]  /*abc10*/  @!P1 IMAD.MOV.U32 R47, RZ, RZ, R80 ;  /* 0x000000ffff2f9224 */ /* 0x000fc600078e0050 */
[----:B------:R-:W3:Y:S01]  /*abc20*/  LDL.LU R4, [R1+0x172c] ;  /* 0x00172c0001047983 */ /* 0x000ee20000300800 */
[----:B----4-:R-:W-:-:S03]  /*abc30*/  IADD3.X R8, PT, PT, R8, UR14, RZ, P3, !PT ;  /* 0x0000000e08087c10 */ /* 0x010fc60009ffe4ff */
[----:B------:R0:W4:Y:S04]  /*abc40*/  @!P1 LDG.E.U8 R79, desc[UR22][R46.64] ;  /* 0x000000162e4f9981 */ /* 0x000128000c1e1100 */
[----:B------:R-:W-:Y:S04]  /*abc50*/  STL [R1+0x2aec], R6 ;  /* 0x002aec0601007387 */ /* 0x000fe80000100800 */
[----:B------:R1:W-:Y:S01]  /*abc60*/  STL [R1+0x2ae8], R8 ;  /* 0x002ae80801007387 */ /* 0x0003e20000100800 */
[----:B0-----:R-:W-:-:S03]  /*abc70*/  @!P0 IMAD.MOV.U32 R47, RZ, RZ, R8 ;  /* 0x000000ffff2f8224 */ /* 0x001fc600078e0008 */
[----:B-1----:R-:W4:Y:S01]  /*abc80*/  LDL.LU R8, [R1+0x1728] ;  /* 0x0017280001087983 */ /* 0x002f220000300800 */
[----:B------:R-:W-:Y:S02]  /*abc90*/  IADD3 R0, P3, PT, R0, UR11, RZ ;  /* 0x0000000b00007c10 */ /* 0x000fe4000ff7e0ff */
[----:B------:R-:W-:Y:S01]  /*abca0*/  PRMT R78, RZ, 0x7610, R78 ;  /* 0x00007610ff4e7816 */ /* 0x000fe2000000004e */
[----:B------:R-:W-:Y:S02]  /*abcb0*/  @!P0 IMAD.MOV.U32 R46, RZ, RZ, R6 ;  /* 0x000000ffff2e8224 */ /* 0x000fe400078e0006 */
[----:B------:R-:W4:Y:S04]  /*abcc0*/  LDL.LU R6, [R1+0x1724] ;  /* 0x0017240001067983 */ /* 0x000f280000300800 */
[----:B------:R-:W-:Y:S04]  /*abcd0*/  STL [R1+0x150], R81 ;  /* 0x0001505101007387 */ /* 0x000fe80000100800 */
[----:B------:R0:W4:Y:S04]  /*abce0*/  @!P0 LDG.E.U8 R78, desc[UR22][R46.64] ;  /* 0x000000162e4e8981 */ /* 0x000128000c1e1100 */
[----:B------:R-:W-:Y:S01]  /*abcf0*/  STL [R1+0x174c], R0 ;  /* 0x00174c0001007387 */ /* 0x000fe20000100800 */
[----:B------:R-:W-:Y:S01]  /*abd00*/  PRMT R77, RZ, 0x7610, R77 ;  /* 0x00007610ff4d7816 */ /* 0x000fe2000000004d */
[----:B0-----:R-:W-:Y:S01]  /*abd10*/  @!P1 IMAD.MOV.U32 R46, RZ, RZ, R0 ;  /* 0x000000ffff2e9224 */ /* 0x001fe200078e0000 */
[----:B--2---:R-:W-:-:S02]  /*abd20*/  IADD3.X R7, PT, PT, R7, UR14, RZ, P3, !PT ;  /* 0x0000000e07077c10 */ /* 0x004fc40009ffe4ff */
[----:B---3--:R-:W-:-:S03]  /*abd30*/  IADD3 R4, P3, PT, R4, UR11, RZ ;  /* 0x0000000b04047c10 */ /* 0x008fc6000ff7e0ff */
[----:B------:R0:W-:Y:S01]  /*abd40*/  STL [R1+0x1748], R7 ;  /* 0x0017480701007387 */ /* 0x0001e20000100800 */
[----:B------:R-:W-:-:S05]  /*abd50*/  @!P1 IMAD.MOV.U32 R47, RZ, RZ, R7 ;  /* 0x000000ffff2f9224 */ /* 0x000fca00078e0007 */
[----:B------:R1:W2:Y:S04]  /*abd60*/  @!P1 LDG.E.U8 R77, desc[UR22][R46.64] ;  /* 0x000000162e4d9981 */ /* 0x0002a8000c1e1100 */
[----:B0-----:R-:W3:Y:S04]  /*abd70*/  LDL.LU R7, [R1+0x1720] ;  /* 0x0017200001077983 */ /* 0x001ee80000300800 */
[----:B------:R-:W2:Y:S01]  /*abd80*/  LDL.LU R0, [R1+0x16ec] ;  /* 0x0016ec0001007983 */ /* 0x000ea20000300800 */
[----:B----4-:R-:W-:-:S03]  /*abd90*/  IADD3.X R8, PT, PT, R8, UR14, RZ, P3, !PT ;  /* 0x0000000e08087c10 */ /* 0x010fc60009ffe4ff */
[----:B------:R0:W-:Y:S04]  /*abda0*/  STL [R1+0x172c], R4 ;  /* 0x00172c0401007387 */ /* 0x0001e80000100800 */
[----:B------:R-:W-:Y:S01]  /*abdb0*/  STL [R1+0x14c], R79 ;  /* 0x00014c4f01007387 */ /* 0x000fe20000100800 */
[----:B-1----:R-:W-:-:S03]  /*abdc0*/  @!P1 IMAD.MOV.U32 R46, RZ, RZ, R4 ;  /* 0x000000ffff2e9224 */ /* 0x002fc600078e0004 */
[----:B------:R-:W-:Y:S04]  /*abdd0*/  STL [R1+0x1728], R8 ;  /* 0x0017280801007387 */ /* 0x000fe80000100800 */
[----:B0-----:R-:W4:Y:S01]  /*abde0*/  LDL.LU R4, [R1+0x16e8] ;  /* 0x0016e80001047983 */ /* 0x001f220000300800 */
[----:B------:R-:W-:-:S03]  /*abdf0*/  IADD3 R6, P3, PT, R6, UR11, RZ ;  /* 0x0000000b06067c10 */ /* 0x000fc6000ff7e0ff */
[----:B------:R0:W-:Y:S01]  /*abe00*/  STS.U8 [R11+UR7+0x4e780], R93 ;  /* 0x04e7805d0b007988 */ /* 0x0001e20008000007 */
[----:B------:R-:W-:Y:S01]  /*abe10*/  PRMT R57, RZ, 0x7610, R57 ;  /* 0x00007610ff397816 */ /* 0x000fe20000000039 */
[----:B------:R-:W-:-:S05]  /*abe20*/  @!P1 IMAD.MOV.U32 R47, RZ, RZ, R8 ;  /* 0x000000ffff2f9224 */ /* 0x000fca00078e0008 */
[----:B------:R1:W4:Y:S01]  /*abe30*/  @!P1 LDG.E.U8 R57, desc[UR22][R46.64] ;  /* 0x000000162e399981 */ /* 0x000322000c1e1100 */
[----:B0-----:R-:W-:-:S03]  /*abe40*/  IMAD.MOV.U32 R93, RZ, RZ, R9 ;  /* 0x000000ffff5d7224 */ /* 0x001fc600078e0009 */
[----:B------:R-:W4:Y:S04]  /*abe50*/  LDL.LU R9, [R1+0x16e0] ;  /* 0x0016e00001097983 */ /* 0x000f280000300800 */
[----:B------:R-:W4:Y:S04]  /*abe60*/  LDL.LU R8, [R1+0x16e4] ;  /* 0x0016e40001087983 */ /* 0x000f280000300800 */
[----:B------:R-:W-:Y:S01]  /*abe70*/  STL [R1+0x1724], R6 ;  /* 0x0017240601007387 */ /* 0x000fe20000100800 */
[----:B-1----:R-:W-:Y:S01]  /*abe80*/  @!P0 IMAD.MOV.U32 R46, RZ, RZ, R6 ;  /* 0x000000ffff2e8224 */ /* 0x002fe200078e0006 */
[----:B------:R-:W-:-:S02]  /*abe90*/  PRMT R58, RZ, 0x7610, R58 ;  /* 0x00007610ff3a7816 */ /* 0x000fc4000000003a */
[----:B---3--:R-:W-:Y:S02]  /*abea0*/  IADD3.X R7, PT, PT, R7, UR14, RZ, P3, !PT ;  /* 0x0000000e07077c10 */ /* 0x008fe40009ffe4ff */
[----:B--2---:R-:W-:-:S03]  /*abeb0*/  IADD3 R0, P3, PT, R0, UR11, RZ ;  /* 0x0000000b00007c10 */ /* 0x004fc6000ff7e0ff */
[----:B------:R0:W-:Y:S01]  /*abec0*/  STL [R1+0x1720], R7 ;  /* 0x0017200701007387 */ /* 0x0001e20000100800 */
[----:B------:R-:W-:-:S03]  /*abed0*/  @!P0 IMAD.MOV.U32 R47, RZ, RZ, R7 ;  /* 0x000000ffff2f8224 */ /* 0x000fc600078e0007 */
[----:B------:R-:W-:Y:S04]  /*abee0*/  STL [R1+0x148], R78 ;  /* 0x0001484e01007387 */ /* 0x000fe80000100800 */
[----:B------:R1:W2:Y:S04]  /*abef0*/  @!P0 LDG.E.U8 R58, desc[UR22][R46.64] ;  /* 0x000000162e3a8981 */ /* 0x0002a8000c1e1100 */
[----:B0-----:R-:W3:Y:S04]  /*abf00*/  LDL.LU R7, [R1+0x16a8] ;  /* 0x0016a80001077983 */ /* 0x001ee80000300800 */
[----:B------:R-:W2:Y:S01]  /*abf10*/  LDL.LU R6, [R1+0x16ac] ;  /* 0x0016ac0001067983 */ /* 0x000ea20000300800 */
[----:B----4-:R-:W-:-:S03]  /*abf20*/  IADD3.X R4, PT, PT, R4, UR14, RZ, P3, !PT ;  /* 0x0000000e04047c10 */ /* 0x010fc60009ffe4ff */
[----:B------:R-:W-:Y:S01]  /*abf30*/  STL [R1+0x16ec], R0 ;  /* 0x0016ec0001007387 */ /* 0x000fe20000100800 */
[----:B-1----:R-:W-:-:S03]  /*abf40*/  @!P1 IMAD.MOV.U32 R46, RZ, RZ, R0 ;  /* 0x000000ffff2e9224 */ /* 0x002fc600078e0000 */
[----:B------:R0:W-:Y:S01]  /*abf50*/  STL [R1+0x16e8], R4 ;  /* 0x0016e80401007387 */ /* 0x0001e20000100800 */
[----:B------:R-:W-:-:S03]  /*abf60*/  @!P1 IMAD.MOV.U32 R47, RZ, RZ, R4 ;  /* 0x000000ffff2f9224 */ /* 0x000fc600078e0004 */
[----:B------:R-:W-:Y:S04]  /*abf70*/  STL [R1+0x144], R77 ;  /* 0x0001444d01007387 */ /* 0x000fe80000100800 */
[----:B0-----:R-:W4:Y:S04]  /*abf80*/  LDL.LU R4, [R1+0x16a0] ;  /* 0x0016a00001047983 */ /* 0x001f280000300800 */
[----:B------:R-:W4:Y:S01]  /*abf90*/  LDL.LU R0, [R1+0x16a4] ;  /* 0x0016a40001007983 */ /* 0x000f220000300800 */
[----:B------:R-:W-:Y:S02]  /*abfa0*/  IADD3 R8, P3, PT, R8, UR11, RZ ;  /* 0x0000000b08087c10 */ /* 0x000fe4000ff7e0ff */
[----:B------:R-:W-:-:S02]  /*abfb0*/  PRMT R59, RZ, 0x7610, R59 ;  /* 0x00007610ff3b7816 */ /* 0x000fc4000000003b */
[----:B------:R-:W-:Y:S02]  /*abfc0*/  IADD3.X R9, PT, PT, R9, UR14, RZ, P3, !PT ;  /* 0x0000000e09097c10 */ /* 0x000fe40009ffe4ff */
[----:B------:R-:W-:Y:S01]  /*abfd0*/  PRMT R60, RZ, 0x7610, R60 ;  /* 0x00007610ff3c7816 */ /* 0x000fe2000000003c */
[----:B------:R-:W-:Y:S04]  /*abfe0*/  STL [R1+0x16e4], R8 ;  /* 0x0016e40801007387 */ /* 0x000fe80000100800 */
[----:B------:R0:W4:Y:S04]  /*abff0*/  @!P1 LDG.E.U8 R59, desc[UR22][R46.64] ;  /* 0x000000162e3b9981 */ /* 0x000128000c1e1100 */
[----:B------:R1:W-:Y:S01]  /*ac000*/  STL [R1+0x16e0], R9 ;  /* 0x0016e00901007387 */ /* 0x0003e20000100800 */
[----:B0-----:R-:W-:-:S02]  /*ac010*/  @!P0 IMAD.MOV.U32 R46, RZ, RZ, R8 ;  /* 0x000000ffff2e8224 */ /* 0x001fc400078e0008 */
[----:B------:R-:W-:Y:S02]  /*ac020*/  @!P0 IMAD.MOV.U32 R47, RZ, RZ, R9 ;  /* 0x000000ffff2f8224 */ /* 0x000fe400078e0009 */
[----:B-1----:R-:W4:Y:S04]  /*ac030*/  LDL.LU R9, [R1+0x1668] ;  /* 0x0016680001097983 */ /* 0x002f280000300800 */
[----:B------:R-:W4:Y:S04]  /*ac040*/  LDL.LU R8, [R1+0x166c] ;  /* 0x00166c0001087983 */ /* 0x000f280000300800 */
[----:B------:R0:W4:Y:S01]  /*ac050*/  @!P0 LDG.E.U8 R60, desc[UR22][R46.64] ;  /* 0x000000162e3c8981 */ /* 0x000122000c1e1100 */
[----:B------:R-:W-:-:S03]  /*ac060*/  PRMT R61, RZ, 0x7610, R61 ;  /* 0x00007610ff3d7816 */ /* 0x000fc6000000003d */
[----:B------:R-:W-:Y:S04]  /*ac070*/  STS.U8 [R11+UR7+0x4fb80], R5 ;  /* 0x04fb80050b007988 */ /* 0x000fe80008000007 */
[----:B------:R-:W-:Y:S01]  /*ac080*/  STS.U8 [R11+UR7+0x4ff80], R3 ;  /* 0x04ff80030b007988 */ /* 0x000fe20008000007 */
[----:B--2---:R-:W-:-:S04]  /*ac090*/  IADD3 R6, P3, PT, R6, UR11, RZ ;  /* 0x0000000b06067c10 */ /* 0x004fc8000ff7e0ff */
[----:B---3--:R-:W-:Y:S01]  /*ac0a0*/  IADD3.X R7, PT, PT, R7, UR14, RZ, P3, !PT ;  /* 0x0000000e07077c10 */ /* 0x008fe20009ffe4ff */
[----:B------:R-:W-:Y:S01]  /*ac0b0*/  STL [R1+0x16ac], R6 ;  /* 0x0016ac0601007387 */ /* 0x000fe20000100800 */
[----:B0-----:R-:W-:-:S03]  /*ac0c0*/  @!P1 IMAD.MOV.U32 R46, RZ, RZ, R6 ;  /* 0x000000ffff2e9224 */ /* 0x001fc600078e0006 */
[----:B------:R0:W-:Y:S01]  /*ac0d0*/  STL [R1+0x16a8], R7 ;  /* 0x0016a80701007387 */ /* 0x0001e20000100800 */
[----:B------:R-:W-:-:S05]  /*ac0e0*/  @!P1 IMAD.MOV.U32 R47, RZ, RZ, R7 ;  /* 0x000000ffff2f9224 */ /* 0x000fca00078e0007 */
[----:B------:R1:W2:Y:S01]  /*ac0f0*/  @!P1 LDG.E.U8 R61, desc[UR22][R46.64] ;  /* 0x000000162e3d9981 */ /* 0x0002a2000c1e1100 */
[----:B----4-:R-:W-:-:S03]  /*ac100*/  IADD3 R0, P3, PT, R0, UR11, RZ ;  /* 0x0000000b00007c10 */ /* 0x010fc6000ff7e0ff */
[----:B0-----:R-:W3:Y:S04]  /*ac110*/  LDL.LU R7, [R1+0x1660] ;  /* 0x0016600001077983 */ /* 0x001ee80000300800 */
[----:B------:R-:W4:Y:S04]  /*ac120*/  LDL.LU R6, [R1+0x1664] ;  /* 0x0016640001067983 */ /* 0x000f280000300800 */
[----:B------:R-:W2:Y:S01]  /*ac130*/  LDL.LU R78, [R1+0x1628] ;  /* 0x00162800014e7983 */ /* 0x000ea20000300800 */
[----:B------:R-:W-:-:S03]  /*ac140*/  IADD3.X R4, PT, PT, R4, UR14, RZ, P3, !PT ;  /* 0x0000000e04047c10 */ /* 0x000fc60009ffe4ff */
[----:B------:R-:W2:Y:S04]  /*ac150*/  LDL.LU R77, [R1+0x162c] ;  /* 0x00162c00014d7983 */ /* 0x000ea80000300800 */
[----:B------:R-:W-:Y:S01]  /*ac160*/  STL [R1+0x16a4], R0 ;  /* 0x0016a40001007387 */ /* 0x000fe20000100800 */
[----:B-1----:R-:W-:-:S03]  /*ac170*/  @!P0 IMAD.MOV.U32 R47, RZ, RZ, R4 ;  /* 0x000000ffff2f8224 */ /* 0x002fc600078e0004 */
[----:B------:R0:W-:Y:S04]  /*ac180*/  STL [R1+0x16a0], R4 ;  /* 0x0016a00401007387 */ /* 0x0001e80000100800 */
[----:B------:R-:W2:Y:S01]  /*ac190*/  LDL.LU R5, [R1+0x1620] ;  /* 0x0016200001057983 */ /* 0x000ea20000300800 */
[----:B------:R-:W-:-:S03]  /*ac1a0*/  @!P0 IMAD.MOV.U32 R46, RZ, RZ, R0 ;  /* 0x000000ffff2e8224 */ /* 0x000fc600078e0000 */
[----:B0-----:R-:W2:Y:S04]  /*ac1b0*/  LDL.LU R4, [R1+0x1624] ;  /* 0x0016240001047983 */ /* 0x001ea80000300800 */
[----:B------:R-:W2:Y:S04]  /*ac1c0*/  LDL.LU R0, [R1+0x15ec] ;  /* 0x0015ec0001007983 */ /* 0x000ea80000300800 */
[----:B------:R-:W2:Y:S04]  /*ac1d0*/  LDL.LU R3, [R1+0x15e8] ;  /* 0x0015e80001037983 */ /* 0x000ea80000300800 */
[----:B------:R0:W-:Y:S02]  /*ac1e0*/  STS.U8 [R11+UR7+0x4bf80], R2 ;  /* 0x04bf80020b007988 */ /* 0x0001e40008000007 */
[----:B0-----:R-:W0:Y:S01]  /*ac1f0*/  S2R R2, SR_TID.X ;  /* 0x0000000000027919 */ /* 0x001e220000002100 */
[----:B------:R-:W-:-:S02]  /*ac200*/  IADD3 R8, P3, PT, R8, UR11, RZ ;  /* 0x0000000b08087c10 */ /* 0x000fc4000ff7e0ff */
[----:B------:R-:W-:Y:S02]  /*ac210*/  PRMT R62, RZ, 0x7610, R62 ;  /* 0x00007610ff3e7816 */ /* 0x000fe4000000003e */
[----:B------:R-:W-:Y:S02]  /*ac220*/  IADD3.X R9, PT, PT, R9, UR14, RZ, P3, !PT ;  /* 0x0000000e09097c10 */ /* 0x000fe40009ffe4ff */
[----:B------:R-:W-:Y:S02]  /*ac230*/  PRMT R63, RZ, 0x7610, R63 ;  /* 0x00007610ff3f7816 */ /* 0x000fe4000000003f */
[----:B------:R1:W2:Y:S04]  /*ac240*/  @!P0 LDG.E.U8 R62, desc[UR22][R46.64] ;  /* 0x000000162e3e8981 */ /* 0x0002a8000c1e1100 */
[----:B------:R-:W-:Y:S04]  /*ac250*/  STL [R1+0x166c], R8 ;  /* 0x00166c0801007387 */ /* 0x000fe80000100800 */
[----:B------:R-:W-:Y:S04]  /*ac260*/  STS.U8 [R11+UR7+0x4cf80], R87 ;  /* 0x04cf80570b007988 */ /* 0x000fe80008000007 */
[----:B------:R-:W-:Y:S04]  /*ac270*/  STS.U8 [R11+UR7+0x4df80], R88 ;  /* 0x04df80580b007988 */ /* 0x000fe80008000007 */
[----:B------:R-:W-:Y:S04]  /*ac280*/  STS.U8 [R11+UR7+0x4e380], R89 ;  /* 0x04e380590b007988 */ /* 0x000fe80008000007 */
[----:B------:R-:W-:Y:S04]  /*ac290*/  STS.U8 [R11+UR7+0x4eb80], R90 ;  /* 0x04eb805a0b007988 */ /* 0x000fe80008000007 */
[----:B------:R-:W-:Y:S04]  /*ac2a0*/  STS.U8 [R11+UR7+0x4ef80], R91 ;  /* 0x04ef805b0b007988 */ /* 0x000fe80008000007 */
[----:B------:R-:W-:Y:S01]  /*ac2b0*/  STS.U8 [R11+UR7+0x4f380], R92 ;  /* 0x04f3805c0b007988 */ /* 0x000fe20008000007 */
[----:B-1----:R-:W-:-:S02]  /*ac2c0*/  @!P1 IMAD.MOV.U32 R46, RZ, RZ, R8 ;  /* 0x000000ffff2e9224 */ /* 0x002fc400078e0008 */
[----:B------:R-:W-:Y:S01]  /*ac2d0*/  @!P1 IMAD.MOV.U32 R47, RZ, RZ, R9 ;  /* 0x000000ffff2f9224 */ /* 0x000fe200078e0009 */
[----:B------:R-:W-:Y:S04]  /*ac2e0*/  STS.U8 [R11+UR7+0x4f780], R93 ;  /* 0x04f7805d0b007988 */ /* 0x000fe80008000007 */
[----:B------:R1:W-:Y:S04]  /*ac2f0*/  STL [R1+0x1668], R9 ;  /* 0x0016680901007387 */ /* 0x0003e80000100800 */
[----:B------:R2:W2:Y:S04]  /*ac300*/  @!P1 LDG.E.U8 R63, desc[UR22][R46.64] ;  /* 0x000000162e3f9981 */ /* 0x0004a8000c1e1100 */
[----:B-1----:R-:W2:Y:S01]  /*ac310*/  LDL.LU R9, [R1+0x15e0] ;  /* 0x0015e00001097983 */ /* 0x002ea20000300800 */
[----:B0-----:R-:W-:-:S03]  /*ac320*/  LOP3.LUT R2, R2, 0x7f, RZ, 0xc0, !PT ;  /* 0x0000007f02027812 */ /* 0x001fc600078ec0ff */
[----:B------:R-:W2:Y:S04]  /*ac330*/  LDL.LU R8, [R1+0x15e4] ;  /* 0x0015e40001087983 */ /* 0x000ea80000300800 */
[----:B------:R0:W-:Y:S04]  /*ac340*/  STS.U8 [R2+UR7+0x20000], R48 ;  /* 0x0200003002007988 */ /* 0x0001e80008000007 */
[----:B------:R1:W-:Y:S01]  /*ac350*/  STS.U8 [R2+UR7+0x28000], R49 ;  /* 0x0280003102007988 */ /* 0x0003e20008000007 */
[----:B0-----:R-:W-:Y:S02]  /*ac360*/  PRMT R48, RZ, 0x7610, R48 ;  /* 0x00007610ff307816 */ /* 0x001fe40000000030 */
[----:B-1----:R-:W-:Y:S01]  /*ac370*/  PRMT R49, RZ, 0x7610, R49 ;  /* 0x00007610ff317816 */ /* 0x002fe20000000031 */
[----:B------:R0:W-:Y:S02]  /*ac380*/  STS.U8 [R2+UR7+0x20400], R50 ;  /* 0x0204003202007988 */ /* 0x0001e40008000007 */
[----:B0-----:R-:W-:-:S02]  /*ac390*/  PRMT R50, RZ, 0x7610, R50 ;  /* 0x00007610ff327816 */ /* 0x001fc40000000032 */
[----:B----4-:R-:W-:-:S04]  /*ac3a0*/  IADD3 R6, P3, PT, R6, UR11, RZ ;  /* 0x0000000b06067c10 */ /* 0x010fc8000ff7e0ff */
[----:B---3--:R-:W-:Y:S02]  /*ac3b0*/  IADD3.X R7, PT, PT, R7, UR14, RZ, P3, !PT ;  /* 0x0000000e07077c10 */ /* 0x008fe40009ffe4ff */
[----:B--2---:R-:W-:Y:S01]  /*ac3c0*/  IADD3 R77, P3, PT, R77, UR11, RZ ;  /* 0x0000000b4d4d7c10 */ /* 0x004fe2000ff7e0ff */
[----:B------:R-:W-:Y:S01]  /*ac3d0*/  @!P0 IMAD.MOV.U32 R46, RZ, RZ, R6 ;  /* 0x000000ffff2e8224 */ /* 0x000fe200078e0006 */
[----:B------:R-:W-:Y:S01]  /*ac3e0*/  STL [R1+0x1664], R6 ;  /* 0x0016640601007387 */ /* 0x000fe20000100800 */
[----:B------:R-:W-:Y:S01]  /*ac3f0*/  @!P0 IMAD.MOV.U32 R47, RZ, RZ, R7 ;  /* 0x000000ffff2f8224 */ /* 0x000fe200078e0007 */
[----:B------:R-:W-:Y:S02]  /*ac400*/  IADD3.X R78, PT, PT, R78, UR14, RZ, P3, !PT ;  /* 0x0000000e4e4e7c10 */ /* 0x000fe40009ffe4ff */
[----:B------:R0:W-:Y:S04]  /*ac410*/  STL [R1+0x1660], R7 ;  /* 0x0016600701007387 */ /* 0x0001e80000100800 */
[----:B------:R1:W2:Y:S01]  /*ac420*/  @!P0 LDG.E.U8 R48, desc[UR22][R46.64] ;  /* 0x000000162e308981 */ /* 0x0002a2000c1e1100 */
[----:B------:R-:W-:-:S03]  /*ac430*/  IADD3 R4, P3, PT, R4, UR11, RZ ;  /* 0x0000000b04047c10 */ /* 0x000fc6000ff7e0ff */
[----:B0-----:R-:W3:Y:S04]  /*ac440*/  LDL.LU R7, [R1+0x15a8] ;  /* 0x0015a80001077983 */ /* 0x001ee80000300800 */
[----:B------:R-:W4:Y:S01]  /*ac450*/  LDL.LU R6, [R1+0x15ac] ;  /* 0x0015ac0001067983 */ /* 0x000f220000300800 */
[----:B-1----:R-:W-:Y:S02]  /*ac460*/  @!P1 IMAD.MOV.U32 R46, RZ, RZ, R77 ;  /* 0x000000ffff2e9224 */ /* 0x002fe400078e004d */
[----:B------:R-:W-:Y:S01]  /*ac470*/  @!P1 IMAD.MOV.U32 R47, RZ, RZ, R78 ;  /* 0x000000ffff2f9224 */ /* 0x000fe200078e004e */
[----:B------:R-:W-:Y:S01]  /*ac480*/  IADD3.X R5, PT, PT, R5, UR14, RZ, P3, !PT ;  /* 0x0000000e05057c10 */ /* 0x000fe20009ffe4ff */
[----:B------:R-:W-:Y:S04]  /*ac490*/  STL [R1+0x162c], R77 ;  /* 0x00162c4d01007387 */ /* 0x000fe80000100800 */
[----:B------:R-:W-:Y:S04]  /*ac4a0*/  STL [R1+0x1628], R78 ;  /* 0x0016284e01007387 */ /* 0x000fe80000100800 */
[----:B------:R0:W2:Y:S04]  /*ac4b0*/  @!P1 LDG.E.U8 R49, desc[UR22][R46.64] ;  /* 0x000000162e319981 */ /* 0x0000a8000c1e1100 */
[----:B------:R-:W-:Y:S04]  /*ac4c0*/  STL [R1+0x1624], R4 ;  /* 0x0016240401007387 */ /* 0x000fe80000100800 */
[----:B------:R1:W-:Y:S01]  /*ac4d0*/  STL [R1+0x1620], R5 ;  /* 0x0016200501007387 */ /* 0x0003e20000100800 */
[----:B------:R-:W-:Y:S01]  /*ac4e0*/  IADD3 R0, P3, PT, R0, UR11, RZ ;  /* 0x0000000b00007c10 */ /* 0x000fe2000ff7e0ff */
[----:B0-----:R-:W-:-:S02]  /*ac4f0*/  @!P0 IMAD.MOV.U32 R47, RZ, RZ, R5 ;  /* 0x000000ffff2f8224 */ /* 0x001fc400078e0005 */
[----:B------:R-:W-:Y:S01]  /*ac500*/  @!P0 IMAD.MOV.U32 R46, RZ, RZ, R4 ;  /* 0x000000ffff2e8224 */ /* 0x000fe200078e0004 */
[----:B-1----:R-:W2:Y:S04]  /*ac510*/  LDL.LU R5, [R1+0x15a0] ;  /* 0x0015a00001057983 */ /* 0x002ea80000300800 */
[----:B------:R-:W2:Y:S01]  /*ac520*/  LDL.LU R4, [R1+0x15a4] ;  /* 0x0015a40001047983 */ /* 0x000ea20000300800 */
[----:B------:R-:W-:-:S03]  /*ac530*/  IADD3.X R3, PT, PT, R3, UR14, RZ, P3, !PT ;  /* 0x0000000e03037c10 */ /* 0x000fc60009ffe4ff */
[----:B------:R-:W-:Y:S04]  /*ac540*/  STL [R1+0x15ec], R0 ;  /* 0x0015ec0001007387 */ /* 0x000fe80000100800 */
[----:B------:R0:W2:Y:S04]  /*ac550*/  @!P0 LDG.E.U8 R50, desc[UR22][R46.64] ;  /* 0x000000162e328981 */ /* 0x0000a8000c1e1100 */
[----:B------:R1:W-:Y:S01]  /*ac560*/  STL [R1+0x15e8], R3 ;  /* 0x0015e80301007387 */ /* 0x0003e20000100800 */
[----:B0-----:R-:W-:Y:S02]  /*ac570*/  @!P1 IMAD.MOV.U32 R47, RZ, RZ, R3 ;  /* 0x000000ffff2f9224 */ /* 0x001fe400078e0003 */
[----:B------:R-:W-:Y:S01]  /*ac580*/  @!P1 IMAD.MOV.U32 R46, RZ, RZ, R0 ;  /* 0x000000ffff2e9224 */ /* 0x000fe200078e0000 */
[----:B-1----:R-:W2:Y:S04]  /*ac590*/  LDL.LU R3, [R1+0x1568] ;  /* 0x0015680001037983 */ /* 0x002ea80000300800 */
[----:B------:R-:W2:Y:S01]  /*ac5a0*/  LDL.LU R0, [R1+0x156c] ;  /* 0x00156c0001007983 */ /* 0x000ea20000300800 */
[----:B------:R-:W-:-:S03]  /*ac5b0*/  IADD3 R8, P3, PT, R8, UR11, RZ ;  /* 0x0000000b08087c10 */ /* 0x000fc6000ff7e0ff */
[----:B------:R0:W-:Y:S01]  /*ac5c0*/  STS.U8 [R2+UR7+0x28400], R51 ;  /* 0x0284003302007988 */ /* 0x0001e20008000007 */
[----:B------:R-:W-:-:S03]  /*ac5d0*/  IADD3.X R9, PT, PT, R9, UR14, RZ, P3, !PT ;  /* 0x0000000e09097c10 */ /* 0x000fc60009ffe4ff */
[----:B------:R-:W-:Y:S04]  /*ac5e0*/  STL [R1+0x15e4], R8 ;  /* 0x0015e40801007387 */ /* 0x000fe80000100800 */
[----:B------:R1:W-:Y:S04]  /*ac5f0*/  STL [R1+0x15e0], R9 ;  /* 0x0015e00901007387 */ /* 0x0003e80000100800 */
[----:B------:R-:W2:Y:S01]  /*ac600*/  LDL.LU R80, [R1+0x1560] ;  /* 0x0015600001507983 */ /* 0x000ea20000300800 */
[----:B0-----:R-:W-:-:S03]  /*ac610*/  PRMT R51, RZ, 0x7610, R51 ;  /* 0x00007610ff337816 */ /* 0x001fc60000000033 */
[----:B------:R-:W2:Y:S01]  /*ac620*/  LDL.LU R79, [R1+0x1564] ;  /* 0x00156400014f7983 */ /* 0x000ea20000300800 */
[----:B------:R-:W-:-:S03]  /*ac630*/  PRMT R74, RZ, 0x7610, R74 ;  /* 0x00007610ff4a7816 */ /* 0x000fc6000000004a */
[----:B------:R0:W2:Y:S04]  /*ac640*/  @!P1 LDG.E.U8 R51, desc[UR22][R46.64] ;  /* 0x000000162e339981 */ /* 0x0000a8000c1e1100 */
[----:B------:R1:W-:Y:S04]  /*ac650*/  STS.U8 [R2+UR7+0x20800], R12 ;  /* 0x0208000c02007988 */ /* 0x0003e80008000007 */
[----:B------:R1:W-:Y:S01]  /*ac660*/  STS.U8 [R2+UR7+0x28800], R13 ;  /* 0x0288000d02007988 */ /* 0x0003e20008000007 */
[----:B0-----:R-:W-:Y:S02]  /*ac670*/  @!P0 IMAD.MOV.U32 R46, RZ, RZ, R8 ;  /* 0x000000ffff2e8224 */ /* 0x001fe400078e0008 */
[----:B------:R-:W-:-:S05]  /*ac680*/  @!P0 IMAD.MOV.U32 R47, RZ, RZ, R9 ;  /* 0x000000ffff2f8224 */ /* 0x000fca00078e0009 */
[----:B------:R0:W2:Y:S02]  /*ac690*/  @!P0 LDG.E.U8 R74, desc[UR22][R46.64] ;  /* 0x000000162e4a8981 */ /* 0x0000a4000c1e1100 */
[----:B0-----:R-:W-:Y:S02]  /*ac6a0*/  PRMT R46, RZ, 0x7610, R46 ;  /* 0x00007610ff2e7816 */ /* 0x001fe4000000002e */
[----:B------:R-:W-:Y:S02]  /*ac6b0*/  PRMT R47, RZ, 0x7610, R47 ;  /* 0x00007610ff2f7816 */ /* 0x000fe4000000002f */
[----:B----4-:R-:W-:-:S04]  /*ac6c0*/  IADD3 R6, P3, PT, R6, UR11, RZ ;  /* 0x0000000b06067c10 */ /* 0x010fc8000ff7e0ff */
[----:B---3--:R-:W-:Y:S01]  /*ac6d0*/  IADD3.X R7, PT, PT, R7, UR14, RZ, P3, !PT ;  /* 0x0000000e07077c10 */ /* 0x008fe20009ffe4ff */
[----:B------:R-:W-:Y:S04]  /*ac6e0*/  STL [R1+0x15ac], R6 ;  /* 0x0015ac0601007387 */ /* 0x000fe80000100800 */
[----:B------:R0:W-:Y:S04]  /*ac6f0*/  STL [R1+0x15a8], R7 ;  /* 0x0015a80701007387 */ /* 0x0001e80000100800 */
[----:B------:R-:W3:Y:S04]  /*ac700*/  LDL.LU R78, [R1+0x1528] ;  /* 0x00152800014e7983 */ /* 0x000ee80000300800 */
[----:B------:R-:W4:Y:S04]  /*ac710*/  LDL.LU R77, [R1+0x152c] ;  /* 0x00152c00014d7983 */ /* 0x000f280000300800 */
[----:B-1----:R-:W3:Y:S04]  /*ac720*/  LDL.LU R9, [R1+0x1520] ;  /* 0x0015200001097983 */ /* 0x002ee80000300800 */
[----:B------:R-:W3:Y:S01]  /*ac730*/  LDL.LU R8, [R1+0x1524] ;  /* 0x0015240001087983 */ /* 0x000ee20000300800 */
[----:B--2---:R-:W-:Y:S01]  /*ac740*/  IADD3 R4, P3, PT, R4, UR11, RZ ;  /* 0x0000000b04047c10 */ /* 0x004fe2000ff7e0ff */
[----:B------:R-:W-:-:S03]  /*ac750*/  @!P1 IMAD.MOV.U32 R12, RZ, RZ, R6 ;  /* 0x000000ffff0c9224 */ /* 0x000fc600078e0006 */
[----:B------:R-:W-:Y:S01]  /*ac760*/  IADD3.X R5, PT, PT, R5, UR14, RZ, P3, !PT ;  /* 0x0000000e05057c10 */ /* 0x000fe20009ffe4ff */
[----:B------:R-:W-:Y:S01]  /*ac770*/  @!P1 IMAD.MOV.U32 R13, RZ, RZ, R7 ;  /* 0x000000ffff0d9224 */ /* 0x000fe200078e0007 */
[----:B------:R1:W-:Y:S04]  /*ac780*/  STL [R1+0x15a4], R4 ;  /* 0x0015a40401007387 */ /* 0x0003e80000100800 */
[----:B------:R2:W-:Y:S04]  /*ac790*/  STL [R1+0x15a0], R5 ;  /* 0x0015a00501007387 */ /* 0x0005e80000100800 */
[----:B0-----:R-:W3:Y:S04]  /*ac7a0*/  LDL.LU R7, [R1+0xdc8] ;  /* 0x000dc80001077983 */ /* 0x001ee80000300800 */
[----:B------:R-:W3:Y:S04]  /*ac7b0*/  LDL.LU R6, [R1+0xdcc] ;  /* 0x000dcc0001067983 */ /* 0x000ee80000300800 */
[----:B------:R0:W3:Y:S01]  /*ac7c0*/  @!P1 LDG.E.U8 R46, desc[UR22][R12.64] ;  /* 0x000000160c2e9981 */ /* 0x0000e2000c1e1100 */
[----:B------:R-:W-:Y:S01]  /*ac7d0*/  IADD3 R0, P3, PT, R0, UR11, RZ ;  /* 0x0000000b00007c10 */ /* 0x000fe2000ff7e0ff */
[----:B0-----:R-:W-:-:S02]  /*ac7e0*/  @!P0 IMAD.MOV.U32 R12, RZ, RZ, R4 ;  /* 0x000000ffff0c8224 */ /* 0x001fc400078e0004 */
[----:B------:R-:W-:Y:S01]  /*ac7f0*/  @!P0 IMAD.MOV.U32 R13, RZ, RZ, R5 ;  /* 0x000000ffff0d8224 */ /* 0x000fe200078e0005 */
[----:B------:R-:W-:Y:S01]  /*ac800*/  IADD3.X R3, PT, PT, R3, UR14, RZ, P3, !PT ;  /* 0x0000000e03037c10 */ /* 0x000fe20009ffe4ff */
[----:B-1----:R-:W3:Y:S04]  /*ac810*/  LDL.LU R4, [R1+0xdc4] ;  /* 0x000dc40001047983 */ /* 0x002ee80000300800 */
[----:B------:R-:W-:Y:S04]  /*ac820*/  STL [R1+0x156c], R0 ;  /* 0x00156c0001007387 */ /* 0x000fe80000100800 */
[----:B------:R0:W3:Y:S04]  /*ac830*/  @!P0 LDG.E.U8 R47, desc[UR22][R12.64] ;  /* 0x000000160c2f8981 */ /* 0x0000e8000c1e1100 */
[----:B------:R1:W-:Y:S04]  /*ac840*/  STL [R1+0x1568], R3 ;  /* 0x0015680301007387 */ /* 0x0003e80000100800 */
[----:B--2---:R-:W2:Y:S01]  /*ac850*/  LDL.LU R5, [R1+0xdc0] ;  /* 0x000dc00001057983 */ /* 0x004ea20000300800 */
[----:B0-----:R-:W-:-:S02]  /*ac860*/  @!P1 IMAD.MOV.U32 R13, RZ, RZ, R3 ;  /* 0x000000ffff0d9224 */ /* 0x001fc400078e0003 */
[----:B------:R-:W-:Y:S01]  /*ac870*/  @!P1 IMAD.MOV.U32 R12, RZ, RZ, R0 ;  /* 0x000000ffff0c9224 */ /* 0x000fe200078e0000 */
[----:B-1----:R-:W2:Y:S04]  /*ac880*/  LDL.LU R3, [R1+0xd88] ;  /* 0x000d880001037983 */ /* 0x002ea80000300800 */
[----:B------:R-:W2:Y:S01]  /*ac890*/  LDL.LU R0, [R1+0xd8c] ;  /* 0x000d8c0001007983 */ /* 0x000ea20000300800 */
[----:B------:R-:W-:-:S04]  /*ac8a0*/  IADD3 R79, P3, PT, R79, UR11, RZ ;  /* 0x0000000b4f4f7c10 */ /* 0x000fc8000ff7e0ff */
[----:B------:R-:W-:Y:S01]  /*ac8b0*/  IADD3.X R80, PT, PT, R80, UR14, RZ, P3, !PT ;  /* 0x0000000e50507c10 */ /* 0x000fe20009ffe4ff */
[----:B------:R0:W-:Y:S04]  /*ac8c0*/  STS.U8 [R2+UR7+0x20c00], R54 ;  /* 0x020c003602007988 */ /* 0x0001e80008000007 */
[----:B------:R1:W-:Y:S04]  /*ac8d0*/  STS.U8 [R2+UR7+0x28c00], R55 ;  /* 0x028c003702007988 */ /* 0x0003e80008000007 */
[----:B------:R-:W-:Y:S04]  /*ac8e0*/  STL [R1+0x1564], R79 ;  /* 0x0015644f01007387 */ /* 0x000fe80000100800 */
[----:B------:R-:W-:Y:S01]  /*ac8f0*/  STL [R1+0x1560], R80 ;  /* 0x0015605001007387 */ /* 0x000fe20000100800 */
[----:B0-----:R-:W-:-:S02]  /*ac900*/  PRMT R54, RZ, 0x7610, R54 ;  /* 0x00007610ff367816 */ /* 0x001fc40000000036 */
[----:B-1----:R-:W-:-:S04]  /*ac910*/  PRMT R55, RZ, 0x7610, R55 ;  /* 0x00007610ff377816 */ /* 0x002fc80000000037 */
[----:B------:R0:W2:Y:S04]  /*ac920*/  @!P1 LDG.E.U8 R54, desc[UR22][R12.64] ;  /* 0x000000160c369981 */ /* 0x0000a8000c1e1100 */
[----:B------:R1:W-:Y:S01]  /*ac930*/  STS.U8 [R2+UR7+0x29000], R14 ;  /* 0x0290000e02007988 */ /* 0x0003e20008000007 */
[----:B0-----:R-:W-:Y:S02]  /*ac940*/  @!P0 IMAD.MOV.U32 R12, RZ, RZ, R79 ;  /* 0x000000ffff0c8224 */ /* 0x001fe400078e004f */
[----:B------:R-:W-:Y:S01]  /*ac950*/  @!P0 IMAD.MOV.U32 R13, RZ, RZ, R80 ;  /* 0x000000ffff0d8224 */ /* 0x000fe200078e0050 */
[----:B-1----:R-:W-:-:S04]  /*ac960*/  PRMT R14, RZ, 0x7610, R14 ;  /* 0x00007610ff0e7816 */ /* 0x002fc8000000000e */
[----:B------:R0:W2:Y:S04]  /*ac970*/  @!P0 LDG.E.U8 R55, desc[UR22][R12.64] ;  /* 0x000000160c378981 */ /* 0x0000a8000c1e1100 */
[----:B------:R1:W-:Y:S04]  /*ac980*/  STS.U8 [R2+UR7+0x21400], R15 ;  /* 0x0214000f02007988 */ /* 0x0003e80008000007 */
[----:B------:R0:W-:Y:S01]  /*ac990*/  STS.U8 [R2+UR7+0x29400], R16 ;  /* 0x0294001002007988 */ /* 0x0001e20008000007 */
[----:B-1----:R-:W-:Y:S02]  /*ac9a0*/  PRMT R15, RZ, 0x7610, R15 ;  /* 0x00007610ff0f7816 */ /* 0x002fe4000000000f */
[----:B0-----:R-:W-:Y:S01]  /*ac9b0*/  PRMT R16, RZ, 0x7610, R16 ;  /* 0x00007610ff107816 */ /* 0x001fe20000000010 */
[----:B------:R0:W-:Y:S04]  /*ac9c0*/  STS.U8 [R2+UR7+0x21800], R17 ;  /* 0x0218001102007988 */ /* 0x0001e80008000007 */
[----:B------:R1:W-:Y:S01]  /*ac9d0*/  STS.U8 [R2+UR7+0x29800], R18 ;  /* 0x0298001202007988 */ /* 0x0003e20008000007 */
[----:B0-----:R-:W-:-:S02]  /*ac9e0*/  PRMT R17, RZ, 0x7610, R17 ;  /* 0x00007610ff117816 */ /* 0x001fc40000000011 */
[----:B-1----:R-:W-:Y:S02]  /*ac9f0*/  PRMT R18, RZ, 0x7610, R18 ;  /* 0x00007610ff127816 */ /* 0x002fe40000000012 */
[----:B----4-:R-:W-:-:S04]  /*aca00*/  IADD3 R77, P3, PT, R77, UR11, RZ ;  /* 0x0000000b4d4d7c10 */ /* 0x010fc8000ff7e0ff */
[----:B---3--:R-:W-:Y:S02]  /*aca10*/  IADD3.X R78, PT, PT, R78, UR14, RZ, P3, !PT ;  /* 0x0000000e4e4e7c10 */ /* 0x008fe40009ffe4ff */
[----:B------:R-:W-:-:S04]  /*aca20*/  IADD3 R8, P3, PT, R8, UR11, RZ ;  /* 0x0000000b08087c10 */ /* 0x000fc8000ff7e0ff */
[----:B------:R-:W-:Y:S02]  /*aca30*/  IADD3.X R9, PT, PT, R9, UR14, RZ, P3, !PT ;  /* 0x0000000e09097c10 */ /* 0x000fe40009ffe4ff */
[----:B------:R-:W-:-:S04]  /*aca40*/  IADD3 R6, P3, PT, R6, UR11, RZ ;  /* 0x0000000b06067c10 */ /* 0x000fc8000ff7e0ff */
[----:B------:R-:W-:Y:S01]  /*aca50*/  IADD3.X R7, PT, PT, R7, UR14, RZ, P3, !PT ;  /* 0x0000000e07077c10 */ /* 0x000fe20009ffe4ff */
[----:B------:R0:W-:Y:S04]  /*aca60*/  STL [R1+0x152c], R77 ;  /* 0x00152c4d01007387 */ /* 0x0001e80000100800 */
[----:B------:R1:W-:Y:S04]  /*aca70*/  STL [R1+0x1528], R78 ;  /* 0x0015284e01007387 */ /* 0x0003e80000100800 */
[----:B------:R-:W-:Y:S01]  /*aca80*/  STL [R1+0x1524], R8 ;  /* 0x0015240801007387 */ /* 0x000fe20000100800 */
[----:B------:R-:W-:-:S04]  /*aca90*/  IADD3 R4, P3, PT, R4, UR11, RZ ;  /* 0x0000000b04047c10 */ /* 0x000fc8000ff7e0ff */
[----:B--2---:R-:W-:Y:S01]  /*acaa0*/  IADD3.X R5, PT, PT, R5, UR14, RZ, P3, !PT ;  /* 0x0000000e05057c10 */ /* 0x004fe20009ffe4ff */
[----:B------:R-:W-:Y:S04]  /*acab0*/  STL [R1+0x1520], R9 ;  /* 0x0015200901007387 */ /* 0x000fe80000100800 */
[----:B------:R-:W-:Y:S01]  /*acac0*/  STL [R1+0xdcc], R6 ;  /* 0x000dcc0601007387 */ /* 0x000fe20000100800 */
[----:B------:R-:W-:Y:S02]  /*acad0*/  @!P1 IMAD.MOV.U32 R12, RZ, RZ, R77 ;  /* 0x000000ffff0c9224 */ /* 0x000fe400078e004d */
[----:B------:R-:W-:Y:S01]  /*acae0*/  @!P1 IMAD.MOV.U32 R13, RZ, RZ, R78 ;  /* 0x000000ffff0d9224 */ /* 0x000fe200078e004e */
[----:B------:R-:W-:Y:S01]  /*acaf0*/  STL [R1+0xdc8], R7 ;  /* 0x000dc80701007387 */ /* 0x000fe20000100800 */
[----:B------:R-:W-:-:S03]  /*acb00*/  IADD3 R0, P3, PT, R0, UR11, RZ ;  /* 0x0000000b00007c10 */ /* 0x000fc6000ff7e0ff */
[----:B------:R-:W-:Y:S04]  /*acb10*/  STL [R1+0xdc4], R4 ;  /* 0x000dc40401007387 */ /* 0x000fe80000100800 */
[----:B------:R2:W3:Y:S01]  /*acb20*/  @!P1 LDG.E.U8 R14, desc[UR22][R12.64] ;  /* 0x000000160c0e9981 */ /* 0x0004e2000c1e1100 */
[----:B------:R-:W-:-:S03]  /*acb30*/  IADD3.X R3, PT, PT, R3, UR14, RZ, P3, !PT ;  /* 0x0000000e03037c10 */ /* 0x000fc60009ffe4ff */
[----:B------:R4:W-:Y:S04]  /*acb40*/  STL [R1+0xdc0], R5 ;  /* 0x000dc00501007387 */ /* 0x0009e80000100800 */
[----:B------:R-:W-:Y:S04]  /*acb50*/  STL [R1+0xd8c], R0 ;  /* 0x000d8c0001007387 */ /* 0x000fe80000100800 */
[----:B------:R2:W-:Y:S04]  /*acb60*/  STL [R1+0xd88], R3 ;  /* 0x000d880301007387 */ /* 0x0005e80000100800 */
[----:B0-----:R-:W3:Y:S04]  /*acb70*/  LDL.LU R77, [R1+0x98] ;  /* 0x00009800014d7983 */ /* 0x001ee80000300800 */
[----:B-1----:R-:W3:Y:S01]  /*acb80*/  LDL.LU R78, [R1+0x8c] ;  /* 0x00008c00014e7983 */ /* 0x002ee20000300800 */
[----:B--2---:R-:W-:-:S03]  /*acb90*/  @!P0 IMAD.MOV.U32 R12, RZ, RZ, R8 ;  /* 0x000000ffff0c8224 */ /* 0x004fc600078e0008 */
[----:B------:R-:W2:Y:S01]  /*acba0*/  LDL.LU R79, [R1+0x88] ;  /* 0x00008800014f7983 */ /* 0x000ea20000300800 */
[----:B------:R-:W-:-:S03]  /*acbb0*/  @!P0 IMAD.MOV.U32 R13, RZ, RZ, R9 ;  /* 0x000000ffff0d8224 */ /* 0x000fc600078e0009 */
[----:B------:R-:W2:Y:S04]  /*acbc0*/  LDL.LU R80, [R1+0x7c] ;  /* 0x00007c0001507983 */ /* 0x000ea80000300800 */
[----:B------:R-:W2:Y:S04]  /*acbd0*/  LDL.LU R81, [R1+0x78] ;  /* 0x0000780001517983 */ /* 0x000ea80000300800 */
[----:B------:R-:W2:Y:S04]  /*acbe0*/  LDL.LU R82, [R1+0x70] ;  /* 0x0000700001527983 */ /* 0x000ea80000300800 */
[----:B------:R0:W2:Y:S04]  /*acbf0*/  @!P0 LDG.E.U8 R15, desc[UR22][R12.64] ;  /* 0x000000160c0f8981 */ /* 0x0000a8000c1e1100 */
[----:B------:R-:W2:Y:S04]  /*acc00*/  LDL.LU R83, [R1+0x6c] ;  /* 0x00006c0001537983 */ /* 0x000ea80000300800 */
[----:B------:R-:W2:Y:S04]  /*acc10*/  LDL.LU R84, [R1+0x68] ;  /* 0x0000680001547983 */ /* 0x000ea80000300800 */
[----:B------:R-:W2:Y:S04]  /*acc20*/  LDL.LU R85, [R1+0x64] ;  /* 0x0000640001557983 */ /* 0x000ea80000300800 */
[----:B------:R-:W2:Y:S04]  /*acc30*/  LDL.LU R86, [R1+0x60] ;  /* 0x0000600001567983 */ /* 0x000ea80000300800 */
[----:B------:R-:W2:Y:S04]  /*acc40*/  LDL.LU R87, [R1+0x5c] ;  /* 0x00005c0001577983 */ /* 0x000ea80000300800 */
[----:B------:R-:W2:Y:S04]  /*acc50*/  LDL.LU R88, [R1+0x58] ;  /* 0x0000580001587983 */ /* 0x000ea80000300800 */
[----:B------:R-:W2:Y:S01]  /*acc60*/  LDL.LU R89, [R1+0x54] ;  /* 0x0000540001597983 */ /* 0x000ea20000300800 */
[----:B0-----:R-:W-:-:S03]  /*acc70*/  @!P1 IMAD.MOV.U32 R12, RZ, RZ, R6 ;  /* 0x000000ffff0c9224 */ /* 0x001fc600078e0006 */
[----:B------:R-:W2:Y:S01]  /*acc80*/  LDL.LU R90, [R1+0x50] ;  /* 0x00005000015a7983 */ /* 0x000ea20000300800 */
[----:B------:R-:W-:-:S03]  /*acc90*/  @!P1 IMAD.MOV.U32 R13, RZ, RZ, R7 ;  /* 0x000000ffff0d9224 */ /* 0x000fc600078e0007 */
[----:B------:R-:W2:Y:S04]  /*acca0*/  LDL.LU R91, [R1+0x4c] ;  /* 0x00004c00015b7983 */ /* 0x000ea80000300800 */
[----:B------:R-:W2:Y:S04]  /*accb0*/  LDL.LU R92, [R1+0x48] ;  /* 0x00004800015c7983 */ /* 0x000ea80000300800 */
[----:B------:R-:W2:Y:S04]  /*accc0*/  LDL.LU R93, [R1+0x44] ;  /* 0x00004400015d7983 */ /* 0x000ea80000300800 */
[----:B------:R0:W2:Y:S02]  /*accd0*/  @!P1 LDG.E.U8 R16, desc[UR22][R12.64] ;  /* 0x000000160c109981 */ /* 0x0000a4000c1e1100 */
[----:B0-----:R-:W-:-:S02]  /*acce0*/  @!P0 IMAD.MOV.U32 R12, RZ, RZ, R4 ;  /* 0x000000ffff0c8224 */ /* 0x001fc400078e0004 */
[----:B------:R-:W-:Y:S02]  /*accf0*/  @!P0 IMAD.MOV.U32 R13, RZ, RZ, R5 ;  /* 0x000000ffff0d8224 */ /* 0x000fe400078e0005 */
[----:B----4-:R-:W4:Y:S04]  /*acd00*/  LDL.LU R5, [R1+0x40] ;  /* 0x0000400001057983 */ /* 0x010f280000300800 */
[----:B------:R0:W4:Y:S04]  /*acd10*/  @!P0 LDG.E.U8 R17, desc[UR22][R12.64] ;  /* 0x000000160c118981 */ /* 0x000128000c1e1100 */
[----:B------:R-:W4:Y:S04]  /*acd20*/  LDL.LU R8, [R1+0x3c] ;  /* 0x00003c0001087983 */ /* 0x000f280000300800 */
[----:B------:R-:W4:Y:S01]  /*acd30*/  LDL.LU R4, [R1+0x38] ;  /* 0x0000380001047983 */ /* 0x000f220000300800 */
[----:B0-----:R-:W-:-:S02]  /*acd40*/  @!P1 IMAD.MOV.U32 R12, RZ, RZ, R0 ;  /* 0x000000ffff0c9224 */ /* 0x001fc400078e0000 */
[----:B------:R-:W-:Y:S02]  /*acd50*/  @!P1 IMAD.MOV.U32 R13, RZ, RZ, R3 ;  /* 0x000000ffff0d9224 */ /* 0x000fe400078e0003 */
[----:B------:R-:W4:Y:S04]  /*acd60*/  LDL.LU R3, [R1+0x34] ;  /* 0x0000340001037983 */ /* 0x000f280000300800 */
[----:B------:R-:W4:Y:S04]  /*acd70*/  LDL.LU R7, [R1+0x30] ;  /* 0x0000300001077983 */ /* 0x000f280000300800 */
[----:B------:R-:W4:Y:S04]  /*acd80*/  LDL.LU R6, [R1+0x2c] ;  /* 0x00002c0001067983 */ /* 0x000f280000300800 */
[----:B------:R-:W4:Y:S04]  /*acd90*/  LDL.LU R9, [R1+0x28] ;  /* 0x0000280001097983 */ /* 0x000f280000300800 */
[----:B------:R-:W4:Y:S04]  /*acda0*/  LDL.LU R0, [R1+0x24] ;  /* 0x0000240001007983 */ /* 0x000f280000300800 */
[----:B------:R0:W4:Y:S04]  /*acdb0*/  @!P1 LDG.E.U8 R18, desc[UR22][R12.64] ;  /* 0x000000160c129981 */ /* 0x000128000c1e1100 */
[----:B------:R-:W4:Y:S04]  /*acdc0*/  LDL.LU R12, [R1+0xd80] ;  /* 0x000d8000010c7983 */ /* 0x000f280000300800 */
[----:B------:R-:W0:Y:S04]  /*acdd0*/  LDL.LU R13, [R1+0xd84] ;  /* 0x000d8400010d7983 */ /* 0x000e280000300800 */
[----:B------:R1:W-:Y:S02]  /*acde0*/  STS.U8 [R2+UR7+0x21c00], R19 ;  /* 0x021c001302007988 */ /* 0x0003e40008000007 */
[----:B-1----:R-:W-:-:S02]  /*acdf0*/  PRMT R19, RZ, 0x7610, R19 ;  /* 0x00007610ff137816 */ /* 0x002fc40000000013 */
[----:B---3--:R-:W-:Y:S04]  /*ace00*/  STS.U8 [R2+UR7+0x29c00], R77 ;  /* 0x029c004d02007988 */ /* 0x008fe80008000007 */
[----:B------:R-:W-:Y:S04]  /*ace10*/  STS.U8 [R2+UR7+0x22000], R78 ;  /* 0x0220004e02007988 */ /* 0x000fe80008000007 */
[----:B--2---:R-:W-:Y:S04]  /*ace20*/  STS.U8 [R2+UR7+0x2a000], R79 ;  /* 0x02a0004f02007988 */ /* 0x004fe80008000007 */
        /* <DEDUP_REMOVED lines=14> */
[----:B0-----:R-:W-:-:S04]  /*acf10*/  IADD3 R13, P3, PT, R13, UR11, RZ ;  /* 0x0000000b0d0d7c10 */ /* 0x001fc8000ff7e0ff */
[----:B----4-:R-:W-:Y:S01]  /*acf20*/  IADD3.X R12, PT, PT, R12, UR14, RZ, P3, !PT ;  /* 0x0000000e0c0c7c10 */ /* 0x010fe20009ffe4ff */
[----:B------:R0:W-:Y:S04]  /*acf30*/  STL [R1+0xd84], R13 ;  /* 0x000d840d01007387 */ /* 0x0001e80000100800 */
[----:B------:R1:W-:Y:S01]  /*acf40*/  STL [R1+0xd80], R12 ;  /* 0x000d800c01007387 */ /* 0x0003e20000100800 */
[----:B0-----:R-:W-:-:S04]  /*acf50*/  @!P0 LOP3.LUT R13, R13, R12, RZ, 0x3c, !PT ;  /* 0x0000000c0d0d8212 */ /* 0x001fc800078e3cff */
[----:B-1----:R-:W-:-:S04]  /*acf60*/  @!P0 LOP3.LUT R12, R13, R12, RZ, 0x3c, !PT ;  /* 0x0000000c0d0c8212 */ /* 0x002fc800078e3cff */
[----:B------:R-:W-:-:S05]  /*acf70*/  @!P0 LOP3.LUT R13, R13, R12, RZ, 0x3c, !PT ;  /* 0x0000000c0d0d8212 */ /* 0x000fca00078e3cff */
[----:B------:R-:W2:Y:S04]  /*acf80*/  @!P0 LDG.E.U8 R19, desc[UR22][R12.64] ;  /* 0x000000160c138981 */ /* 0x000ea8000c1e1100 */
        /* <DEDUP_REMOVED lines=31> */
[----:B------:R0:W-:Y:S04]  /*ad180*/  STS.U8 [R2+UR7+0x24c00], R9 ;  /* 0x024c000902007988 */ /* 0x0001e80008000007 */
[----:B------:R1:W-:Y:S04]  /*ad190*/  STS.U8 [R2+UR7+0x2cc00], R0 ;  /* 0x02cc000002007988 */ /* 0x0003e80008000007 */
[----:B0-----:R-:W3:Y:S04]  /*ad1a0*/  LDL.LU R9, [R1+0x419c] ;  /* 0x00419c0001097983 */ /* 0x001ee80000300800 */
[----:B-1----:R-:W4:Y:S04]  /*ad1b0*/  LDL.LU R0, [R1+0x4198] ;  /* 0x0041980001007983 */ /* 0x002f280000300800 */
[----:B--2---:R-:W-:Y:S04]  /*ad1c0*/  STS.U8 [R2+UR7+0x2d400], R6 ;  /* 0x02d4000602007988 */ /* 0x004fe80008000007 */
[----:B------:R-:W-:Y:S04]  /*ad1d0*/  STS.U8 [R2+UR7+0x25800], R7 ;  /* 0x0258000702007988 */ /* 0x000fe80008000007 */
[----:B------:R-:W-:Y:S04]  /*ad1e0*/  STS.U8 [R2+UR7+0x2d800], R3 ;  /* 0x02d8000302007988 */ /* 0x000fe80008000007 */
[----:B---3--:R-:W-:Y:S04]  /*ad1f0*/  STS.U8 [R2+UR7+0x25400], R9 ;  /* 0x0254000902007988 */ /* 0x008fe80008000007 */
[----:B----4-:R0:W-:Y:S04]  /*ad200*/  STS.U8 [R2+UR7+0x2d000], R0 ;  /* 0x02d0000002007988 */ /* 0x0101e80008000007 */
[----:B0-----:R-:W2:Y:S04]  /*ad210*/  LDL.LU R0, [R1+0x4194] ;  /* 0x0041940001007983 */ /* 0x001ea80000300800 */
[----:B------:R-:W3:Y:S04]  /*ad220*/  LDL.LU R9, [R1+0x4190] ;  /* 0x0041900001097983 */ /* 0x000ee80000300800 */
[----:B------:R-:W4:Y:S04]  /*ad230*/  LDL.LU R6, [R1+0x418c] ;  /* 0x00418c0001067983 */ /* 0x000f280000300800 */
[----:B------:R-:W2:Y:S04]  /*ad240*/  LDL.LU R7, [R1+0x4188] ;  /* 0x0041880001077983 */ /* 0x000ea80000300800 */
[----:B------:R-:W2:Y:S04]  /*ad250*/  LDL.LU R3, [R1+0x4184] ;  /* 0x0041840001037983 */ /* 0x000ea80000300800 */
[----:B------:R0:W-:Y:S04]  /*ad260*/  STS.U8 [R2+UR7+0x26000], R5 ;  /* 0x0260000502007988 */ /* 0x0001e80008000007 */
[----:B------:R1:W-:Y:S04]  /*ad270*/  STS.U8 [R2+UR7+0x25c00], R4 ;  /* 0x025c000402007988 */ /* 0x0003e80008000007 */
[----:B------:R-:W-:Y:S04]  /*ad280*/  STS.U8 [R2+UR7+0x21000], R56 ;  /* 0x0210003802007988 */ /* 0x000fe80008000007 */
[----:B------:R-:W-:Y:S04]  /*ad290*/  STS.U8 [R2+UR7+0x25000], R12 ;  /* 0x0250000c02007988 */ /* 0x000fe80008000007 */
[----:B------:R1:W-:Y:S04]  /*ad2a0*/  STS.U8 [R2+UR7+0x2dc00], R8 ;  /* 0x02dc000802007988 */ /* 0x0003e80008000007 */
[----:B------:R-:W-:Y:S04]  /*ad2b0*/  STS.U8 [R2+UR7+0x2e000], R93 ;  /* 0x02e0005d02007988 */ /* 0x000fe80008000007 */
[----:B------:R-:W-:Y:S01]  /*ad2c0*/  STS.U8 [R2+UR7+0x26400], R92 ;  /* 0x0264005c02007988 */ /* 0x000fe20008000007 */
[----:B0-----:R-:W-:-:S03]  /*ad2d0*/  LOP3.LUT R5, R2, 0x10, RZ, 0x3c, !PT ;  /* 0x0000001002057812 */ /* 0x001fc600078e3cff */
[----:B-1----:R-:W2:Y:S04]  /*ad2e0*/  LDL.LU R4, [R1+0x4180] ;  /* 0x0041800001047983 */ /* 0x002ea80000300800 */
        /* <DEDUP_REMOVED lines=77> */
[----:B------:R-:W3:Y:S04]  /*ad7c0*/  LDL.LU R8, [R1+0x417c] ;  /* 0x00417c0001087983 */ /* 0x000ee80000300800 */
[----:B--2---:R0:W-:Y:S04]  /*ad7d0*/  STS.U8 [R5+UR7+0x2a480], R0 ;  /* 0x02a4800005007988 */ /* 0x0041e80008000007 */
[----:B----4-:R1:W-:Y:S04]  /*ad7e0*/  STS.U8 [R5+UR7+0x22080], R6 ;  /* 0x0220800605007988 */ /* 0x0103e80008000007 */
[----:B---3--:R2:W-:Y:S04]  /*ad7f0*/  STS.U8 [R5+UR7+0x2a080], R9 ;  /* 0x02a0800905007988 */ /* 0x0085e80008000007 */
[----:B------:R3:W-:Y:S04]  /*ad800*/  STS.U8 [R5+UR7+0x21c80], R3 ;  /* 0x021c800305007988 */ /* 0x0007e80008000007 */
[----:B0-----:R-:W4:Y:S04]  /*ad810*/  LDL.LU R0, [R1+0x4178] ;  /* 0x0041780001007983 */ /* 0x001f280000300800 */
[----:B-1----:R-:W4:Y:S04]  /*ad820*/  LDL.LU R6, [R1+0x4174] ;  /* 0x0041740001067983 */ /* 0x002f280000300800 */
[----:B------:R-:W4:Y:S04]  /*ad830*/  LDL.LU R12, [R1+0x1744] ;  /* 0x00174400010c7983 */ /* 0x000f280000300800 */
[----:B--2---:R-:W2:Y:S04]  /*ad840*/  LDL.LU R9, [R1+0x4170] ;  /* 0x0041700001097983 */ /* 0x004ea80000300800 */
[----:B---3--:R-:W3:Y:S01]  /*ad850*/  LDL.LU R3, [R1+0x416c] ;  /* 0x00416c0001037983 */ /* 0x008ee20000300800 */
[----:B------:R-:W-:-:S03]  /*ad860*/  IMAD.MOV.U32 R45, RZ, RZ, R13 ;  /* 0x000000ffff2d7224 */ /* 0x000fc600078e000d */
[----:B------:R-:W2:Y:S04]  /*ad870*/  LDL.LU R13, [R1+0x1740] ;  /* 0x00174000010d7983 */ /* 0x000ea80000300800 */
[----:B------:R0:W-:Y:S04]  /*ad880*/  STS.U8 [R5+UR7+0x29c80], R7 ;  /* 0x029c800705007988 */ /* 0x0001e80008000007 */
[----:B------:R-:W-:Y:S04]  /*ad890*/  STS.U8 [R5+UR7+0x29880], R4 ;  /* 0x0298800405007988 */ /* 0x000fe80008000007 */
[----:B0-----:R-:W2:Y:S04]  /*ad8a0*/  LDL.LU R7, [R1+0x4168] ;  /* 0x0041680001077983 */ /* 0x001ea80000300800 */
[----:B------:R0:W-:Y:S04]  /*ad8b0*/  STS.U8 [R5+UR7+0x21880], R8 ;  /* 0x0218800805007988 */ /* 0x0001e80008000007 */
[----:B0-----:R-:W2:Y:S04]  /*ad8c0*/  LDL.LU R8, [R1+0x4164] ;  /* 0x0041640001087983 */ /* 0x001ea80000300800 */
[----:B------:R-:W2:Y:S04]  /*ad8d0*/  LDL.LU R4, [R1+0x4160] ;  /* 0x0041600001047983 */ /* 0x000ea80000300800 */
[----:B----4-:R-:W-:Y:S04]  /*ad8e0*/  STS.U8 [R5+UR7+0x29480], R0 ;  /* 0x0294800005007988 */ /* 0x010fe80008000007 */
[----:B------:R0:W-:Y:S04]  /*ad8f0*/  STS.U8 [R5+UR7+0x21480], R6 ;  /* 0x0214800605007988 */ /* 0x0001e80008000007 */
[----:B---3--:R1:W-:Y:S04]  /*ad900*/  STS.U8 [R5+UR7+0x21080], R3 ;  /* 0x0210800305007988 */ /* 0x0083e80008000007 */
[----:B0-----:R-:W3:Y:S04]  /*ad910*/  LDL.LU R6, [R1+0x415c] ;  /* 0x00415c0001067983 */ /* 0x001ee80000300800 */
[----:B------:R-:W4:Y:S04]  /*ad920*/  LDL.LU R0, [R1+0x4158] ;  /* 0x0041580001007983 */ /* 0x000f280000300800 */
[----:B-1----:R-:W4:Y:S04]  /*ad930*/  LDL.LU R3, [R1+0x4154] ;  /* 0x0041540001037983 */ /* 0x002f280000300800 */
[----:B--2---:R0:W-:Y:S04]  /*ad940*/  STS.U8 [R5+UR7+0x29080], R9 ;  /* 0x0290800905007988 */ /* 0x0041e80008000007 */
[----:B------:R-:W-:Y:S04]  /*ad950*/  STS.U8 [R5+UR7+0x28c80], R7 ;  /* 0x028c800705007988 */ /* 0x000fe80008000007 */
[----:B0-----:R-:W2:Y:S04]  /*ad960*/  LDL.LU R9, [R1+0x4150] ;  /* 0x0041500001097983 */ /* 0x001ea80000300800 */
[----:B------:R0:W-:Y:S04]  /*ad970*/  STS.U8 [R5+UR7+0x20c80], R8 ;  /* 0x020c800805007988 */ /* 0x0001e80008000007 */
[----:B------:R-:W-:Y:S04]  /*ad980*/  STS.U8 [R5+UR7+0x28880], R4 ;  /* 0x0288800405007988 */ /* 0x000fe80008000007 */
[----:B0-----:R-:W2:Y:S04]  /*ad990*/  LDL.LU R8, [R1+0x414c] ;  /* 0x00414c0001087983 */ /* 0x001ea80000300800 */
[----:B------:R-:W2:Y:S04]  /*ad9a0*/  LDL.LU R7, [R1+0x4148] ;  /* 0x0041480001077983 */ /* 0x000ea80000300800 */
[----:B---3--:R0:W-:Y:S04]  /*ad9b0*/  STS.U8 [R5+UR7+0x20880], R6 ;  /* 0x0208800605007988 */ /* 0x0081e80008000007 */
[----:B----4-:R1:W-:Y:S04]  /*ad9c0*/  STS.U8 [R5+UR7+0x20480], R3 ;  /* 0x0204800305007988 */ /* 0x0103e80008000007 */
[----:B------:R3:W-:Y:S04]  /*ad9d0*/  STS.U8 [R5+UR7+0x28480], R0 ;  /* 0x0284800005007988 */ /* 0x0007e80008000007 */
[----:B0-----:R-:W4:Y:S04]  /*ad9e0*/  LDL.LU R6, [R1+0x4144] ;  /* 0x0041440001067983 */ /* 0x001f280000300800 */
[----:B------:R-:W2:Y:S04]  /*ad9f0*/  LDL.LU R4, [R1+0x4140] ;  /* 0x0041400001047983 */ /* 0x000ea80000300800 */
[----:B-1----:R-:W2:Y:S04]  /*ada00*/  LDL.LU R3, [R1+0x413c] ;  /* 0x00413c0001037983 */ /* 0x002ea80000300800 */
[----:B---3--:R-:W3:Y:S01]  /*ada10*/  LDL.LU R0, [R1+0x4138] ;  /* 0x0041380001007983 */ /* 0x008ee20000300800 */
[----:B------:R-:W-:-:S04]  /*ada20*/  IADD3 R12, P3, PT, R12, UR11, RZ ;  /* 0x0000000b0c0c7c10 */ /* 0x000fc8000ff7e0ff */
[----:B------:R-:W-:Y:S02]  /*ada30*/  IADD3.X R13, PT, PT, R13, UR14, RZ, P3, !PT ;  /* 0x0000000e0d0d7c10 */ /* 0x000fe40009ffe4ff */
[----:B---3--:R-:W-:-:S06]  /*ada40*/  PRMT R0, RZ, 0x7610, R0 ;  /* 0x00007610ff007816 */ /* 0x008fcc0000000000 */
[----:B------:R-:W3:Y:S04]  /*ada50*/  @!P0 LDG.E.U8 R0, desc[UR22][R12.64] ;  /* 0x000000160c008981 */ /* 0x000ee8000c1e1100 */
[----:B------:R-:W-:Y:S04]  /*ada60*/  STL [R1+0x1744], R12 ;  /* 0x0017440c01007387 */ /* 0x000fe80000100800 */
[----:B------:R-:W-:Y:S04]  /*ada70*/  STL [R1+0x1740], R13 ;  /* 0x0017400d01007387 */ /* 0x000fe80000100800 */
        /* <DEDUP_REMOVED lines=350> */
[----:B------:R-:W2:Y:S04]  /*af060*/  @!P1 LDG.E.U8 R42, desc[UR22][R12.64] ;  /* 0x000000160c2a9981 */ /* 0x000ea8000c1e1100 */
[----:B------:R-:W3:Y:S04]  /*af070*/  LDL.LU R12, [R1+0x16c0] ;  /* 0x0016c000010c7983 */ /* 0x000ee80000300800 */
[----:B------:R-:W3:Y:S01]  /*af080*/  LDL.LU R13, [R1+0x16c4] ;  /* 0x0016c400010d7983 */ /* 0x000ee20000300800 */
[----:B------:R-:W-:-:S03]  /*af090*/  PRMT R0, RZ, 0x7610, R0 ;  /* 0x00007610ff007816 */ /* 0x000fc60000000000 */
[----:B--2---:R0:W-:Y:S04]  /*af0a0*/  STL [R1+0xd4], R42 ;  /* 0x0000d42a01007387 */ /* 0x0041e80000100800 */
[----:B0-----:R-:W2:Y:S01]  /*af0b0*/  LDL.LU R42, [R1+0x16bc] ;  /* 0x0016bc00012a7983 */ /* 0x001ea20000300800 */
[----:B---3--:R-:W-:-:S04]  /*af0c0*/  IADD3 R13, P3, PT, R13, UR11, RZ ;  /* 0x0000000b0d0d7c10 */ /* 0x008fc8000ff7e0ff */
[----:B------:R-:W-:Y:S01]  /*af0d0*/  IADD3.X R12, PT, PT, R12, UR14, RZ, P3, !PT ;  /* 0x0000000e0c0c7c10 */ /* 0x000fe20009ffe4ff */
[----:B------:R0:W-:Y:S04]  /*af0e0*/  STL [R1+0x16c4], R13 ;  /* 0x0016c40d01007387 */ /* 0x0001e80000100800 */
[----:B------:R1:W-:Y:S01]  /*af0f0*/  STL [R1+0x16c0], R12 ;  /* 0x0016c00c01007387 */ /* 0x0003e20000100800 */
[----:B0-----:R-:W-:-:S04]  /*af100*/  @!P0 LOP3.LUT R13, R13, R12, RZ, 0x3c, !PT ;  /* 0x0000000c0d0d8212 */ /* 0x001fc800078e3cff */
[----:B-1----:R-:W-:-:S04]  /*af110*/  @!P0 LOP3.LUT R12, R13, R12, RZ, 0x3c, !PT ;  /* 0x0000000c0d0c8212 */ /* 0x002fc800078e3cff */
[----:B------:R-:W-:-:S05]  /*af120*/  @!P0 LOP3.LUT R13, R13, R12, RZ, 0x3c, !PT ;  /* 0x0000000c0d0d8212 */ /* 0x000fca00078e3cff */
[----:B------:R-:W3:Y:S04]  /*af130*/  @!P0 LDG.E.U8 R0, desc[UR22][R12.64] ;  /* 0x000000160c008981 */ /* 0x000ee8000c1e1100 */
[----:B---3--:R0:W-:Y:S04]  /*af140*/  STL [R1+0xd0], R0 ;  /* 0x0000d00001007387 */ /* 0x0081e80000100800 */
[----:B0-----:R-:W3:Y:S04]  /*af150*/  LDL.LU R0, [R1+0x40c8] ;  /* 0x0040c80001007983 */ /* 0x001ee80000300800 */
        /* <DEDUP_REMOVED lines=11> */
[----:B------:R-:W4:Y:S04]  /*af210*/  LDL.LU R12, [R1+0x2b78] ;  /* 0x002b7800010c7983 */ /* 0x000f280000300800 */
[----:B------:R-:W4:Y:S01]  /*af220*/  LDL.LU R13, [R1+0x2b7c] ;  /* 0x002b7c00010d7983 */ /* 0x000f220000300800 */
[----:B---3--:R-:W-:-:S03]  /*af230*/  PRMT R0, RZ, 0x7610, R0 ;  /* 0x00007610ff007816 */ /* 0x008fc60000000000 */
[----:B--2---:R0:W-:Y:S04]  /*af240*/  STL [R1+0xcc], R43 ;  /* 0x0000cc2b01007387 */ /* 0x0041e80000100800 */
[----:B0-----:R-:W2:Y:S01]  /*af250*/  LDL.LU R43, [R1+0x2b84] ;  /* 0x002b8400012b7983 */ /* 0x001ea20000300800 */
[----:B----4-:R-:W-:-:S04]  /*af260*/  IADD3 R13, P3, PT, R13, UR11, RZ ;  /* 0x0000000b0d0d7c10 */ /* 0x010fc8000ff7e0ff */
[----:B------:R-:W-:Y:S01]  /*af270*/  IADD3.X R12, PT, PT, R12, UR14, RZ, P3, !PT ;  /* 0x0000000e0c0c7c10 */ /* 0x000fe20009ffe4ff */
[----:B------:R0:W-:Y:S04]  /*af280*/  STL [R1+0x2b7c], R13 ;  /* 0x002b7c0d01007387 */ /* 0x0001e80000100800 */
[----:B------:R1:W-:Y:S01]  /*af290*/  STL [R1+0x2b78], R12 ;  /* 0x002b780c01007387 */ /* 0x0003e20000100800 */
[----:B0-----:R-:W-:-:S04]  /*af2a0*/  @!P0 LOP3.LUT R13, R13, R12, RZ, 0x3c, !PT ;  /* 0x0000000c0d0d8212 */ /* 0x001fc800078e3cff */
[----:B-1----:R-:W-:-:S04]  /*af2b0*/  @!P0 LOP3.LUT R12, R13, R12, RZ, 0x3c, !PT ;  /* 0x0000000c0d0c8212 */ /* 0x002fc800078e3cff */
[----:B------:R-:W-:-:S05]  /*af2c0*/  @!P0 LOP3.LUT R13, R13, R12, RZ, 0x3c, !PT ;  /* 0x0000000c0d0d8212 */ /* 0x000fca00078e3cff */
[----:B------:R-:W3:Y:S01]  /*af2d0*/  @!P0 LDG.E.U8 R0, desc[UR22][R12.64] ;  /* 0x000000160c008981 */ /* 0x000ee2000c1e1100 */
[----:B------:R-:W-:-:S03]  /*af2e0*/  IADD3 R42, P3, PT, R42, UR11, RZ ;  /* 0x0000000b2a2a7c10 */ /* 0x000fc6000ff7e0ff */
[----:B---3--:R0:W-:Y:S04]  /*af2f0*/  STL [R1+0xc8], R0 ;  /* 0x0000c80001007387 */ /* 0x0081e80000100800 */
[----:B0-----:R-:W3:Y:S04]  /*af300*/  LDL.LU R0, [R1+0x40c4] ;  /* 0x0040c40001007983 */ /* 0x001ee80000300800 */
[----:B------:R-:W4:Y:S01]  /*af310*/  LDL.LU R13, [R1+0x16b8] ;  /* 0x0016b800010d7983 */ /* 0x000f220000300800 */
[----:B------:R-:W-:Y:S01]  /*af320*/  PRMT R5, RZ, 0x7610, R5 ;  /* 0x00007610ff057816 */ /* 0x000fe20000000005 */
[----:B------:R-:W-:Y:S01]  /*af330*/  @!P1 IMAD.MOV.U32 R12, RZ, RZ, R42 ;  /* 0x000000ffff0c9224 */ /* 0x000fe200078e002a */
[----:B----4-:R-:W-:-:S05]  /*af340*/  IADD3.X R13, PT, PT, R13, UR14, RZ, P3, !PT ;  /* 0x0000000e0d0d7c10 */ /* 0x010fca0009ffe4ff */
[----:B------:R-:W4:Y:S04]  /*af350*/  @!P1 LDG.E.U8 R5, desc[UR22][R12.64] ;  /* 0x000000160c059981 */ /* 0x000f28000c1e1100 */
[----:B------:R0:W-:Y:S04]  /*af360*/  STL [R1+0x16bc], R42 ;  /* 0x0016bc2a01007387 */ /* 0x0001e80000100800 */
[----:B------:R1:W-:Y:S04]  /*af370*/  STL [R1+0x16b8], R13 ;  /* 0x0016b80d01007387 */ /* 0x0003e80000100800 */
[----:B0-----:R-:W2:Y:S04]  /*af380*/  LDL.LU R42, [R1+0x2b8c] ;  /* 0x002b8c00012a7983 */ /* 0x001ea80000300800 */
[----:B----4-:R-:W-:Y:S04]  /*af390*/  STL [R1+0xc4], R5 ;  /* 0x0000c40501007387 */ /* 0x010fe80000100800 */
[----:B------:R-:W4:Y:S04]  /*af3a0*/  LDL.LU R12, [R1+0x16b0] ;  /* 0x0016b000010c7983 */ /* 0x000f280000300800 */
[----:B-1----:R-:W2:Y:S01]  /*af3b0*/  LDL.LU R13, [R1+0x16b4] ;  /* 0x0016b400010d7983 */ /* 0x002ea20000300800 */
        /* <DEDUP_REMOVED lines=9> */
[----:B------:R-:W4:Y:S01]  /*af450*/  LDL.LU R13, [R1+0x2b80] ;  /* 0x002b8000010d7983 */ /* 0x000f220000300800 */
[----:B------:R-:W-:Y:S02]  /*af460*/  IADD3 R43, P3, PT, R43, UR11, RZ ;  /* 0x0000000b2b2b7c10 */ /* 0x000fe4000ff7e0ff */
[----:B------:R-:W-:-:S03]  /*af470*/  PRMT R47, RZ, 0x7610, R47 ;  /* 0x00007610ff2f7816 */ /* 0x000fc6000000002f */
[----:B0-----:R-:W-:Y:S01]  /*af480*/  @!P1 IMAD.MOV.U32 R12, RZ, RZ, R43 ;  /* 0x000000ffff0c9224 */ /* 0x001fe200078e002b */
[----:B--2---:R0:W-:Y:S01]  /*af490*/  STL [R1+0xc0], R44 ;  /* 0x0000c02c01007387 */ /* 0x0041e20000100800 */
[----:B----4-:R-:W-:-:S03]  /*af4a0*/  IADD3.X R13, PT, PT, R13, UR14, RZ, P3, !PT ;  /* 0x0000000e0d0d7c10 */ /* 0x010fc60009ffe4ff */
[----:B0-----:R-:W2:Y:S04]  /*af4b0*/  LDL.LU R44, [R1+0x2b94] ;  /* 0x002b9400012c7983 */ /* 0x001ea80000300800 */
[----:B------:R0:W-:Y:S04]  /*af4c0*/  STL [R1+0x2b84], R43 ;  /* 0x002b842b01007387 */ /* 0x0001e80000100800 */
[----:B------:R1:W-:Y:S04]  /*af4d0*/  STL [R1+0x2b80], R13 ;  /* 0x002b800d01007387 */ /* 0x0003e80000100800 */
[----:B------:R4:W2:Y:S04]  /*af4e0*/  @!P1 LDG.E.U8 R47, desc[UR22][R12.64] ;  /* 0x000000160c2f9981 */ /* 0x0008a8000c1e1100 */
[----:B0-----:R-:W2:Y:S04]  /*af4f0*/  LDL.LU R43, [R1+0x2b9c] ;  /* 0x002b9c00012b7983 */ /* 0x001ea80000300800 */
[----:B-1----:R-:W2:Y:S01]  /*af500*/  LDL.LU R13, [R1+0x2b88] ;  /* 0x002b8800010d7983 */ /* 0x002ea20000300800 */
[----:B------:R-:W-:-:S02]  /*af510*/  IADD3 R42, P3, PT, R42, UR11, RZ ;  /* 0x0000000b2a2a7c10 */ /* 0x000fc4000ff7e0ff */
[----:B------:R-:W-:-:S03]  /*af520*/  PRMT R46, RZ, 0x7610, R46 ;  /* 0x00007610ff2e7816 */ /* 0x000fc6000000002e */
[----:B----4-:R-:W-:Y:S01]  /*af530*/  @!P0 IMAD.MOV.U32 R12, RZ, RZ, R42 ;  /* 0x000000ffff0c8224 */ /* 0x010fe200078e002a */
[----:B--2---:R-:W-:-:S05]  /*af540*/  IADD3.X R13, PT, PT, R13, UR14, RZ, P3, !PT ;  /* 0x0000000e0d0d7c10 */ /* 0x004fca0009ffe4ff */
[----:B------:R-:W2:Y:S04]  /*af550*/  @!P0 LDG.E.U8 R46, desc[UR22][R12.64] ;  /* 0x000000160c2e8981 */ /* 0x000ea8000c1e1100 */
[----:B------:R0:W-:Y:S04]  /*af560*/  STL [R1+0xbc], R47 ;  /* 0x0000bc2f01007387 */ /* 0x0001e80000100800 */
[----:B0-----:R-:W4:Y:S04]  /*af570*/  LDL.LU R47, [R1+0x2b98] ;  /* 0x002b9800012f7983 */ /* 0x001f280000300800 */
[----:B------:R0:W-:Y:S04]  /*af580*/  STL [R1+0x2b8c], R42 ;  /* 0x002b8c2a01007387 */ /* 0x0001e80000100800 */
[----:B------:R1:W-:Y:S04]  /*af590*/  STL [R1+0x2b88], R13 ;  /* 0x002b880d01007387 */ /* 0x0003e80000100800 */
[----:B0-----:R-:W3:Y:S04]  /*af5a0*/  LDL.LU R42, [R1+0x169c] ;  /* 0x00169c00012a7983 */ /* 0x001ee80000300800 */
[----:B-1----:R-:W3:Y:S04]  /*af5b0*/  LDL.LU R13, [R1+0x2b90] ;  /* 0x002b9000010d7983 */ /* 0x002ee80000300800 */
[----:B--2---:R0:W-:Y:S04]  /*af5c0*/  STL [R1+0xb8], R46 ;  /* 0x0000b82e01007387 */ /* 0x0041e80000100800 */
[----:B0-----:R-:W2:Y:S01]  /*af5d0*/  LDL.LU R46, [R1+0x1698] ;  /* 0x00169800012e7983 */ /* 0x001ea20000300800 */
[----:B------:R-:W-:-:S02]  /*af5e0*/  IADD3 R44, P3, PT, R44, UR11, RZ ;  /* 0x0000000b2c2c7c10 */ /* 0x000fc4000ff7e0ff */
[----:B------:R-:W-:-:S03]  /*af5f0*/  PRMT R18, RZ, 0x7610, R18 ;  /* 0x00007610ff127816 */ /* 0x000fc60000000012 */
[----:B------:R-:W-:Y:S01]  /*af600*/  @!P1 IMAD.MOV.U32 R12, RZ, RZ, R44 ;  /* 0x000000ffff0c9224 */ /* 0x000fe200078e002c */
[----:B---3--:R-:W-:Y:S02]  /*af610*/  IADD3.X R13, PT, PT, R13, UR14, RZ, P3, !PT ;  /* 0x0000000e0d0d7c10 */ /* 0x008fe40009ffe4ff */
[----:B------:R-:W-:Y:S01]  /*af620*/  IADD3 R43, P3, PT, R43, UR11, RZ ;  /* 0x0000000b2b2b7c10 */ /* 0x000fe2000ff7e0ff */
[----:B------:R0:W-:Y:S04]  /*af630*/  STL [R1+0x2b94], R44 ;  /* 0x002b942c01007387 */ /* 0x0001e80000100800 */
[----:B------:R1:W3:Y:S01]  /*af640*/  @!P1 LDG.E.U8 R18, desc[UR22][R12.64] ;  /* 0x000000160c129981 */ /* 0x0002e2000c1e1100 */
[----:B----4-:R-:W-:Y:S02]  /*af650*/  IADD3.X R47, PT, PT, R47, UR14, RZ, P3, !PT ;  /* 0x0000000e2f2f7c10 */ /* 0x010fe40009ffe4ff */
[----:B------:R-:W-:Y:S01]  /*af660*/  IADD3 R42, P3, PT, R42, UR11, RZ ;  /* 0x0000000b2a2a7c10 */ /* 0x000fe2000ff7e0ff */
[----:B------:R4:W-:Y:S01]  /*af670*/  STL [R1+0x2b90], R13 ;  /* 0x002b900d01007387 */ /* 0x0009e20000100800 */
[----:B------:R-:W-:-:S02]  /*af680*/  PRMT R27, RZ, 0x7610, R27 ;  /* 0x00007610ff1b7816 */ /* 0x000fc4000000001b */
[----:B------:R-:W-:Y:S01]  /*af690*/  PRMT R21, RZ, 0x7610, R21 ;  /* 0x00007610ff157816 */ /* 0x000fe20000000015 */
[----:B0-----:R-:W3:Y:S01]  /*af6a0*/  LDL.LU R44, [R1+0x1690] ;  /* 0x00169000012c7983 */ /* 0x001ee20000300800 */
[----:B-1----:R-:W-:Y:S02]  /*af6b0*/  @!P0 IMAD.MOV.U32 R12, RZ, RZ, R43 ;  /* 0x000000ffff0c8224 */ /* 0x002fe400078e002b */
[----:B----4-:R-:W-:-:S05]  /*af6c0*/  @!P0 IMAD.MOV.U32 R13, RZ, RZ, R47 ;  /* 0x000000ffff0d8224 */ /* 0x010fca00078e002f */
[----:B------:R0:W4:Y:S02]  /*af6d0*/  @!P0 LDG.E.U8 R27, desc[UR22][R12.64] ;  /* 0x000000160c1b8981 */ /* 0x000124000c1e1100 */
[----:B0-----:R-:W-:Y:S01]  /*af6e0*/  @!P1 IMAD.MOV.U32 R12, RZ, RZ, R42 ;  /* 0x000000ffff0c9224 */ /* 0x001fe200078e002a */
[----:B--2---:R-:W-:-:S05]  /*af6f0*/  IADD3.X R46, PT, PT, R46, UR14, RZ, P3, !PT ;  /* 0x0000000e2e2e7c10 */ /* 0x004fca0009ffe4ff */
[----:B------:R-:W-:-:S05]  /*af700*/  @!P1 IMAD.MOV.U32 R13, RZ, RZ, R46 ;  /* 0x000000ffff0d9224 */ /* 0x000fca00078e002e */
[----:B------:R-:W2:Y:S04]  /*af710*/  @!P1 LDG.E.U8 R21, desc[UR22][R12.64] ;  /* 0x000000160c159981 */ /* 0x000ea8000c1e1100 */
[----:B---3--:R0:W-:Y:S04]  /*af720*/  STL [R1+0xb4], R18 ;  /* 0x0000b41201007387 */ /* 0x0081e80000100800 */
[----:B0-----:R-:W3:Y:S04]  /*af730*/  LDL.LU R18, [R1+0x1694] ;  /* 0x0016940001127983 */ /* 0x001ee80000300800 */
[----:B------:R0:W-:Y:S04]  /*af740*/  STL [R1+0x2b9c], R43 ;  /* 0x002b9c2b01007387 */ /* 0x0001e80000100800 */
[----:B------:R-:W-:Y:S04]  /*af750*/  STL [R1+0x2b98], R47 ;  /* 0x002b982f01007387 */ /* 0x000fe80000100800 */
[----:B0-----:R-:W3:Y:S04]  /*af760*/  LDL.LU R43, [R1+0x2ba0] ;  /* 0x002ba000012b7983 */ /* 0x001ee80000300800 */
[----:B----4-:R0:W-:Y:S04]  /*af770*/  STL [R1+0xb0], R27 ;  /* 0x0000b01b01007387 */ /* 0x0101e80000100800 */
[----:B0-----:R-:W4:Y:S04]  /*af780*/  LDL.LU R27, [R1+0x2ba4] ;  /* 0x002ba400011b7983 */ /* 0x001f280000300800 */
[----:B------:R-:W-:Y:S04]  /*af790*/  STL [R1+0x169c], R42 ;  /* 0x00169c2a01007387 */ /* 0x000fe80000100800 */
[----:B------:R-:W-:Y:S04]  /*af7a0*/  STL [R1+0x1698], R46 ;  /* 0x0016982e01007387 */ /* 0x000fe80000100800 */
[----:B--2---:R0:W-:Y:S04]  /*af7b0*/  STL [R1+0xac], R21 ;  /* 0x0000ac1501007387 */ /* 0x0041e80000100800 */
[----:B0-----:R-:W2:Y:S04]  /*af7c0*/  LDL.LU R21, [R1+0x2bac] ;  /* 0x002bac0001157983 */ /* 0x001ea80000300800 */
[----:B------:R-:W2:Y:S01]  /*af7d0*/  LDL.LU R42, [R1+0x2ba8] ;  /* 0x002ba800012a7983 */ /* 0x000ea20000300800 */
[----:B---3--:R-:W-:-:S04]  /*af7e0*/  IADD3 R18, P3, PT, R18, UR11, RZ ;  /* 0x0000000b12127c10 */ /* 0x008fc8000ff7e0ff */
[----:B------:R-:W-:Y:S02]  /*af7f0*/  IADD3.X R44, PT, PT, R44, UR14, RZ, P3, !PT ;  /* 0x0000000e2c2c7c10 */ /* 0x000fe40009ffe4ff */
[----:B------:R-:W-:Y:S01]  /*af800*/  PRMT R19, RZ, 0x7610, R19 ;  /* 0x00007610ff137816 */ /* 0x000fe20000000013 */
[----:B------:R-:W-:Y:S02]  /*af810*/  @!P0 IMAD.MOV.U32 R12, RZ, RZ, R18 ;  /* 0x000000ffff0c8224 */ /* 0x000fe400078e0012 */
[----:B------:R-:W-:Y:S01]  /*af820*/  @!P0 IMAD.MOV.U32 R13, RZ, RZ, R44 ;  /* 0x000000ffff0d8224 */ /* 0x000fe200078e002c */
[----:B------:R-:W-:-:S04]  /*af830*/  PRMT R30, RZ, 0x7610, R30 ;  /* 0x00007610ff1e7816 */ /* 0x000fc8000000001e */
[----:B------:R0:W3:Y:S01]  /*af840*/  @!P0 LDG.E.U8 R19, desc[UR22][R12.64] ;  /* 0x000000160c138981 */ /* 0x0000e2000c1e1100 */
[----:B----4-:R-:W-:-:S04]  /*af850*/  IADD3 R27, P3, PT, R27, UR11, RZ ;  /* 0x0000000b1b1b7c10 */ /* 0x010fc8000ff7e0ff */
[----:B------:R-:W-:Y:S01]  /*af860*/  IADD3.X R43, PT, PT, R43, UR14, RZ, P3, !PT ;  /* 0x0000000e2b2b7c10 */ /* 0x000fe20009ffe4ff */
[----:B0-----:R-:W-:-:S04]  /*af870*/  @!P1 IMAD.MOV.U32 R12, RZ, RZ, R27 ;  /* 0x000000ffff0c9224 */ /* 0x001fc800078e001b */
[----:B------:R-:W-:Y:S01]  /*af880*/  @!P1 IMAD.MOV.U32 R13, RZ, RZ, R43 ;  /* 0x000000ffff0d9224 */ /* 0x000fe200078e002b */
[----:B------:R-:W-:-:S04]  /*af890*/  PRMT R17, RZ, 0x7610, R17 ;  /* 0x00007610ff117816 */ /* 0x000fc80000000011 */
[----:B------:R0:W4:Y:S01]  /*af8a0*/  @!P1 LDG.E.U8 R30, desc[UR22][R12.64] ;  /* 0x000000160c1e9981 */ /* 0x000122000c1e1100 */
[----:B--2---:R-:W-:-:S04]  /*af8b0*/  IADD3 R21, P3, PT, R21, UR11, RZ ;  /* 0x0000000b15157c10 */ /* 0x004fc8000ff7e0ff */
[----:B------:R-:W-:Y:S01]  /*af8c0*/  IADD3.X R42, PT, PT, R42, UR14, RZ, P3, !PT ;  /* 0x0000000e2a2a7c10 */ /* 0x000fe20009ffe4ff */
[----:B0-----:R-:W-:-:S04]  /*af8d0*/  @!P0 IMAD.MOV.U32 R12, RZ, RZ, R21 ;  /* 0x000000ffff0c8224 */ /* 0x001fc800078e0015 */
[----:B------:R-:W-:-:S05]  /*af8e0*/  @!P0 IMAD.MOV.U32 R13, RZ, RZ, R42 ;  /* 0x000000ffff0d8224 */ /* 0x000fca00078e002a */
[----:B------:R-:W2:Y:S04]  /*af8f0*/  @!P0 LDG.E.U8 R17, desc[UR22][R12.64] ;  /* 0x000000160c118981 */ /* 0x000ea8000c1e1100 */
[----:B------:R0:W-:Y:S04]  /*af900*/  STL [R1+0x1694], R18 ;  /* 0x0016941201007387 */ /* 0x0001e80000100800 */
[----:B------:R-:W-:Y:S04]  /*af910*/  STL [R1+0x1690], R44 ;  /* 0x0016902c01007387 */ /* 0x000fe80000100800 */
[----:B0-----:R-:W2:Y:S04]  /*af920*/  LDL.LU R18, [R1+0x168c] ;  /* 0x00168c0001127983 */ /* 0x001ea80000300800 */
[----:B---3--:R0:W-:Y:S04]  /*af930*/  STL [R1+0xa8], R19 ;  /* 0x0000a81301007387 */ /* 0x0081e80000100800 */
[----:B0-----:R-:W3:Y:S04]  /*af940*/  LDL.LU R19, [R1+0x1688] ;  /* 0x0016880001137983 */ /* 0x001ee80000300800 */
[----:B------:R0:W-:Y:S04]  /*af950*/  STL [R1+0x2ba4], R27 ;  /* 0x002ba41b01007387 */ /* 0x0001e80000100800 */
[----:B------:R-:W-:Y:S04]  /*af960*/  STL [R1+0x2ba0], R43 ;  /* 0x002ba02b01007387 */ /* 0x000fe80000100800 */
[----:B0-----:R-:W3:Y:S04]  /*af970*/  LDL.LU R27, [R1+0x1684] ;  /* 0x00168400011b7983 */ /* 0x001ee80000300800 */
[----:B----4-:R0:W-:Y:S04]  /*af980*/  STL [R1+0xa4], R30 ;  /* 0x0000a41e01007387 */ /* 0x0101e80000100800 */
[----:B0-----:R-:W4:Y:S04]  /*af990*/  LDL.LU R30, [R1+0x1680] ;  /* 0x00168000011e7983 */ /* 0x001f280000300800 */
[----:B------:R0:W-:Y:S04]  /*af9a0*/  STL [R1+0x2bac], R21 ;  /* 0x002bac1501007387 */ /* 0x0001e80000100800 */
[----:B------:R-:W-:Y:S04]  /*af9b0*/  STL [R1+0x2ba8], R42 ;  /* 0x002ba82a01007387 */ /* 0x000fe80000100800 */
[----:B0-----:R-:W4:Y:S04]  /*af9c0*/  LDL.LU R21, [R1+0x2bb0] ;  /* 0x002bb00001157983 */ /* 0x001f280000300800 */
[----:B--2---:R0:W-:Y:S04]  /*af9d0*/  STL [R1+0xa0], R17 ;  /* 0x0000a01101007387 */ /* 0x0041e80000100800 */
[----:B0-----:R-:W2:Y:S01]  /*af9e0*/  LDL.LU R17, [R1+0x2bb4] ;  /* 0x002bb40001117983 */ /* 0x001ea20000300800 */
[----:B------:R-:W-:-:S02]  /*af9f0*/  IADD3 R18, P3, PT, R18, UR11, RZ ;  /* 0x0000000b12127c10 */ /* 0x000fc4000ff7e0ff */
[----:B------:R-:W-:-:S03]  /*afa00*/  PRMT R41, RZ, 0x7610, R41 ;  /* 0x00007610ff297816 */ /* 0x000fc60000000029 */
[----:B------:R-:W-:Y:S01]  /*afa10*/  STL [R1+0x168c], R18 ;  /* 0x00168c1201007387 */ /* 0x000fe20000100800 */
[----:B------:R-:W-:Y:S01]  /*afa20*/  @!P1 IMAD.MOV.U32 R12, RZ, RZ, R18 ;  /* 0x000000ffff0c9224 */ /* 0x000fe200078e0012 */
[----:B---3--:R-:W-:-:S05]  /*afa30*/  IADD3.X R19, PT, PT, R19, UR14, RZ, P3, !PT ;  /* 0x0000000e13137c10 */ /* 0x008fca0009ffe4ff */
[----:B------:R0:W-:Y:S01]  /*afa40*/  STL [R1+0x1688], R19 ;  /* 0x0016881301007387 */ /* 0x0001e20000100800 */
[----:B------:R-:W-:Y:S01]  /*afa50*/  @!P1 IMAD.MOV.U32 R13, RZ, RZ, R19 ;  /* 0x000000ffff0d9224 */ /* 0x000fe200078e0013 */
[----:B------:R-:W-:-:S04]  /*afa60*/  IADD3 R27, P3, PT, R27, UR11, RZ ;  /* 0x0000000b1b1b7c10 */ /* 0x000fc8000ff7e0ff */
[----:B------:R1:W3:Y:S04]  /*afa70*/  @!P1 LDG.E.U8 R41, desc[UR22][R12.64] ;  /* 0x000000160c299981 */ /* 0x0002e8000c1e1100 */
[----:B0-----:R-:W3:Y:S04]  /*afa80*/  LDL.LU R19, [R1+0x2bb8] ;  /* 0x002bb80001137983 */ /* 0x001ee80000300800 */
[----:B------:R-:W3:Y:S01]  /*afa90*/  LDL.LU R18, [R1+0x2bbc] ;  /* 0x002bbc0001127983 */ /* 0x000ee20000300800 */
[----:B------:R-:W-:-:S03]  /*afaa0*/  PRMT R40, RZ, 0x7610, R40 ;  /* 0x00007610ff287816 */ /* 0x000fc60000000028 */
[----:B------:R-:W-:Y:S01]  /*afab0*/  STL [R1+0x1684], R27 ;  /* 0x0016841b01007387 */ /* 0x000fe20000100800 */
[----:B----4-:R-:W-:Y:S01]  /*afac0*/  IADD3.X R30, PT, PT, R30, UR14, RZ, P3, !PT ;  /* 0x0000000e1e1e7c10 */ /* 0x010fe20009ffe4ff */
[----:B-1----:R-:W-:-:S04]  /*afad0*/  @!P0 IMAD.MOV.U32 R12, RZ, RZ, R27 ;  /* 0x000000ffff0c8224 */ /* 0x002fc800078e001b */
[----:B------:R0:W-:Y:S01]  /*afae0*/  STL [R1+0x1680], R30 ;  /* 0x0016801e01007387 */ /* 0x0001e20000100800 */
[----:B------:R-:W-:-:S05]  /*afaf0*/  @!P0 IMAD.MOV.U32 R13, RZ, RZ, R30 ;  /* 0x000000ffff0d8224 */ /* 0x000fca00078e001e */
[----:B------:R1:W4:Y:S04]  /*afb00*/  @!P0 LDG.E.U8 R40, desc[UR22][R12.64] ;  /* 0x000000160c288981 */ /* 0x000328000c1e1100 */
[----:B0-----:R-:W4:Y:S04]  /*afb10*/  LDL.LU R30, [R1+0x1678] ;  /* 0x00167800011e7983 */ /* 0x001f280000300800 */
[----:B------:R-:W4:Y:S01]  /*afb20*/  LDL.LU R27, [R1+0x167c] ;  /* 0x00167c00011b7983 */ /* 0x000f220000300800 */
[----:B--2---:R-:W-:-:S04]  /*afb30*/  IADD3 R17, P3, PT, R17, UR11, RZ ;  /* 0x0000000b11117c10 */ /* 0x004fc8000ff7e0ff */
[----:B------:R-:W-:Y:S01]  /*afb40*/  IADD3.X R21, PT, PT, R21, UR14, RZ, P3, !PT ;  /* 0x0000000e15157c10 */ /* 0x000fe20009ffe4ff */
[----:B------:R-:W-:Y:S01]  /*afb50*/  STL [R1+0x2bb4], R17 ;  /* 0x002bb41101007387 */ /* 0x000fe20000100800 */
[----:B-1----:R-:W-:-:S03]  /*afb60*/  @!P1 IMAD.MOV.U32 R12, RZ, RZ, R17 ;  /* 0x000000ffff0c9224 */ /* 0x002fc600078e0011 */
[----:B------:R0:W-:Y:S01]  /*afb70*/  STL [R1+0x2bb0], R21 ;  /* 0x002bb01501007387 */ /* 0x0001e20000100800 */
[----:B------:R-:W-:-:S03]  /*afb80*/  @!P1 IMAD.MOV.U32 R13, RZ, RZ, R21 ;  /* 0x000000ffff0d9224 */ /* 0x000fc600078e0015 */
[----:B0-----:R-:W2:Y:S04]  /*afb90*/  LDL.LU R21, [R1+0x1670] ;  /* 0x0016700001157983 */ /* 0x001ea80000300800 */
[----:B------:R-:W2:Y:S01]  /*afba0*/  LDL.LU R17, [R1+0x1674] ;  /* 0x0016740001117983 */ /* 0x000ea20000300800 */
[----:B------:R-:W-:Y:S02]  /*afbb0*/  PRMT R39, RZ, 0x7610, R39 ;  /* 0x00007610ff277816 */ /* 0x000fe40000000027 */
[----:B---3--:R-:W-:-:S04]  /*afbc0*/  IADD3 R18, P3, PT, R18, UR11, RZ ;  /* 0x0000000b12127c10 */ /* 0x008fc8000ff7e0ff */
[----:B------:R0:W3:Y:S01]  /*afbd0*/  @!P1 LDG.E.U8 R39, desc[UR22][R12.64] ;  /* 0x000000160c279981 */ /* 0x0000e2000c1e1100 */
[----:B------:R-:W-:Y:S02]  /*afbe0*/  IADD3.X R19, PT, PT, R19, UR14, RZ, P3, !PT ;  /* 0x0000000e13137c10 */ /* 0x000fe40009ffe4ff */
[----:B------:R-:W-:Y:S01]  /*afbf0*/  PRMT R38, RZ, 0x7610, R38 ;  /* 0x00007610ff267816 */ /* 0x000fe20000000026 */
[----:B------:R-:W-:Y:S04]  /*afc00*/  STL [R1+0x2bbc], R18 ;  /* 0x002bbc1201007387 */ /* 0x000fe80000100800 */
[----:B------:R1:W-:Y:S01]  /*afc10*/  STL [R1+0x2bb8], R19 ;  /* 0x002bb81301007387 */ /* 0x0003e20000100800 */
[----:B0-----:R-:W-:Y:S02]  /*afc20*/  @!P0 IMAD.MOV.U32 R12, RZ, RZ, R18 ;  /* 0x000000ffff0c8224 */ /* 0x001fe400078e0012 */
[----:B------:R-:W-:Y:S01]  /*afc30*/  @!P0 IMAD.MOV.U32 R13, RZ, RZ, R19 ;  /* 0x000000ffff0d8224 */ /* 0x000fe200078e0013 */
[----:B------:R-:W-:Y:S01]  /*afc40*/  PRMT R37, RZ, 0x7610, R37 ;  /* 0x00007610ff257816 */ /* 0x000fe20000000025 */
[----:B-1----:R-:W3:Y:S04]  /*afc50*/  LDL.LU R19, [R1+0x2bc0] ;  /* 0x002bc00001137983 */ /* 0x002ee80000300800 */
[----:B------:R-:W3:Y:S01]  /*afc60*/  LDL.LU R18, [R1+0x2bc4] ;  /* 0x002bc40001127983 */ /* 0x000ee20000300800 */
[----:B----4-:R-:W-:-:S03]  /*afc70*/  IADD3 R27, P3, PT, R27, UR11, RZ ;  /* 0x0000000b1b1b7c10 */ /* 0x010fc6000ff7e0ff */
[----:B------:R-:W-:Y:S04]  /*afc80*/  STL [R1+0x9c], R41 ;  /* 0x00009c2901007387 */ /* 0x000fe80000100800 */
[----:B------:R0:W4:Y:S01]  /*afc90*/  @!P0 LDG.E.U8 R38, desc[UR22][R12.64] ;  /* 0x000000160c268981 */ /* 0x000122000c1e1100 */
[----:B------:R-:W-:-:S03]  /*afca0*/  IADD3.X R30, PT, PT, R30, UR14, RZ, P3, !PT ;  /* 0x0000000e1e1e7c10 */ /* 0x000fc60009ffe4ff */
[----:B------:R-:W-:Y:S04]  /*afcb0*/  STL [R1+0x167c], R27 ;  /* 0x00167c1b01007387 */ /* 0x000fe80000100800 */
[----:B------:R1:W-:Y:S01]  /*afcc0*/  STL [R1+0x1678], R30 ;  /* 0x0016781e01007387 */ /* 0x0003e20000100800 */
[----:B0-----:R-:W-:Y:S02]  /*afcd0*/  @!P1 IMAD.MOV.U32 R12, RZ, RZ, R27 ;  /* 0x000000ffff0c9224 */ /* 0x001fe400078e001b */
[----:B------:R-:W-:-:S05]  /*afce0*/  @!P1 IMAD.MOV.U32 R13, RZ, RZ, R30 ;  /* 0x000000ffff0d9224 */ /* 0x000fca00078e001e */
[----:B------:R0:W4:Y:S04]  /*afcf0*/  @!P1 LDG.E.U8 R37, desc[UR22][R12.64] ;  /* 0x000000160c259981 */ /* 0x000128000c1e1100 */
[----:B-1----:R-:W4:Y:S04]  /*afd00*/  LDL.LU R30, [R1+0x2bc8] ;  /* 0x002bc800011e7983 */ /* 0x002f280000300800 */
[----:B------:R-:W4:Y:S04]  /*afd10*/  LDL.LU R27, [R1+0x2bcc] ;  /* 0x002bcc00011b7983 */ /* 0x000f280000300800 */
[----:B------:R-:W-:Y:S01]  /*afd20*/  STL [R1+0x98], R40 ;  /* 0x0000982801007387 */ /* 0x000fe20000100800 */
[----:B--2---:R-:W-:-:S04]  /*afd30*/  IADD3 R17, P3, PT, R17, UR11, RZ ;  /* 0x0000000b11117c10 */ /* 0x004fc8000ff7e0ff */
[----:B------:R-:W-:Y:S01]  /*afd40*/  IADD3.X R21, PT, PT, R21, UR14, RZ, P3, !PT ;  /* 0x0000000e15157c10 */ /* 0x000fe20009ffe4ff */
[----:B------:R-:W-:Y:S01]  /*afd50*/  STL [R1+0x1674], R17 ;  /* 0x0016741101007387 */ /* 0x000fe20000100800 */
[----:B0-----:R-:W-:-:S03]  /*afd60*/  @!P0 IMAD.MOV.U32 R12, RZ, RZ, R17 ;  /* 0x000000ffff0c8224 */ /* 0x001fc600078e0011 */
[----:B------:R0:W-:Y:S01]  /*afd70*/  STL [R1+0x1670], R21 ;  /* 0x0016701501007387 */ /* 0x0001e20000100800 */
[----:B------:R-:W-:-:S03]  /*afd80*/  @!P0 IMAD.MOV.U32 R13, RZ, RZ, R21 ;  /* 0x000000ffff0d8224 */ /* 0x000fc600078e0015 */
[----:B0-----:R-:W2:Y:S04]  /*afd90*/  LDL.LU R21, [R1+0x2bd0] ;  /* 0x002bd00001157983 */ /* 0x001ea80000300800 */
[----:B------:R-:W2:Y:S01]  /*afda0*/  LDL.LU R17, [R1+0x2bd4] ;  /* 0x002bd40001117983 */ /* 0x000ea20000300800 */
[----:B------:R-:W-:Y:S02]  /*afdb0*/  PRMT R36, RZ, 0x7610, R36 ;  /* 0x00007610ff247816 */ /* 0x000fe40000000024 */
[----:B---3--:R-:W-:Y:S02]  /*afdc0*/  IADD3 R18, P3, PT, R18, UR11, RZ ;  /* 0x0000000b12127c10 */ /* 0x008fe4000ff7e0ff */
[----:B------:R-:W-:Y:S02]  /*afdd0*/  PRMT R35, RZ, 0x7610, R35 ;  /* 0x00007610ff237816 */ /* 0x000fe40000000023 */
[----:B------:R0:W3:Y:S01]  /*afde0*/  @!P0 LDG.E.U8 R36, desc[UR22][R12.64] ;  /* 0x000000160c248981 */ /* 0x0000e2000c1e1100 */
[----:B------:R-:W-:-:S03]  /*afdf0*/  IADD3.X R19, PT, PT, R19, UR14, RZ, P3, !PT ;  /* 0x0000000e13137c10 */ /* 0x000fc60009ffe4ff */
[----:B------:R-:W-:Y:S04]  /*afe00*/  STL [R1+0x2bc4], R18 ;  /* 0x002bc41201007387 */ /* 0x000fe80000100800 */
        /* <DEDUP_REMOVED lines=33> */
[----:B------:R-:W-:Y:S01]  /*b0020*/  STL [R1+0x2bdc], R18 ;  /* 0x002bdc1201007387 */ /* 0x000fe20000100800 */
[----:B------:R-:W-:Y:S01]  /*b0030*/  PRMT R28, RZ, 0x7610, R28 ;  /* 0x00007610ff1c7816 */ /* 0x000fe2000000001c */
[----:B0-----:R-:W-:Y:S02]  /*b0040*/  @!P0 IMAD.MOV.U32 R12, RZ, RZ, R18 ;  /* 0x000000ffff0c8224 */ /* 0x001fe400078e0012 */
[----:B------:R-:W-:Y:S01]  /*b0050*/  @!P0 IMAD.MOV.U32 R13, RZ, RZ, R19 ;  /* 0x000000ffff0d8224 */ /* 0x000fe200078e0013 */
[----:B------:R0:W-:Y:S04]  /*b0060*/  STL [R1+0x2bd8], R19 ;  /* 0x002bd81301007387 */ /* 0x0001e80000100800 */
[----:B------:R1:W3:Y:S01]  /*b0070*/  @!P0 LDG.E.U8 R32, desc[UR22][R12.64] ;  /* 0x000000160c208981 */ /* 0x0002e2000c1e1100 */
[----:B------:R-:W-:-:S03]  /*b0080*/  PRMT R26, RZ, 0x7610, R26 ;  /* 0x00007610ff1a7816 */ /* 0x000fc6000000001a */
[----:B0-----:R-:W3:Y:S01]  /*b0090*/  LDL.LU R19, [R1+0x2be0] ;  /* 0x002be00001137983 */ /* 0x001ee20000300800 */
[----:B----4-:R-:W-:-:S03]  /*b00a0*/  IADD3 R27, P3, PT, R27, UR11, RZ ;  /* 0x0000000b1b1b7c10 */ /* 0x010fc6000ff7e0ff */
[----:B------:R-:W4:Y:S01]  /*b00b0*/  LDL.LU R18, [R1+0x2be4] ;  /* 0x002be40001127983 */ /* 0x000f220000300800 */
[----:B------:R-:W-:Y:S01]  /*b00c0*/  IADD3.X R30, PT, PT, R30, UR14, RZ, P3, !PT ;  /* 0x0000000e1e1e7c10 */ /* 0x000fe20009ffe4ff */
[----:B-1----:R-:W-:-:S04]  /*b00d0*/  @!P1 IMAD.MOV.U32 R12, RZ, RZ, R27 ;  /* 0x000000ffff0c9224 */ /* 0x002fc800078e001b */
[----:B------:R-:W-:Y:S01]  /*b00e0*/  @!P1 IMAD.MOV.U32 R13, RZ, RZ, R30 ;  /* 0x000000ffff0d9224 */ /* 0x000fe200078e001e */
[----:B------:R-:W-:Y:S04]  /*b00f0*/  STL [R1+0x84], R35 ;  /* 0x0000842301007387 */ /* 0x000fe80000100800 */
[----:B------:R-:W-:Y:S04]  /*b0100*/  STL [R1+0x165c], R27 ;  /* 0x00165c1b01007387 */ /* 0x000fe80000100800 */
[----:B------:R0:W3:Y:S04]  /*b0110*/  @!P1 LDG.E.U8 R28, desc[UR22][R12.64] ;  /* 0x000000160c1c9981 */ /* 0x0000e8000c1e1100 */
[----:B------:R1:W-:Y:S04]  /*b0120*/  STL [R1+0x1658], R30 ;  /* 0x0016581e01007387 */ /* 0x0003e80000100800 */
[----:B-1----:R-:W3:Y:S04]  /*b0130*/  LDL.LU R30, [R1+0x2be8] ;  /* 0x002be800011e7983 */ /* 0x002ee80000300800 */
[----:B------:R-:W3:Y:S01]  /*b0140*/  LDL.LU R27, [R1+0x2bec] ;  /* 0x002bec00011b7983 */ /* 0x000ee20000300800 */
[----:B--2---:R-:W-:-:S04]  /*b0150*/  IADD3 R17, P3, PT, R17, UR11, RZ ;  /* 0x0000000b11117c10 */ /* 0x004fc8000ff7e0ff */
[----:B------:R-:W-:Y:S01]  /*b0160*/  IADD3.X R21, PT, PT, R21, UR14, RZ, P3, !PT ;  /* 0x0000000e15157c10 */ /* 0x000fe20009ffe4ff */
[----:B0-----:R-:W-:-:S04]  /*b0170*/  @!P0 IMAD.MOV.U32 R12, RZ, RZ, R17 ;  /* 0x000000ffff0c8224 */ /* 0x001fc800078e0011 */
[----:B------:R-:W-:-:S05]  /*b0180*/  @!P0 IMAD.MOV.U32 R13, RZ, RZ, R21 ;  /* 0x000000ffff0d8224 */ /* 0x000fca00078e0015 */
[----:B------:R0:W2:Y:S04]  /*b0190*/  @!P0 LDG.E.U8 R26, desc[UR22][R12.64] ;  /* 0x000000160c1a8981 */ /* 0x0000a8000c1e1100 */
[----:B------:R-:W-:Y:S04]  /*b01a0*/  STL [R1+0x1654], R17 ;  /* 0x0016541101007387 */ /* 0x000fe80000100800 */
[----:B------:R-:W-:Y:S04]  /*b01b0*/  STL [R1+0x80], R34 ;  /* 0x0000802201007387 */ /* 0x000fe80000100800 */
[----:B------:R1:W-:Y:S01]  /*b01c0*/  STL [R1+0x1650], R21 ;  /* 0x0016501501007387 */ /* 0x0003e20000100800 */
[----:B------:R-:W-:-:S03]  /*b01d0*/  PRMT R31, RZ, 0x7610, R31 ;  /* 0x00007610ff1f7816 */ /* 0x000fc6000000001f */
[----:B-1----:R-:W2:Y:S04]  /*b01e0*/  LDL.LU R21, [R1+0x1648] ;  /* 0x0016480001157983 */ /* 0x002ea80000300800 */
[----:B------:R-:W2:Y:S01]  /*b01f0*/  LDL.LU R17, [R1+0x164c] ;  /* 0x00164c0001117983 */ /* 0x000ea20000300800 */
[----:B----4-:R-:W-:-:S04]  /*b0200*/  IADD3 R18, P3, PT, R18, UR11, RZ ;  /* 0x0000000b12127c10 */ /* 0x010fc8000ff7e0ff */
[----:B---3--:R-:W-:Y:S01]  /*b0210*/  IADD3.X R19, PT, PT, R19, UR14, RZ, P3, !PT ;  /* 0x0000000e13137c10 */ /* 0x008fe20009ffe4ff */
[----:B0-----:R-:W-:Y:S01]  /*b0220*/  @!P1 IMAD.MOV.U32 R12, RZ, RZ, R18 ;  /* 0x000000ffff0c9224 */ /* 0x001fe200078e0012 */
[----:B------:R0:W-:Y:S03]  /*b0230*/  STL [R1+0x74], R28 ;  /* 0x0000741c01007387 */ /* 0x0001e60000100800 */
[----:B------:R-:W-:Y:S01]  /*b0240*/  @!P1 IMAD.MOV.U32 R13, RZ, RZ, R19 ;  /* 0x000000ffff0d9224 */ /* 0x000fe200078e0013 */
[----:B------:R-:W-:-:S04]  /*b0250*/  PRMT R22, RZ, 0x7610, R22 ;  /* 0x00007610ff167816 */ /* 0x000fc80000000016 */
[----:B------:R1:W3:Y:S04]  /*b0260*/  @!P1 LDG.E.U8 R31, desc[UR22][R12.64] ;  /* 0x000000160c1f9981 */ /* 0x0002e8000c1e1100 */
[----:B0-----:R-:W4:Y:S04]  /*b0270*/  LDL.LU R28, [R1+0x1640] ;  /* 0x00164000011c7983 */ /* 0x001f280000300800 */
[----:B------:R-:W-:Y:S04]  /*b0280*/  STL [R1+0x7c], R33 ;  /* 0x00007c2101007387 */ /* 0x000fe80000100800 */
[----:B------:R-:W-:Y:S04]  /*b0290*/  STL [R1+0x2be4], R18 ;  /* 0x002be41201007387 */ /* 0x000fe80000100800 */
[----:B------:R-:W-:Y:S01]  /*b02a0*/  STL [R1+0x2be0], R19 ;  /* 0x002be01301007387 */ /* 0x000fe20000100800 */
[----:B------:R-:W-:-:S04]  /*b02b0*/  IADD3 R27, P3, PT, R27, UR11, RZ ;  /* 0x0000000b1b1b7c10 */ /* 0x000fc8000ff7e0ff */
[----:B------:R-:W-:Y:S01]  /*b02c0*/  IADD3.X R30, PT, PT, R30, UR14, RZ, P3, !PT ;  /* 0x0000000e1e1e7c10 */ /* 0x000fe20009ffe4ff */
[----:B-1----:R-:W-:-:S04]  /*b02d0*/  @!P0 IMAD.MOV.U32 R12, RZ, RZ, R27 ;  /* 0x000000ffff0c8224 */ /* 0x002fc800078e001b */
[----:B------:R-:W-:-:S05]  /*b02e0*/  @!P0 IMAD.MOV.U32 R13, RZ, RZ, R30 ;  /* 0x000000ffff0d8224 */ /* 0x000fca00078e001e */
[----:B------:R0:W3:Y:S04]  /*b02f0*/  @!P0 LDG.E.U8 R22, desc[UR22][R12.64] ;  /* 0x000000160c168981 */ /* 0x0000e8000c1e1100 */
[----:B--2---:R1:W-:Y:S04]  /*b0300*/  STL [R1+0x70], R26 ;  /* 0x0000701a01007387 */ /* 0x0043e80000100800 */
[----:B-1----:R-:W2:Y:S04]  /*b0310*/  LDL.LU R26, [R1+0x1644] ;  /* 0x00164400011a7983 */ /* 0x002ea80000300800 */
[----:B------:R-:W4:Y:S04]  /*b0320*/  LDL.LU R19, [R1+0x2bf0] ;  /* 0x002bf00001137983 */ /* 0x000f280000300800 */
[----:B------:R-:W4:Y:S01]  /*b0330*/  LDL.LU R18, [R1+0x2bf4] ;  /* 0x002bf40001127983 */ /* 0x000f220000300800 */
[----:B------:R-:W-:-:S03]  /*b0340*/  IADD3 R17, P3, PT, R17, UR11, RZ ;  /* 0x0000000b11117c10 */ /* 0x000fc6000ff7e0ff */
[----:B------:R-:W-:Y:S01]  /*b0350*/  STL [R1+0x78], R32 ;  /* 0x0000782001007387 */ /* 0x000fe20000100800 */
[----:B------:R-:W-:-:S03]  /*b0360*/  IADD3.X R21, PT, PT, R21, UR14, RZ, P3, !PT ;  /* 0x0000000e15157c10 */ /* 0x000fc60009ffe4ff */
[----:B------:R1:W-:Y:S04]  /*b0370*/  STL [R1+0x2bec], R27 ;  /* 0x002bec1b01007387 */ /* 0x0003e80000100800 */
[----:B------:R-:W-:Y:S01]  /*b0380*/  STL [R1+0x2be8], R30 ;  /* 0x002be81e01007387 */ /* 0x000fe20000100800 */
[----:B------:R-:W-:-:S03]  /*b0390*/  PRMT R29, RZ, 0x7610, R29 ;  /* 0x00007610ff1d7816 */ /* 0x000fc6000000001d */
[----:B------:R1:W-:Y:S01]  /*b03a0*/  STL [R1+0x164c], R17 ;  /* 0x00164c1101007387 */ /* 0x0003e20000100800 */
[----:B0-----:R-:W-:Y:S02]  /*b03b0*/  @!P1 IMAD.MOV.U32 R12, RZ, RZ, R17 ;  /* 0x000000ffff0c9224 */ /* 0x001fe400078e0011 */
[----:B------:R-:W-:Y:S01]  /*b03c0*/  @!P1 IMAD.MOV.U32 R13, RZ, RZ, R21 ;  /* 0x000000ffff0d9224 */ /* 0x000fe200078e0015 */
[----:B------:R-:W-:Y:S01]  /*b03d0*/  STL [R1+0x1648], R21 ;  /* 0x0016481501007387 */ /* 0x000fe20000100800 */
[----:B------:R-:W-:-:S03]  /*b03e0*/  PRMT R24, RZ, 0x7610, R24 ;  /* 0x00007610ff187816 */ /* 0x000fc60000000018 */
[----:B-1----:R-:W4:Y:S04]  /*b03f0*/  LDL.LU R27, [R1+0x2bf8] ;  /* 0x002bf800011b7983 */ /* 0x002f280000300800 */
[----:B------:R-:W4:Y:S04]  /*b0400*/  LDL.LU R17, [R1+0x2bfc] ;  /* 0x002bfc0001117983 */ /* 0x000f280000300800 */
[----:B------:R0:W4:Y:S04]  /*b0410*/  @!P1 LDG.E.U8 R29, desc[UR22][R12.64] ;  /* 0x000000160c1d9981 */ /* 0x000128000c1e1100 */
[----:B---3--:R1:W-:Y:S04]  /*b0420*/  STL [R1+0x68], R22 ;  /* 0x0000681601007387 */ /* 0x0083e80000100800 */
[----:B-1----:R-:W3:Y:S04]  /*b0430*/  LDL.LU R22, [R1+0x1638] ;  /* 0x0016380001167983 */ /* 0x002ee80000300800 */
[----:B------:R-:W3:Y:S01]  /*b0440*/  LDL.LU R21, [R1+0x163c] ;  /* 0x00163c0001157983 */ /* 0x000ee20000300800 */
[----:B--2---:R-:W-:-:S04]  /*b0450*/  IADD3 R26, P3, PT, R26, UR11, RZ ;  /* 0x0000000b1a1a7c10 */ /* 0x004fc8000ff7e0ff */
[----:B----4-:R-:W-:Y:S01]  /*b0460*/  IADD3.X R28, PT, PT, R28, UR14, RZ, P3, !PT ;  /* 0x0000000e1c1c7c10 */ /* 0x010fe20009ffe4ff */
[----:B0-----:R-:W-:-:S04]  /*b0470*/  @!P0 IMAD.MOV.U32 R12, RZ, RZ, R26 ;  /* 0x000000ffff0c8224 */ /* 0x001fc800078e001a */
[----:B------:R-:W-:-:S05]  /*b0480*/  @!P0 IMAD.MOV.U32 R13, RZ, RZ, R28 ;  /* 0x000000ffff0d8224 */ /* 0x000fca00078e001c */
[----:B------:R0:W2:Y:S01]  /*b0490*/  @!P0 LDG.E.U8 R24, desc[UR22][R12.64] ;  /* 0x000000160c188981 */ /* 0x0000a2000c1e1100 */
[----:B------:R-:W-:-:S04]  /*b04a0*/  IADD3 R18, P3, PT, R18, UR11, RZ ;  /* 0x0000000b12127c10 */ /* 0x000fc8000ff7e0ff */
[----:B------:R-:W-:Y:S02]  /*b04b0*/  IADD3.X R19, PT, PT, R19, UR14, RZ, P3, !PT ;  /* 0x0000000e13137c10 */ /* 0x000fe40009ffe4ff */
[----:B------:R-:W-:Y:S02]  /*b04c0*/  PRMT R23, RZ, 0x7610, R23 ;  /* 0x00007610ff177816 */ /* 0x000fe40000000017 */
[----:B------:R-:W-:Y:S01]  /*b04d0*/  IADD3 R17, P3, PT, R17, UR11, RZ ;  /* 0x0000000b11117c10 */ /* 0x000fe2000ff7e0ff */
[----:B------:R1:W-:Y:S01]  /*b04e0*/  STL [R1+0x1644], R26 ;  /* 0x0016441a01007387 */ /* 0x0003e20000100800 */
[----:B0-----:R-:W-:Y:S02]  /*b04f0*/  @!P1 IMAD.MOV.U32 R12, RZ, RZ, R18 ;  /* 0x000000ffff0c9224 */ /* 0x001fe400078e0012 */
[----:B------:R-:W-:Y:S01]  /*b0500*/  @!P1 IMAD.MOV.U32 R13, RZ, RZ, R19 ;  /* 0x000000ffff0d9224 */ /* 0x000fe200078e0013 */
[----:B------:R-:W-:Y:S01]  /*b0510*/  STL [R1+0x1640], R28 ;  /* 0x0016401c01007387 */ /* 0x000fe20000100800 */
[----:B------:R-:W-:-:S02]  /*b0520*/  IADD3.X R27, PT, PT, R27, UR14, RZ, P3, !PT ;  /* 0x0000000e1b1b7c10 */ /* 0x000fc40009ffe4ff */
[----:B------:R-:W-:Y:S01]  /*b0530*/  PRMT R25, RZ, 0x7610, R25 ;  /* 0x00007610ff197816 */ /* 0x000fe20000000019 */
[----:B------:R0:W4:Y:S04]  /*b0540*/  @!P1 LDG.E.U8 R23, desc[UR22][R12.64] ;  /* 0x000000160c179981 */ /* 0x000128000c1e1100 */
[----:B-1----:R-:W4:Y:S04]  /*b0550*/  LDL.LU R26, [R1+0x1630] ;  /* 0x00163000011a7983 */ /* 0x002f280000300800 */
[----:B------:R-:W-:Y:S04]  /*b0560*/  STL [R1+0x2bf4], R18 ;  /* 0x002bf41201007387 */ /* 0x000fe80000100800 */
[----:B------:R-:W-:Y:S04]  /*b0570*/  STL [R1+0x6c], R31 ;  /* 0x00006c1f01007387 */ /* 0x000fe80000100800 */
[----:B------:R-:W-:Y:S01]  /*b0580*/  STL [R1+0x2bf0], R19 ;  /* 0x002bf01301007387 */ /* 0x000fe20000100800 */
[----:B0-----:R-:W-:-:S02]  /*b0590*/  @!P0 IMAD.MOV.U32 R12, RZ, RZ, R17 ;  /* 0x000000ffff0c8224 */ /* 0x001fc400078e0011 */
[----:B------:R-:W-:Y:S01]  /*b05a0*/  @!P0 IMAD.MOV.U32 R13, RZ, RZ, R27 ;  /* 0x000000ffff0d8224 */ /* 0x000fe200078e001b */
[----:B------:R-:W-:-:S04]  /*b05b0*/  PRMT R20, RZ, 0x7610, R20 ;  /* 0x00007610ff147816 */ /* 0x000fc80000000014 */
[----:B------:R0:W4:Y:S01]  /*b05c0*/  @!P0 LDG.E.U8 R25, desc[UR22][R12.64] ;  /* 0x000000160c198981 */ /* 0x000122000c1e1100 */
[----:B---3--:R-:W-:-:S04]  /*b05d0*/  IADD3 R21, P3, PT, R21, UR11, RZ ;  /* 0x0000000b15157c10 */ /* 0x008fc8000ff7e0ff */
[----:B------:R-:W-:Y:S01]  /*b05e0*/  IADD3.X R22, PT, PT, R22, UR14, RZ, P3, !PT ;  /* 0x0000000e16167c10 */ /* 0x000fe20009ffe4ff */
[----:B0-----:R-:W-:-:S04]  /*b05f0*/  @!P1 IMAD.MOV.U32 R12, RZ, RZ, R21 ;  /* 0x000000ffff0c9224 */ /* 0x001fc800078e0015 */
[----:B------:R-:W-:-:S05]  /*b0600*/  @!P1 IMAD.MOV.U32 R13, RZ, RZ, R22 ;  /* 0x000000ffff0d9224 */ /* 0x000fca00078e0016 */
[----:B------:R-:W3:Y:S04]  /*b0610*/  @!P1 LDG.E.U8 R20, desc[UR22][R12.64] ;  /* 0x000000160c149981 */ /* 0x000ee8000c1e1100 */
[----:B--2---:R0:W-:Y:S04]  /*b0620*/  STL [R1+0x60], R24 ;  /* 0x0000601801007387 */ /* 0x0041e80000100800 */
[----:B0-----:R-:W2:Y:S04]  /*b0630*/  LDL.LU R24, [R1+0x1634] ;  /* 0x0016340001187983 */ /* 0x001ea80000300800 */
[----:B------:R-:W2:Y:S04]  /*b0640*/  LDL.LU R19, [R1+0x2c00] ;  /* 0x002c000001137983 */ /* 0x000ea80000300800 */
[----:B------:R-:W2:Y:S04]  /*b0650*/  LDL.LU R18, [R1+0x2c04] ;  /* 0x002c040001127983 */ /* 0x000ea80000300800 */
[----:B----4-:R0:W-:Y:S04]  /*b0660*/  STL [R1+0x5c], R23 ;  /* 0x00005c1701007387 */ /* 0x0101e80000100800 */
[----:B0-----:R-:W4:Y:S04]  /*b0670*/  LDL.LU R23, [R1+0x2c08] ;  /* 0x002c080001177983 */ /* 0x001f280000300800 */
[----:B------:R0:W-:Y:S04]  /*b0680*/  STL [R1+0x2bfc], R17 ;  /* 0x002bfc1101007387 */ /* 0x0001e80000100800 */
[----:B------:R-:W-:Y:S01]  /*b0690*/  STL [R1+0x2bf8], R27 ;  /* 0x002bf81b01007387 */ /* 0x000fe20000100800 */
[----:B------:R-:W-:-:S03]  /*b06a0*/  PRMT R16, RZ, 0x7610, R16 ;  /* 0x00007610ff107816 */ /* 0x000fc60000000010 */
[----:B0-----:R-:W4:Y:S04]  /*b06b0*/  LDL.LU R17, [R1+0x2c0c] ;  /* 0x002c0c0001117983 */ /* 0x001f280000300800 */
[----:B------:R-:W-:Y:S04]  /*b06c0*/  STL [R1+0x64], R29 ;  /* 0x0000641d01007387 */ /* 0x000fe80000100800 */
[----:B------:R-:W-:Y:S04]  /*b06d0*/  STL [R1+0x163c], R21 ;  /* 0x00163c1501007387 */ /* 0x000fe80000100800 */
[----:B------:R-:W-:Y:S04]  /*b06e0*/  STL [R1+0x1638], R22 ;  /* 0x0016381601007387 */ /* 0x000fe80000100800 */
[----:B------:R0:W-:Y:S04]  /*b06f0*/  STL [R1+0x58], R25 ;  /* 0x0000581901007387 */ /* 0x0001e80000100800 */
[----:B0-----:R-:W4:Y:S04]  /*b0700*/  LDL.LU R25, [R1+0x2c10] ;  /* 0x002c100001197983 */ /* 0x001f280000300800 */
[----:B------:R-:W4:Y:S04]  /*b0710*/  LDL.LU R22, [R1+0x2c14] ;  /* 0x002c140001167983 */ /* 0x000f280000300800 */
[----:B------:R-:W4:Y:S01]  /*b0720*/  LDL.LU R21, [R1+0x2c18] ;  /* 0x002c180001157983 */ /* 0x000f220000300800 */
[----:B------:R-:W-:-:S03]  /*b0730*/  PRMT R3, RZ, 0x7610, R3 ;  /* 0x00007610ff037816 */ /* 0x000fc60000000003 */
[----:B---3--:R0:W-:Y:S04]  /*b0740*/  STL [R1+0x54], R20 ;  /* 0x0000541401007387 */ /* 0x0081e80000100800 */
[----:B0-----:R-:W3:Y:S01]  /*b0750*/  LDL.LU R20, [R1+0x2c1c] ;  /* 0x002c1c0001147983 */ /* 0x001ee20000300800 */
[----:B--2---:R-:W-:-:S04]  /*b0760*/  IADD3 R24, P3, PT, R24, UR11, RZ ;  /* 0x0000000b18187c10 */ /* 0x004fc8000ff7e0ff */
[----:B------:R-:W-:Y:S02]  /*b0770*/  IADD3.X R26, PT, PT, R26, UR14, RZ, P3, !PT ;  /* 0x0000000e1a1a7c10 */ /* 0x000fe40009ffe4ff */
[----:B------:R-:W-:Y:S01]  /*b0780*/  IADD3 R18, P3, PT, R18, UR11, RZ ;  /* 0x0000000b12127c10 */ /* 0x000fe2000ff7e0ff */
[----:B------:R-:W-:Y:S02]  /*b0790*/  @!P0 IMAD.MOV.U32 R12, RZ, RZ, R24 ;  /* 0x000000ffff0c8224 */ /* 0x000fe400078e0018 */
[----:B------:R-:W-:Y:S01]  /*b07a0*/  @!P0 IMAD.MOV.U32 R13, RZ, RZ, R26 ;  /* 0x000000ffff0d8224 */ /* 0x000fe200078e001a */
[----:B------:R-:W-:-:S04]  /*b07b0*/  IADD3.X R19, PT, PT, R19, UR14, RZ, P3, !PT ;  /* 0x0000000e13137c10 */ /* 0x000fc80009ffe4ff */
[----:B------:R0:W2:Y:S02]  /*b07c0*/  @!P0 LDG.E.U8 R16, desc[UR22][R12.64] ;  /* 0x000000160c108981 */ /* 0x0000a4000c1e1100 */
[----:B0-----:R-:W-:Y:S02]  /*b07d0*/  @!P1 IMAD.MOV.U32 R12, RZ, RZ, R18 ;  /* 0x000000ffff0c9224 */ /* 0x001fe400078e0012 */
[----:B------:R-:W-:-:S05]  /*b07e0*/  @!P1 IMAD.MOV.U32 R13, RZ, RZ, R19 ;  /* 0x000000ffff0d9224 */ /* 0x000fca00078e0013 */
[----:B------:R0:W2:Y:S01]  /*b07f0*/  @!P1 LDG.E.U8 R3, desc[UR22][R12.64] ;  /* 0x000000160c039981 */ /* 0x0000a2000c1e1100 */
[----:B----4-:R-:W-:-:S04]  /*b0800*/  IADD3 R17, P3, PT, R17, UR11, RZ ;  /* 0x0000000b11117c10 */ /* 0x010fc8000ff7e0ff */
[----:B------:R-:W-:Y:S02]  /*b0810*/  IADD3.X R23, PT, PT, R23, UR14, RZ, P3, !PT ;  /* 0x0000000e17177c10 */ /* 0x000fe40009ffe4ff */
[----:B------:R-:W-:Y:S01]  /*b0820*/  PRMT R4, RZ, 0x7610, R4 ;  /* 0x00007610ff047816 */ /* 0x000fe20000000004 */
[----:B------:R-:W-:Y:S01]  /*b0830*/  STL [R1+0x1634], R24 ;  /* 0x0016341801007387 */ /* 0x000fe20000100800 */
[----:B------:R-:W-:Y:S01]  /*b0840*/  IADD3 R22, P3, PT, R22, UR11, RZ ;  /* 0x0000000b16167c10 */ /* 0x000fe2000ff7e0ff */
[----:B0-----:R-:W-:Y:S02]  /*b0850*/  @!P0 IMAD.MOV.U32 R12, RZ, RZ, R17 ;  /* 0x000000ffff0c8224 */ /* 0x001fe400078e0011 */
[----:B------:R-:W-:Y:S01]  /*b0860*/  @!P0 IMAD.MOV.U32 R13, RZ, RZ, R23 ;  /* 0x000000ffff0d8224 */ /* 0x000fe200078e0017 */
[----:B------:R-:W-:Y:S01]  /*b0870*/  IADD3.X R25, PT, PT, R25, UR14, RZ, P3, !PT ;  /* 0x0000000e19197c10 */ /* 0x000fe20009ffe4ff */
[----:B------:R-:W-:Y:S04]  /*b0880*/  STL [R1+0x1630], R26 ;  /* 0x0016301a01007387 */ /* 0x000fe80000100800 */
[----:B------:R0:W4:Y:S01]  /*b0890*/  @!P0 LDG.E.U8 R4, desc[UR22][R12.64] ;  /* 0x000000160c048981 */ /* 0x000122000c1e1100 */
[----:B------:R-:W-:-:S02]  /*b08a0*/  PRMT R15, RZ, 0x7610, R15 ;  /* 0x00007610ff0f7816 */ /* 0x000fc4000000000f */
[----:B------:R-:W-:Y:S02]  /*b08b0*/  PRMT R6, RZ, 0x7610, R6 ;  /* 0x00007610ff067816 */ /* 0x000fe40000000006 */
[----:B---3--:R-:W-:Y:S01]  /*b08c0*/  IADD3 R20, P3, PT, R20, UR11, RZ ;  /* 0x0000000b14147c10 */ /* 0x008fe2000ff7e0ff */
[----:B0-----:R-:W-:Y:S02]  /*b08d0*/  @!P1 IMAD.MOV.U32 R12, RZ, RZ, R22 ;  /* 0x000000ffff0c9224 */ /* 0x001fe400078e0016 */
[----:B------:R-:W-:Y:S01]  /*b08e0*/  @!P1 IMAD.MOV.U32 R13, RZ, RZ, R25 ;  /* 0x000000ffff0d9224 */ /* 0x000fe200078e0019 */
[----:B------:R-:W-:-:S04]  /*b08f0*/  IADD3.X R21, PT, PT, R21, UR14, RZ, P3, !PT ;  /* 0x0000000e15157c10 */ /* 0x000fc80009ffe4ff */
[----:B------:R0:W3:Y:S02]  /*b0900*/  @!P1 LDG.E.U8 R15, desc[UR22][R12.64] ;  /* 0x000000160c0f9981 */ /* 0x0000e4000c1e1100 */
[----:B0-----:R-:W-:Y:S02]  /*b0910*/  @!P0 IMAD.MOV.U32 R12, RZ, RZ, R20 ;  /* 0x000000ffff0c8224 */ /* 0x001fe400078e0014 */
[----:B------:R-:W-:-:S05]  /*b0920*/  @!P0 IMAD.MOV.U32 R13, RZ, RZ, R21 ;  /* 0x000000ffff0d8224 */ /* 0x000fca00078e0015 */
[----:B------:R-:W3:Y:S04]  /*b0930*/  @!P0 LDG.E.U8 R6, desc[UR22][R12.64] ;  /* 0x000000160c068981 */ /* 0x000ee8000c1e1100 */
[----:B--2---:R0:W-:Y:S04]  /*b0940*/  STL [R1+0x50], R16 ;  /* 0x0000501001007387 */ /* 0x0041e80000100800 */
[----:B0-----:R-:W2:Y:S04]  /*b0950*/  LDL.LU R16, [R1+0x161c] ;  /* 0x00161c0001107983 */ /* 0x001ea80000300800 */
[----:B------:R-:W-:Y:S04]  /*b0960*/  STL [R1+0x2c04], R18 ;  /* 0x002c041201007387 */ /* 0x000fe80000100800 */
[----:B------:R0:W-:Y:S04]  /*b0970*/  STL [R1+0x2c00], R19 ;  /* 0x002c001301007387 */ /* 0x0001e80000100800 */
[----:B0-----:R-:W2:Y:S04]  /*b0980*/  LDL.LU R19, [R1+0x1618] ;  /* 0x0016180001137983 */ /* 0x001ea80000300800 */
[----:B------:R-:W2:Y:S04]  /*b0990*/  LDL.LU R18, [R1+0x1614] ;  /* 0x0016140001127983 */ /* 0x000ea80000300800 */
[----:B------:R-:W-:Y:S04]  /*b09a0*/  STL [R1+0x4038], R3 ;  /* 0x0040380301007387 */ /* 0x000fe80000100800 */
[----:B------:R-:W-:Y:S04]  /*b09b0*/  STL [R1+0x2c0c], R17 ;  /* 0x002c0c1101007387 */ /* 0x000fe80000100800 */
[----:B------:R0:W-:Y:S04]  /*b09c0*/  STL [R1+0x2c08], R23 ;  /* 0x002c081701007387 */ /* 0x0001e80000100800 */
[----:B------:R-:W2:Y:S01]  /*b09d0*/  LDL.LU R24, [R1+0x1610] ;  /* 0x0016100001187983 */ /* 0x000ea20000300800 */
[----:B------:R-:W-:-:S03]  /*b09e0*/  PRMT R7, RZ, 0x7610, R7 ;  /* 0x00007610ff077816 */ /* 0x000fc60000000007 */
[----:B0-----:R-:W2:Y:S04]  /*b09f0*/  LDL.LU R23, [R1+0x2c20] ;  /* 0x002c200001177983 */ /* 0x001ea80000300800 */
[----:B------:R-:W2:Y:S04]  /*b0a00*/  LDL.LU R17, [R1+0x2c24] ;  /* 0x002c240001117983 */ /* 0x000ea80000300800 */
[----:B----4-:R-:W-:Y:S04]  /*b0a10*/  STL [R1+0x403c], R4 ;  /* 0x00403c0401007387 */ /* 0x010fe80000100800 */
[----:B------:R-:W-:Y:S04]  /*b0a20*/  STL [R1+0x2c14], R22 ;  /* 0x002c141601007387 */ /* 0x000fe80000100800 */
[----:B------:R-:W-:Y:S04]  /*b0a30*/  STL [R1+0x2c10], R25 ;  /* 0x002c101901007387 */ /* 0x000fe80000100800 */
[----:B---3--:R0:W-:Y:S04]  /*b0a40*/  STL [R1+0x44], R15 ;  /* 0x0000440f01007387 */ /* 0x0081e80000100800 */
[----:B0-----:R-:W3:Y:S04]  /*b0a50*/  LDL.LU R15, [R1+0x2c2c] ;  /* 0x002c2c00010f7983 */ /* 0x001ee80000300800 */
[----:B------:R-:W-:Y:S04]  /*b0a60*/  STL [R1+0x2c1c], R20 ;  /* 0x002c1c1401007387 */ /* 0x000fe80000100800 */
[----:B------:R0:W-:Y:S04]  /*b0a70*/  STL [R1+0x2c18], R21 ;  /* 0x002c181501007387 */ /* 0x0001e80000100800 */
[----:B------:R-:W4:Y:S04]  /*b0a80*/  LDL.LU R22, [R1+0x2c28] ;  /* 0x002c280001167983 */ /* 0x000f280000300800 */
[----:B0-----:R-:W4:Y:S04]  /*b0a90*/  LDL.LU R21, [R1+0x1608] ;  /* 0x0016080001157983 */ /* 0x001f280000300800 */
[----:B------:R-:W4:Y:S04]  /*b0aa0*/  LDL.LU R20, [R1+0x160c] ;  /* 0x00160c0001147983 */ /* 0x000f280000300800 */
[----:B------:R0:W-:Y:S02]  /*b0ab0*/  STL [R1+0x4090], R6 ;  /* 0x0040900601007387 */ /* 0x0001e40000100800 */
[----:B0-----:R-:W-:-:S02]  /*b0ac0*/  PRMT R6, RZ, 0x7610, R6 ;  /* 0x00007610ff067816 */ /* 0x001fc40000000006 */
[----:B--2---:R-:W-:-:S05]  /*b0ad0*/  IADD3 R16, P3, PT, R16, UR11, RZ ;  /* 0x0000000b10107c10 */ /* 0x004fca000ff7e0ff */
[----:B------:R-:W-:Y:S01]  /*b0ae0*/  @!P1 IMAD.MOV.U32 R12, RZ, RZ, R16 ;  /* 0x000000ffff0c9224 */ /* 0x000fe200078e0010 */
[----:B------:R-:W-:Y:S02]  /*b0af0*/  IADD3.X R19, PT, PT, R19, UR14, RZ, P3, !PT ;  /* 0x0000000e13137c10 */ /* 0x000fe40009ffe4ff */
[----:B------:R-:W-:-:S03]  /*b0b00*/  IADD3 R18, P3, PT, R18, UR11, RZ ;  /* 0x0000000b12127c10 */ /* 0x000fc6000ff7e0ff */
[----:B------:R-:W-:Y:S01]  /*b0b10*/  @!P1 IMAD.MOV.U32 R13, RZ, RZ, R19 ;  /* 0x000000ffff0d9224 */ /* 0x000fe200078e0013 */
[----:B------:R-:W-:-:S04]  /*b0b20*/  IADD3.X R24, PT, PT, R24, UR14, RZ, P3, !PT ;  /* 0x0000000e18187c10 */ /* 0x000fc80009ffe4ff */
[----:B------:R0:W2:Y:S02]  /*b0b30*/  @!P1 LDG.E.U8 R7, desc[UR22][R12.64] ;  /* 0x000000160c079981 */ /* 0x0000a4000c1e1100 */
[----:B0-----:R-:W-:Y:S02]  /*b0b40*/  @!P0 IMAD.MOV.U32 R12, RZ, RZ, R18 ;  /* 0x000000ffff0c8224 */ /* 0x001fe400078e0012 */
[----:B------:R-:W-:-:S05]  /*b0b50*/  @!P0 IMAD.MOV.U32 R13, RZ, RZ, R24 ;  /* 0x000000ffff0d8224 */ /* 0x000fca00078e0018 */
[----:B------:R0:W2:Y:S01]  /*b0b60*/  @!P0 LDG.E.U8 R6, desc[UR22][R12.64] ;  /* 0x000000160c068981 */ /* 0x0000a2000c1e1100 */
[----:B------:R-:W-:-:S04]  /*b0b70*/  IADD3 R17, P3, PT, R17, UR11, RZ ;  /* 0x0000000b11117c10 */ /* 0x000fc8000ff7e0ff */
[----:B------:R-:W-:Y:S02]  /*b0b80*/  IADD3.X R23, PT, PT, R23, UR14, RZ, P3, !PT ;  /* 0x0000000e17177c10 */ /* 0x000fe40009ffe4ff */
[----:B------:R-:W-:Y:S01]  /*b0b90*/  PRMT R8, RZ, 0x7610, R8 ;  /* 0x00007610ff087816 */ /* 0x000fe20000000008 */
[----:B------:R-:W-:Y:S04]  /*b0ba0*/  STL [R1+0x161c], R16 ;  /* 0x00161c1001007387 */ /* 0x000fe80000100800 */
[----:B------:R1:W-:Y:S01]  /*b0bb0*/  STL [R1+0x1618], R19 ;  /* 0x0016181301007387 */ /* 0x0003e20000100800 */
[----:B0-----:R-:W-:Y:S02]  /*b0bc0*/  @!P1 IMAD.MOV.U32 R12, RZ, RZ, R17 ;  /* 0x000000ffff0c9224 */ /* 0x001fe400078e0011 */
[----:B------:R-:W-:-:S05]  /*b0bd0*/  @!P1 IMAD.MOV.U32 R13, RZ, RZ, R23 ;  /* 0x000000ffff0d9224 */ /* 0x000fca00078e0017 */
[----:B------:R0:W2:Y:S04]  /*b0be0*/  @!P1 LDG.E.U8 R8, desc[UR22][R12.64] ;  /* 0x000000160c089981 */ /* 0x0000a8000c1e1100 */
[----:B-1----:R-:W2:Y:S04]  /*b0bf0*/  LDL.LU R19, [R1+0x1600] ;  /* 0x0016000001137983 */ /* 0x002ea80000300800 */
[----:B------:R-:W2:Y:S01]  /*b0c00*/  LDL.LU R16, [R1+0x1604] ;  /* 0x0016040001107983 */ /* 0x000ea20000300800 */
[----:B---3--:R-:W-:-:S04]  /*b0c10*/  IADD3 R15, P3, PT, R15, UR11, RZ ;  /* 0x0000000b0f0f7c10 */ /* 0x008fc8000ff7e0ff */
[----:B----4-:R-:W-:Y:S02]  /*b0c20*/  IADD3.X R22, PT, PT, R22, UR14, RZ, P3, !PT ;  /* 0x0000000e16167c10 */ /* 0x010fe40009ffe4ff */
[----:B------:R-:W-:Y:S01]  /*b0c30*/  PRMT R14, RZ, 0x7610, R14 ;  /* 0x00007610ff0e7816 */ /* 0x000fe2000000000e */
[----:B0-----:R-:W-:Y:S02]  /*b0c40*/  @!P0 IMAD.MOV.U32 R12, RZ, RZ, R15 ;  /* 0x000000ffff0c8224 */ /* 0x001fe400078e000f */
[----:B------:R-:W-:-:S05]  /*b0c50*/  @!P0 IMAD.MOV.U32 R13, RZ, RZ, R22 ;  /* 0x000000ffff0d8224 */ /* 0x000fca00078e0016 */
[----:B------:R0:W3:Y:S04]  /*b0c60*/  @!P0 LDG.E.U8 R14, desc[UR22][R12.64] ;  /* 0x000000160c0e8981 */ /* 0x0000e8000c1e1100 */
[----:B--2---:R-:W-:Y:S04]  /*b0c70*/  STL [R1+0x405c], R7 ;  /* 0x00405c0701007387 */ /* 0x004fe80000100800 */
[----:B------:R-:W-:Y:S04]  /*b0c80*/  STL [R1+0x1614], R18 ;  /* 0x0016141201007387 */ /* 0x000fe80000100800 */
[----:B------:R-:W-:Y:S04]  /*b0c90*/  STL [R1+0x1610], R24 ;  /* 0x0016101801007387 */ /* 0x000fe80000100800 */
[----:B------:R1:W-:Y:S04]  /*b0ca0*/  STL [R1+0x38], R6 ;  /* 0x0000380601007387 */ /* 0x0003e80000100800 */
[----:B-1----:R-:W2:Y:S04]  /*b0cb0*/  LDL.LU R6, [R1+0x2c34] ;  /* 0x002c340001067983 */ /* 0x002ea80000300800 */
[----:B------:R-:W4:Y:S04]  /*b0cc0*/  LDL.LU R18, [R1+0x2c30] ;  /* 0x002c300001127983 */ /* 0x000f280000300800 */
[----:B------:R1:W-:Y:S04]  /*b0cd0*/  STL [R1+0x2c24], R17 ;  /* 0x002c241101007387 */ /* 0x0003e80000100800 */
[----:B------:R-:W-:Y:S04]  /*b0ce0*/  STL [R1+0x2c20], R23 ;  /* 0x002c201701007387 */ /* 0x000fe80000100800 */
[----:B-1----:R-:W4:Y:S04]  /*b0cf0*/  LDL.LU R17, [R1+0x2c38] ;  /* 0x002c380001117983 */ /* 0x002f280000300800 */
[----:B------:R-:W4:Y:S01]  /*b0d00*/  LDL.LU R7, [R1+0x2c3c] ;  /* 0x002c3c0001077983 */ /* 0x000f220000300800 */
[----:B------:R-:W-:-:S03]  /*b0d10*/  IADD3 R20, P3, PT, R20, UR11, RZ ;  /* 0x0000000b14147c10 */ /* 0x000fc6000ff7e0ff */
[----:B------:R1:W-:Y:S01]  /*b0d20*/  STL [R1+0x4040], R8 ;  /* 0x0040400801007387 */ /* 0x0003e20000100800 */
[----:B------:R-:W-:Y:S02]  /*b0d30*/  IADD3.X R21, PT, PT, R21, UR14, RZ, P3, !PT ;  /* 0x0000000e15157c10 */ /* 0x000fe40009ffe4ff */
[----:B------:R-:W-:Y:S01]  /*b0d40*/  IADD3 R16, P3, PT, R16, UR11, RZ ;  /* 0x0000000b10107c10 */ /* 0x000fe2000ff7e0ff */
[----:B0-----:R-:W-:Y:S02]  /*b0d50*/  @!P1 IMAD.MOV.U32 R12, RZ, RZ, R20 ;  /* 0x000000ffff0c9224 */ /* 0x001fe400078e0014 */
[----:B------:R-:W-:Y:S01]  /*b0d60*/  @!P1 IMAD.MOV.U32 R13, RZ, RZ, R21 ;  /* 0x000000ffff0d9224 */ /* 0x000fe200078e0015 */
[----:B-1----:R-:W-:Y:S02]  /*b0d70*/  PRMT R8, RZ, 0x7610, R8 ;  /* 0x00007610ff087816 */ /* 0x002fe40000000008 */
[----:B------:R-:W-:Y:S02]  /*b0d80*/  IADD3.X R19, PT, PT, R19, UR14, RZ, P3, !PT ;  /* 0x0000000e13137c10 */ /* 0x000fe40009ffe4ff */
[----:B------:R-:W-:-:S02]  /*b0d90*/  PRMT R9, RZ, 0x7610, R9 ;  /* 0x00007610ff097816 */ /* 0x000fc40000000009 */
[----:B------:R0:W4:Y:S01]  /*b0da0*/  @!P1 LDG.E.U8 R8, desc[UR22][R12.64] ;  /* 0x000000160c089981 */ /* 0x000122000c1e1100 */
[----:B------:R-:W-:Y:S01]  /*b0db0*/  PRMT R4, RZ, 0x7610, R4 ;  /* 0x00007610ff047816 */ /* 0x000fe20000000004 */
[----:B0-----:R-:W-:Y:S02]  /*b0dc0*/  @!P0 IMAD.MOV.U32 R12, RZ, RZ, R16 ;  /* 0x000000ffff0c8224 */ /* 0x001fe400078e0010 */
[----:B------:R-:W-:-:S05]  /*b0dd0*/  @!P0 IMAD.MOV.U32 R13, RZ, RZ, R19 ;  /* 0x000000ffff0d8224 */ /* 0x000fca00078e0013 */
[----:B------:R0:W4:Y:S04]  /*b0de0*/  @!P0 LDG.E.U8 R9, desc[UR22][R12.64] ;  /* 0x000000160c098981 */ /* 0x000128000c1e1100 */
[----:B------:R1:W-:Y:S04]  /*b0df0*/  STL [R1+0x2c2c], R15 ;  /* 0x002c2c0f01007387 */ /* 0x0003e80000100800 */
[----:B------:R-:W-:Y:S01]  /*b0e00*/  STL [R1+0x2c28], R22 ;  /* 0x002c281601007387 */ /* 0x000fe20000100800 */
[----:B------:R-:W-:-:S03]  /*b0e10*/  PRMT R10, RZ, 0x7610, R10 ;  /* 0x00007610ff0a7816 */ /* 0x000fc6000000000a */
[----:B-1----:R-:W4:Y:S04]  /*b0e20*/  LDL.LU R15, [R1+0x15f8] ;  /* 0x0015f800010f7983 */ /* 0x002f280000300800 */
[----:B---3--:R1:W-:Y:S04]  /*b0e30*/  STL [R1+0x30], R14 ;  /* 0x0000300e01007387 */ /* 0x0083e80000100800 */
[----:B-1----:R-:W3:Y:S04]  /*b0e40*/  LDL.LU R14, [R1+0x15fc] ;  /* 0x0015fc00010e7983 */ /* 0x002ee80000300800 */
[----:B------:R-:W-:Y:S04]  /*b0e50*/  STL [R1+0x160c], R20 ;  /* 0x00160c1401007387 */ /* 0x000fe80000100800 */
[----:B------:R-:W-:Y:S04]  /*b0e60*/  STL [R1+0x1608], R21 ;  /* 0x0016081501007387 */ /* 0x000fe80000100800 */
[----:B------:R-:W-:Y:S04]  /*b0e70*/  STL [R1+0x1604], R16 ;  /* 0x0016041001007387 */ /* 0x000fe80000100800 */
[----:B------:R1:W-:Y:S04]  /*b0e80*/  STL [R1+0x1600], R19 ;  /* 0x0016001301007387 */ /* 0x0003e80000100800 */
[----:B-1----:R-:W3:Y:S04]  /*b0e90*/  LDL.LU R19, [R1+0x15f0] ;  /* 0x0015f00001137983 */ /* 0x002ee80000300800 */
[----:B------:R-:W3:Y:S01]  /*b0ea0*/  LDL.LU R16, [R1+0x15f4] ;  /* 0x0015f40001107983 */ /* 0x000ee20000300800 */
[----:B--2---:R-:W-:-:S04]  /*b0eb0*/  IADD3 R6, P3, PT, R6, UR11, RZ ;  /* 0x0000000b06067c10 */ /* 0x004fc8000ff7e0ff */
[----:B----4-:R-:W-:Y:S01]  /*b0ec0*/  IADD3.X R18, PT, PT, R18, UR14, RZ, P3, !PT ;  /* 0x0000000e12127c10 */ /* 0x010fe20009ffe4ff */
[----:B0-----:R-:W-:-:S04]  /*b0ed0*/  @!P1 IMAD.MOV.U32 R12, RZ, RZ, R6 ;  /* 0x000000ffff0c9224 */ /* 0x001fc800078e0006 */
[----:B------:R-:W-:Y:S01]  /*b0ee0*/  @!P1 IMAD.MOV.U32 R13, RZ, RZ, R18 ;  /* 0x000000ffff0d9224 */ /* 0x000fe200078e0012 */
[----:B------:R-:W-:-:S04]  /*b0ef0*/  IADD3 R7, P3, PT, R7, UR11, RZ ;  /* 0x0000000b07077c10 */ /* 0x000fc8000ff7e0ff */
[----:B------:R0:W2:Y:S01]  /*b0f00*/  @!P1 LDG.E.U8 R4, desc[UR22][R12.64] ;  /* 0x000000160c049981 */ /* 0x0000a2000c1e1100 */
[----:B------:R-:W-:Y:S01]  /*b0f10*/  IADD3.X R17, PT, PT, R17, UR14, RZ, P3, !PT ;  /* 0x0000000e11117c10 */ /* 0x000fe20009ffe4ff */
[----:B0-----:R-:W-:-:S04]  /*b0f20*/  @!P0 IMAD.MOV.U32 R12, RZ, RZ, R7 ;  /* 0x000000ffff0c8224 */ /* 0x001fc800078e0007 */
[----:B------:R-:W-:-:S05]  /*b0f30*/  @!P0 IMAD.MOV.U32 R13, RZ, RZ, R17 ;  /* 0x000000ffff0d8224 */ /* 0x000fca00078e0011 */
[----:B------:R0:W4:Y:S04]  /*b0f40*/  @!P0 LDG.E.U8 R10, desc[UR22][R12.64] ;  /* 0x000000160c0a8981 */ /* 0x000128000c1e1100 */
[----:B------:R-:W-:Y:S04]  /*b0f50*/  STL [R1+0x4044], R9 ;  /* 0x0040440901007387 */ /* 0x000fe80000100800 */
[----:B------:R1:W-:Y:S04]  /*b0f60*/  STL [R1+0x2c34], R6 ;  /* 0x002c340601007387 */ /* 0x0003e80000100800 */
[----:B------:R-:W-:Y:S04]  /*b0f70*/  STL [R1+0x2c30], R18 ;  /* 0x002c301201007387 */ /* 0x000fe80000100800 */
[----:B-1----:R-:W4:Y:S04]  /*b0f80*/  LDL.LU R6, [R1+0x2c44] ;  /* 0x002c440001067983 */ /* 0x002f280000300800 */
[----:B------:R1:W-:Y:S04]  /*b0f90*/  STL [R1+0x2c], R8 ;  /* 0x00002c0801007387 */ /* 0x0003e80000100800 */
[----:B-1----:R-:W4:Y:S01]  /*b0fa0*/  LDL.LU R8, [R1+0x2c40] ;  /* 0x002c400001087983 */ /* 0x002f220000300800 */
[----:B---3--:R-:W-:-:S04]  /*b0fb0*/  IADD3 R14, P3, PT, R14, UR11, RZ ;  /* 0x0000000b0e0e7c10 */ /* 0x008fc8000ff7e0ff */
[----:B------:R-:W-:Y:S02]  /*b0fc0*/  IADD3.X R15, PT, PT, R15, UR14, RZ, P3, !PT ;  /* 0x0000000e0f0f7c10 */ /* 0x000fe40009ffe4ff */
[----:B------:R-:W-:Y:S01]  /*b0fd0*/  PRMT R3, RZ, 0x7610, R3 ;  /* 0x00007610ff037816 */ /* 0x000fe20000000003 */
[----:B0-----:R-:W-:Y:S02]  /*b0fe0*/  @!P1 IMAD.MOV.U32 R12, RZ, RZ, R14 ;  /* 0x000000ffff0c9224 */ /* 0x001fe400078e000e */
[----:B------:R-:W-:Y:S01]  /*b0ff0*/  @!P1 IMAD.MOV.U32 R13, RZ, RZ, R15 ;  /* 0x000000ffff0d9224 */ /* 0x000fe200078e000f */
[----:B------:R-:W-:-:S04]  /*b1000*/  IADD3 R16, P3, PT, R16, UR11, RZ ;  /* 0x0000000b10107c10 */ /* 0x000fc8000ff7e0ff */
[----:B------:R0:W3:Y:S01]  /*b1010*/  @!P1 LDG.E.U8 R3, desc[UR22][R12.64] ;  /* 0x000000160c039981 */ /* 0x0000e2000c1e1100 */
[----:B------:R-:W-:Y:S02]  /*b1020*/  IADD3.X R19, PT, PT, R19, UR14, RZ, P3, !PT ;  /* 0x0000000e13137c10 */ /* 0x000fe40009ffe4ff */
[----:B------:R-:W-:Y:S01]  /*b1030*/  PRMT R11, RZ, 0x7610, R11 ;  /* 0x00007610ff0b7816 */ /* 0x000fe2000000000b */
[----:B0-----:R-:W-:Y:S02]  /*b1040*/  @!P0 IMAD.MOV.U32 R12, RZ, RZ, R16 ;  /* 0x000000ffff0c8224 */ /* 0x001fe400078e0010 */
[----:B------:R-:W-:-:S05]  /*b1050*/  @!P0 IMAD.MOV.U32 R13, RZ, RZ, R19 ;  /* 0x000000ffff0d8224 */ /* 0x000fca00078e0013 */
[----:B------:R0:W3:Y:S04]  /*b1060*/  @!P0 LDG.E.U8 R11, desc[UR22][R12.64] ;  /* 0x000000160c0b8981 */ /* 0x0000e8000c1e1100 */
[----:B--2---:R-:W-:Y:S04]  /*b1070*/  STL [R1+0x4048], R4 ;  /* 0x0040480401007387 */ /* 0x004fe80000100800 */
[----:B------:R1:W-:Y:S04]  /*b1080*/  STL [R1+0x2c3c], R7 ;  /* 0x002c3c0701007387 */ /* 0x0003e80000100800 */
[----:B------:R2:W-:Y:S04]  /*b1090*/  STL [R1+0x2c38], R17 ;  /* 0x002c381101007387 */ /* 0x0005e80000100800 */
[----:B------:R-:W3:Y:S04]  /*b10a0*/  LDL.LU R18, [R1+0x2c48] ;  /* 0x002c480001127983 */ /* 0x000ee80000300800 */
[----:B-1----:R-:W3:Y:S04]  /*b10b0*/  LDL.LU R7, [R1+0x2c4c] ;  /* 0x002c4c0001077983 */ /* 0x002ee80000300800 */
[----:B--2---:R-:W2:Y:S04]  /*b10c0*/  LDL.LU R17, [R1+0x2c54] ;  /* 0x002c540001117983 */ /* 0x004ea80000300800 */
[----:B----4-:R1:W-:Y:S04]  /*b10d0*/  STL [R1+0x404c], R10 ;  /* 0x00404c0a01007387 */ /* 0x0103e80000100800 */
[----:B------:R-:W-:Y:S04]  /*b10e0*/  STL [R1+0x15fc], R14 ;  /* 0x0015fc0e01007387 */ /* 0x000fe80000100800 */
[----:B------:R4:W-:Y:S04]  /*b10f0*/  STL [R1+0x15f8], R15 ;  /* 0x0015f80f01007387 */ /* 0x0009e80000100800 */
[----:B-1----:R-:W2:Y:S01]  /*b1100*/  LDL.LU R10, [R1+0x2c50] ;  /* 0x002c5000010a7983 */ /* 0x002ea20000300800 */
[----:B------:R-:W-:-:S02]  /*b1110*/  PRMT R0, RZ, 0x7610, R0 ;  /* 0x00007610ff007816 */ /* 0x000fc40000000000 */
[----:B------:R-:W-:Y:S01]  /*b1120*/  PRMT R2, RZ, 0x7610, R2 ;  /* 0x00007610ff027816 */ /* 0x000fe20000000002 */
[----:B----4-:R-:W4:Y:S04]  /*b1130*/  LDL.LU R15, [R1+0x2c58] ;  /* 0x002c5800010f7983 */ /* 0x010f280000300800 */
[----:B------:R-:W4:Y:S01]  /*b1140*/  LDL.LU R14, [R1+0x2c5c] ;  /* 0x002c5c00010e7983 */ /* 0x000f220000300800 */
[----:B------:R-:W-:-:S05]  /*b1150*/  IADD3 R6, P3, PT, R6, UR11, RZ ;  /* 0x0000000b06067c10 */ /* 0x000fca000ff7e0ff */
[----:B0-----:R-:W-:Y:S01]  /*b1160*/  @!P1 IMAD.MOV.U32 R12, RZ, RZ, R6 ;  /* 0x000000ffff0c9224 */ /* 0x001fe200078e0006 */
[----:B------:R-:W-:-:S05]  /*b1170*/  IADD3.X R8, PT, PT, R8, UR14, RZ, P3, !PT ;  /* 0x0000000e08087c10 */ /* 0x000fca0009ffe4ff */
[----:B------:R-:W-:-:S05]  /*b1180*/  @!P1 IMAD.MOV.U32 R13, RZ, RZ, R8 ;  /* 0x000000ffff0d9224 */ /* 0x000fca00078e0008 */
[----:B------:R0:W4:Y:S01]  /*b1190*/  @!P1 LDG.E.U8 R0, desc[UR22][R12.64] ;  /* 0x000000160c009981 */ /* 0x000122000c1e1100 */
[----:B------:R-:W-:-:S03]  /*b11a0*/  PRMT R4, RZ, 0x7610, R4 ;  /* 0x00007610ff047816 */ /* 0x000fc60000000004 */
[----:B---3--:R-:W-:Y:S04]  /*b11b0*/  STL [R1+0x4050], R3 ;  /* 0x0040500301007387 */ /* 0x008fe80000100800 */
[----:B------:R1:W-:Y:S04]  /*b11c0*/  STL [R1+0x15f4], R16 ;  /* 0x0015f41001007387 */ /* 0x0003e80000100800 */
[----:B------:R-:W-:Y:S04]  /*b11d0*/  STL [R1+0x15f0], R19 ;  /* 0x0015f01301007387 */ /* 0x000fe80000100800 */
[----:B-1----:R-:W3:Y:S04]  /*b11e0*/  LDL.LU R16, [R1+0x15d8] ;  /* 0x0015d80001107983 */ /* 0x002ee80000300800 */
[----:B------:R-:W3:Y:S04]  /*b11f0*/  LDL.LU R9, [R1+0x15dc] ;  /* 0x0015dc0001097983 */ /* 0x000ee80000300800 */
[----:B------:R-:W-:Y:S04]  /*b1200*/  STL [R1+0x4054], R11 ;  /* 0x0040540b01007387 */ /* 0x000fe80000100800 */
[----:B------:R-:W-:Y:S04]  /*b1210*/  STL [R1+0x2c44], R6 ;  /* 0x002c440601007387 */ /* 0x000fe80000100800 */
[----:B------:R1:W-:Y:S04]  /*b1220*/  STL [R1+0x2c40], R8 ;  /* 0x002c400801007387 */ /* 0x0003e80000100800 */
[----:B-1----:R-:W3:Y:S04]  /*b1230*/  LDL.LU R8, [R1+0x15d0] ;  /* 0x0015d00001087983 */ /* 0x002ee80000300800 */
[----:B------:R-:W3:Y:S01]  /*b1240*/  LDL.LU R6, [R1+0x15d4] ;  /* 0x0015d40001067983 */ /* 0x000ee20000300800 */
[----:B------:R-:W-:-:S04]  /*b1250*/  IADD3 R7, P3, PT, R7, UR11, RZ ;  /* 0x0000000b07077c10 */ /* 0x000fc8000ff7e0ff */
[----:B------:R-:W-:Y:S02]  /*b1260*/  IADD3.X R18, PT, PT, R18, UR14, RZ, P3, !PT ;  /* 0x0000000e12127c10 */ /* 0x000fe40009ffe4ff */
[----:B--2---:R-:W-:Y:S01]  /*b1270*/  IADD3 R17, P3, PT, R17, UR11, RZ ;  /* 0x0000000b11117c10 */ /* 0x004fe2000ff7e0ff */
[----:B0-----:R-:W-:Y:S02]  /*b1280*/  @!P0 IMAD.MOV.U32 R12, RZ, RZ, R7 ;  /* 0x000000ffff0c8224 */ /* 0x001fe400078e0007 */
[----:B------:R-:W-:-:S05]  /*b1290*/  @!P0 IMAD.MOV.U32 R13, RZ, RZ, R18 ;  /* 0x000000ffff0d8224 */ /* 0x000fca00078e0012 */
[----:B------:R0:W2:Y:S01]  /*b12a0*/  @!P0 LDG.E.U8 R2, desc[UR22][R12.64] ;  /* 0x000000160c028981 */ /* 0x0000a2000c1e1100 */
[----:B------:R-:W-:Y:S01]  /*b12b0*/  IADD3.X R10, PT, PT, R10, UR14, RZ, P3, !PT ;  /* 0x0000000e0a0a7c10 */ /* 0x000fe20009ffe4ff */
[----:B0-----:R-:W-:-:S04]  /*b12c0*/  @!P1 IMAD.MOV.U32 R12, RZ, RZ, R17 ;  /* 0x000000ffff0c9224 */ /* 0x001fc800078e0011 */
[----:B------:R-:W-:-:S05]  /*b12d0*/  @!P1 IMAD.MOV.U32 R13, RZ, RZ, R10 ;  /* 0x000000ffff0d9224 */ /* 0x000fca00078e000a */
[----:B------:R0:W2:Y:S01]  /*b12e0*/  @!P1 LDG.E.U8 R4, desc[UR22][R12.64] ;  /* 0x000000160c049981 */ /* 0x0000a2000c1e1100 */
[----:B----4-:R-:W-:-:S04]  /*b12f0*/  IADD3 R14, P3, PT, R14, UR11, RZ ;  /* 0x0000000b0e0e7c10 */ /* 0x010fc8000ff7e0ff */
[----:B------:R-:W-:Y:S01]  /*b1300*/  IADD3.X R15, PT, PT, R15, UR14, RZ, P3, !PT ;  /* 0x0000000e0f0f7c10 */ /* 0x000fe20009ffe4ff */
[----:B0-----:R-:W-:-:S04]  /*b1310*/  @!P0 IMAD.MOV.U32 R12, RZ, RZ, R14 ;  /* 0x000000ffff0c8224 */ /* 0x001fc800078e000e */
[----:B------:R-:W-:Y:S01]  /*b1320*/  @!P0 IMAD.MOV.U32 R13, RZ, RZ, R15 ;  /* 0x000000ffff0d8224 */ /* 0x000fe200078e000f */
[----:B------:R-:W-:Y:S04]  /*b1330*/  STL [R1+0x4058], R0 ;  /* 0x0040580001007387 */ /* 0x000fe80000100800 */
[----:B------:R0:W-:Y:S04]  /*b1340*/  STL [R1+0x2c4c], R7 ;  /* 0x002c4c0701007387 */ /* 0x0001e80000100800 */
[----:B------:R-:W-:Y:S04]  /*b1350*/  STL [R1+0x2c48], R18 ;  /* 0x002c481201007387 */ /* 0x000fe80000100800 */
[----:B0-----:R-:W4:Y:S01]  /*b1360*/  LDL.LU R7, [R1+0x2c64] ;  /* 0x002c640001077983 */ /* 0x001f220000300800 */
[----:B---3--:R-:W-:-:S04]  /*b1370*/  IADD3 R9, P3, PT, R9, UR11, RZ ;  /* 0x0000000b09097c10 */ /* 0x008fc8000ff7e0ff */
[----:B------:R-:W-:Y:S02]  /*b1380*/  IADD3.X R16, PT, PT, R16, UR14, RZ, P3, !PT ;  /* 0x0000000e10107c10 */ /* 0x000fe40009ffe4ff */
[----:B------:R-:W-:Y:S02]  /*b1390*/  PRMT R0, RZ, 0x7610, R0 ;  /* 0x00007610ff007816 */ /* 0x000fe40000000000 */
[----:B------:R-:W-:Y:S02]  /*b13a0*/  PRMT R3, RZ, 0x7610, R3 ;  /* 0x00007610ff037816 */ /* 0x000fe40000000003 */
[----:B------:R-:W-:-:S04]  /*b13b0*/  IADD3 R6, P3, PT, R6, UR11, RZ ;  /* 0x0000000b06067c10 */ /* 0x000fc8000ff7e0ff */
[----:B------:R-:W-:Y:S01]  /*b13c0*/  IADD3.X R8, PT, PT, R8, UR14, RZ, P3, !PT ;  /* 0x0000000e08087c10 */ /* 0x000fe20009ffe4ff */
[----:B--2---:R-:W-:Y:S04]  /*b13d0*/  STL [R1+0x4060], R2 ;  /* 0x0040600201007387 */ /* 0x004fe80000100800 */
[----:B------:R-:W-:Y:S04]  /*b13e0*/  STL [R1+0x2c54], R17 ;  /* 0x002c541101007387 */ /* 0x000fe80000100800 */
[----:B------:R0:W-:Y:S04]  /*b13f0*/  STL [R1+0x2c50], R10 ;  /* 0x002c500a01007387 */ /* 0x0001e80000100800 */
[----:B0-----:R-:W2:Y:S01]  /*b1400*/  LDL.LU R10, [R1+0x2c60] ;  /* 0x002c6000010a7983 */ /* 0x001ea20000300800 */
[----:B------:R-:W-:-:S03]  /*b1410*/  PRMT R2, RZ, 0x7610, R2 ;  /* 0x00007610ff027816 */ /* 0x000fc60000000002 */
[----:B------:R-:W-:Y:S04]  /*b1420*/  STL [R1+0x4094], R4 ;  /* 0x0040940401007387 */ /* 0x000fe80000100800 */
[----:B------:R-:W-:Y:S04]  /*b1430*/  STL [R1+0x2c5c], R14 ;  /* 0x002c5c0e01007387 */ /* 0x000fe80000100800 */
[----:B------:R0:W-:Y:S04]  /*b1440*/  STL [R1+0x2c58], R15 ;  /* 0x002c580f01007387 */ /* 0x0001e80000100800 */
[----:B------:R1:W3:Y:S04]  /*b1450*/  @!P0 LDG.E.U8 R2, desc[UR22][R12.64] ;  /* 0x000000160c028981 */ /* 0x0002e8000c1e1100 */
[----:B0-----:R-:W3:Y:S04]  /*b1460*/  LDL.LU R15, [R1+0x2c68] ;  /* 0x002c6800010f7983 */ /* 0x001ee80000300800 */
[----:B------:R-:W3:Y:S01]  /*b1470*/  LDL.LU R14, [R1+0x2c6c] ;  /* 0x002c6c00010e7983 */ /* 0x000ee20000300800 */
[----:B-1----:R-:W-:-:S02]  /*b1480*/  @!P1 IMAD.MOV.U32 R12, RZ, RZ, R9 ;  /* 0x000000ffff0c9224 */ /* 0x002fc400078e0009 */
[----:B------:R-:W-:-:S05]  /*b1490*/  @!P1 IMAD.MOV.U32 R13, RZ, RZ, R16 ;  /* 0x000000ffff0d9224 */ /* 0x000fca00078e0010 */
[----:B------:R0:W3:Y:S02]  /*b14a0*/  @!P1 LDG.E.U8 R0, desc[UR22][R12.64] ;  /* 0x000000160c009981 */ /* 0x0000e4000c1e1100 */
[----:B0-----:R-:W-:Y:S02]  /*b14b0*/  @!P0 IMAD.MOV.U32 R12, RZ, RZ, R6 ;  /* 0x000000ffff0c8224 */ /* 0x001fe400078e0006 */
[----:B------:R-:W-:-:S05]  /*b14c0*/  @!P0 IMAD.MOV.U32 R13, RZ, RZ, R8 ;  /* 0x000000ffff0d8224 */ /* 0x000fca00078e0008 */
[----:B------:R0:W3:Y:S01]  /*b14d0*/  @!P0 LDG.E.U8 R3, desc[UR22][R12.64] ;  /* 0x000000160c038981 */ /* 0x0000e2000c1e1100 */
[----:B----4-:R-:W-:Y:S02]  /*b14e0*/  IADD3 R7, P3, PT, R7, UR11, RZ ;  /* 0x0000000b07077c10 */ /* 0x010fe4000ff7e0ff */
[----:B------:R-:W-:-:S03]  /*b14f0*/  PRMT R92, RZ, 0x7610, R92 ;  /* 0x00007610ff5c7816 */ /* 0x000fc6000000005c */
[----:B0-----:R-:W-:Y:S01]  /*b1500*/  @!P1 IMAD.MOV.U32 R12, RZ, RZ, R7 ;  /* 0x000000ffff0c9224 */ /* 0x001fe200078e0007 */
[----:B------:R-:W-:Y:S02]  /*b1510*/  PRMT R90, RZ, 0x7610, R90 ;  /* 0x00007610ff5a7816 */ /* 0x000fe4000000005a */
[----:B--2---:R-:W-:-:S05]  /*b1520*/  IADD3.X R10, PT, PT, R10, UR14, RZ, P3, !PT ;  /* 0x0000000e0a0a7c10 */ /* 0x004fca0009ffe4ff */
[----:B------:R-:W-:Y:S01]  /*b1530*/  @!P1 IMAD.MOV.U32 R13, RZ, RZ, R10 ;  /* 0x000000ffff0d9224 */ /* 0x000fe200078e000a */
[----:B---3--:R0:W-:Y:S04]  /*b1540*/  STL [R1+0x4098], R2 ;  /* 0x0040980201007387 */ /* 0x0081e80000100800 */
[----:B------:R1:W2:Y:S04]  /*b1550*/  @!P1 LDG.E.U8 R92, desc[UR22][R12.64] ;  /* 0x000000160c5c9981 */ /* 0x0002a8000c1e1100 */
[----:B------:R3:W-:Y:S04]  /*b1560*/  STL [R1+0x15dc], R9 ;  /* 0x0015dc0901007387 */ /* 0x0007e80000100800 */
[----:B------:R-:W-:Y:S01]  /*b1570*/  STL [R1+0x15d8], R16 ;  /* 0x0015d81001007387 */ /* 0x000fe20000100800 */
[----:B------:R-:W-:-:S03]  /*b1580*/  IADD3 R14, P3, PT, R14, UR11, RZ ;  /* 0x0000000b0e0e7c10 */ /* 0x000fc6000ff7e0ff */
[----:B0-----:R-:W4:Y:S04]  /*b1590*/  LDL.LU R2, [R1+0x15cc] ;  /* 0x0015cc0001027983 */ /* 0x001f280000300800 */
[----:B---3--:R-:W3:Y:S01]  /*b15a0*/  LDL.LU R9, [R1+0x15c8] ;  /* 0x0015c80001097983 */ /* 0x008ee20000300800 */
[----:B------:R-:W-:Y:S01]  /*b15b0*/  IADD3.X R15, PT, PT, R15, UR14, RZ, P3, !PT ;  /* 0x0000000e0f0f7c10 */ /* 0x000fe20009ffe4ff */
[----:B-1----:R-:W-:Y:S02]  /*b15c0*/  @!P0 IMAD.MOV.U32 R12, RZ, RZ, R14 ;  /* 0x000000ffff0c8224 */ /* 0x002fe400078e000e */
[----:B------:R-:W-:Y:S04]  /*b15d0*/  STL [R1+0x4064], R0 ;  /* 0x0040640001007387 */ /* 0x000fe80000100800 */
[----:B------:R0:W-:Y:S01]  /*b15e0*/  STL [R1+0x15d4], R6 ;  /* 0x0015d40601007387 */ /* 0x0001e20000100800 */
[----:B------:R-:W-:-:S03]  /*b15f0*/  @!P0 IMAD.MOV.U32 R13, RZ, RZ, R15 ;  /* 0x000000ffff0d8224 */ /* 0x000fc600078e000f */
[----:B------:R1:W-:Y:S04]  /*b1600*/  STL [R1+0x15d0], R8 ;  /* 0x0015d00801007387 */ /* 0x0003e80000100800 */
[----:B------:R-:W3:Y:S04]  /*b1610*/  LDL.LU R11, [R1+0x15c0] ;  /* 0x0015c000010b7983 */ /* 0x000ee80000300800 */
[----:B------:R2:W3:Y:S04]  /*b1620*/  @!P0 LDG.E.U8 R90, desc[UR22][R12.64] ;  /* 0x000000160c5a8981 */ /* 0x0004e8000c1e1100 */
[----:B0-----:R-:W3:Y:S04]  /*b1630*/  LDL.LU R6, [R1+0x15c4] ;  /* 0x0015c40001067983 */ /* 0x001ee80000300800 */
[----:B-1----:R-:W3:Y:S04]  /*b1640*/  LDL.LU R8, [R1+0x2c74] ;  /* 0x002c740001087983 */ /* 0x002ee80000300800 */
[----:B------:R-:W-:Y:S04]  /*b1650*/  STL [R1+0x4068], R3 ;  /* 0x0040680301007387 */ /* 0x000fe80000100800 */
[----:B------:R-:W-:Y:S04]  /*b1660*/  STL [R1+0x2c64], R7 ;  /* 0x002c640701007387 */ /* 0x000fe80000100800 */
[----:B------:R0:W-:Y:S04]  /*b1670*/  STL [R1+0x2c60], R10 ;  /* 0x002c600a01007387 */ /* 0x0001e80000100800 */
[----:B0-----:R-:W3:Y:S04]  /*b1680*/  LDL.LU R10, [R1+0x2c70] ;  /* 0x002c7000010a7983 */ /* 0x001ee80000300800 */
[----:B------:R-:W3:Y:S04]  /*b1690*/  LDL.LU R7, [R1+0x2c78] ;  /* 0x002c780001077983 */ /* 0x000ee80000300800 */
[----:B------:R-:W3:Y:S01]  /*b16a0*/  LDL.LU R4, [R1+0x2c7c] ;  /* 0x002c7c0001047983 */ /* 0x000ee20000300800 */
[----:B------:R-:W-:-:S02]  /*b16b0*/  PRMT R88, RZ, 0x7610, R88 ;  /* 0x00007610ff587816 */ /* 0x000fc40000000058 */
[----:B------:R-:W-:Y:S02]  /*b16c0*/  PRMT R86, RZ, 0x7610, R86 ;  /* 0x00007610ff567816 */ /* 0x000fe40000000056 */
[----:B------:R-:W-:Y:S01]  /*b16d0*/  PRMT R84, RZ, 0x7610, R84 ;  /* 0x00007610ff547816 */ /* 0x000fe20000000054 */
[----:B--2---:R-:W-:Y:S04]  /*b16e0*/  STL [R1+0x406c], R92 ;  /* 0x00406c5c01007387 */ /* 0x004fe80000100800 */
[----:B------:R-:W-:Y:S04]  /*b16f0*/  STL [R1+0x2c6c], R14 ;  /* 0x002c6c0e01007387 */ /* 0x000fe80000100800 */
[----:B------:R-:W-:Y:S04]  /*b1700*/  STL [R1+0x2c68], R15 ;  /* 0x002c680f01007387 */ /* 0x000fe80000100800 */
[----:B------:R-:W2:Y:S04]  /*b1710*/  LDL.LU R3, [R1+0x15b8] ;  /* 0x0015b80001037983 */ /* 0x000ea80000300800 */
[----:B------:R-:W2:Y:S01]  /*b1720*/  LDL.LU R0, [R1+0x15bc] ;  /* 0x0015bc0001007983 */ /* 0x000ea20000300800 */
[----:B----4-:R-:W-:-:S04]  /*b1730*/  IADD3 R2, P3, PT, R2, UR11, RZ ;  /* 0x0000000b02027c10 */ /* 0x010fc8000ff7e0ff */
[----:B---3--:R-:W-:Y:S01]  /*b1740*/  IADD3.X R9, PT, PT, R9, UR14, RZ, P3, !PT ;  /* 0x0000000e09097c10 */ /* 0x008fe20009ffe4ff */
[----:B------:R-:W-:-:S04]  /*b1750*/  @!P1 IMAD.MOV.U32 R12, RZ, RZ, R2 ;  /* 0x000000ffff0c9224 */ /* 0x000fc800078e0002 */
[----:B------:R-:W-:Y:S01]  /*b1760*/  @!P1 IMAD.MOV.U32 R13, RZ, RZ, R9 ;  /* 0x000000ffff0d9224 */ /* 0x000fe200078e0009 */
[----:B------:R-:W-:Y:S04]  /*b1770*/  STL [R1+0x4070], R90 ;  /* 0x0040705a01007387 */ /* 0x000fe80000100800 */
[----:B------:R-:W-:Y:S04]  /*b1780*/  STL [R1+0x15cc], R2 ;  /* 0x0015cc0201007387 */ /* 0x000fe80000100800 */
[----:B------:R0:W-:Y:S04]  /*b1790*/  STL [R1+0x15c8], R9 ;  /* 0x0015c80901007387 */ /* 0x0001e80000100800 */
[----:B------:R1:W3:Y:S01]  /*b17a0*/  @!P1 LDG.E.U8 R88, desc[UR22][R12.64] ;  /* 0x000000160c589981 */ /* 0x0002e2000c1e1100 */
[----:B------:R-:W-:-:S04]  /*b17b0*/  IADD3 R6, P3, PT, R6, UR11, RZ ;  /* 0x0000000b06067c10 */ /* 0x000fc8000ff7e0ff */
[----:B------:R-:W-:Y:S01]  /*b17c0*/  IADD3.X R11, PT, PT, R11, UR14, RZ, P3, !PT ;  /* 0x0000000e0b0b7c10 */ /* 0x000fe20009ffe4ff */
[----:B0-----:R-:W4:Y:S04]  /*b17d0*/  LDL.LU R9, [R1+0x15b0] ;  /* 0x0015b00001097983 */ /* 0x001f280000300800 */
[----:B------:R-:W4:Y:S01]  /*b17e0*/  LDL.LU R2, [R1+0x15b4] ;  /* 0x0015b40001027983 */ /* 0x000f220000300800 */
[----:B------:R-:W-:Y:S01]  /*b17f0*/  IADD3 R8, P3, PT, R8, UR11, RZ ;  /* 0x0000000b08087c10 */ /* 0x000fe2000ff7e0ff */
[----:B-1----:R-:W-:Y:S02]  /*b1800*/  @!P0 IMAD.MOV.U32 R12, RZ, RZ, R6 ;  /* 0x000000ffff0c8224 */ /* 0x002fe400078e0006 */
[----:B------:R-:W-:-:S05]  /*b1810*/  @!P0 IMAD.MOV.U32 R13, RZ, RZ, R11 ;  /* 0x000000ffff0d8224 */ /* 0x000fca00078e000b */
[----:B------:R0:W4:Y:S01]  /*b1820*/  @!P0 LDG.E.U8 R86, desc[UR22][R12.64] ;  /* 0x000000160c568981 */ /* 0x000122000c1e1100 */
[----:B------:R-:W-:Y:S01]  /*b1830*/  IADD3.X R10, PT, PT, R10, UR14, RZ, P3, !PT ;  /* 0x0000000e0a0a7c10 */ /* 0x000fe20009ffe4ff */
[----:B0-----:R-:W-:-:S04]  /*b1840*/  @!P1 IMAD.MOV.U32 R12, RZ, RZ, R8 ;  /* 0x000000ffff0c9224 */ /* 0x001fc800078e0008 */
[----:B------:R-:W-:-:S05]  /*b1850*/  @!P1 IMAD.MOV.U32 R13, RZ, RZ, R10 ;  /* 0x000000ffff0d9224 */ /* 0x000fca00078e000a */
[----:B------:R0:W4:Y:S01]  /*b1860*/  @!P1 LDG.E.U8 R84, desc[UR22][R12.64] ;  /* 0x000000160c549981 */ /* 0x000122000c1e1100 */
[----:B------:R-:W-:-:S04]  /*b1870*/  IADD3 R4, P3, PT, R4, UR11, RZ ;  /* 0x0000000b04047c10 */ /* 0x000fc8000ff7e0ff */
[----:B------:R-:W-:Y:S02]  /*b1880*/  IADD3.X R7, PT, PT, R7, UR14, RZ, P3, !PT ;  /* 0x0000000e07077c10 */ /* 0x000fe40009ffe4ff */
[----:B------:R-:W-:Y:S01]  /*b1890*/  PRMT R82, RZ, 0x7610, R82 ;  /* 0x00007610ff527816 */ /* 0x000fe20000000052 */
[----:B0-----:R-:W-:Y:S02]  /*b18a0*/  @!P0 IMAD.MOV.U32 R12, RZ, RZ, R4 ;  /* 0x000000ffff0c8224 */ /* 0x001fe400078e0004 */
[----:B------:R-:W-:Y:S01]  /*b18b0*/  @!P0 IMAD.MOV.U32 R13, RZ, RZ, R7 ;  /* 0x000000ffff0d8224 */ /* 0x000fe200078e0007 */
[----:B------:R-:W-:-:S04]  /*b18c0*/  PRMT R80, RZ, 0x7610, R80 ;  /* 0x00007610ff507816 */ /* 0x000fc80000000050 */
[----:B------:R0:W4:Y:S01]  /*b18d0*/  @!P0 LDG.E.U8 R82, desc[UR22][R12.64] ;  /* 0x000000160c528981 */ /* 0x000122000c1e1100 */
[----:B------:R-:W-:Y:S02]  /*b18e0*/  PRMT R78, RZ, 0x7610, R78 ;  /* 0x00007610ff4e7816 */ /* 0x000fe4000000004e */
[----:B--2---:R-:W-:-:S04]  /*b18f0*/  IADD3 R0, P3, PT, R0, UR11, RZ ;  /* 0x0000000b00007c10 */ /* 0x004fc8000ff7e0ff */
[----:B------:R-:W-:Y:S01]  /*b1900*/  IADD3.X R3, PT, PT, R3, UR14, RZ, P3, !PT ;  /* 0x0000000e03037c10 */ /* 0x000fe20009ffe4ff */
[----:B0-----:R-:W-:-:S04]  /*b1910*/  @!P1 IMAD.MOV.U32 R12, RZ, RZ, R0 ;  /* 0x000000ffff0c9224 */ /* 0x001fc800078e0000 */
[----:B------:R-:W-:-:S05]  /*b1920*/  @!P1 IMAD.MOV.U32 R13, RZ, RZ, R3 ;  /* 0x000000ffff0d9224 */ /* 0x000fca00078e0003 */
[----:B------:R0:W2:Y:S04]  /*b1930*/  @!P1 LDG.E.U8 R80, desc[UR22][R12.64] ;  /* 0x000000160c509981 */ /* 0x0000a8000c1e1100 */
[----:B---3--:R-:W-:Y:S04]  /*b1940*/  STL [R1+0x4074], R88 ;  /* 0x0040745801007387 */ /* 0x008fe80000100800 */
[----:B------:R1:W-:Y:S04]  /*b1950*/  STL [R1+0x15c4], R6 ;  /* 0x0015c40601007387 */ /* 0x0003e80000100800 */
[----:B------:R-:W-:Y:S01]  /*b1960*/  STL [R1+0x15c0], R11 ;  /* 0x0015c00b01007387 */ /* 0x000fe20000100800 */
[----:B----4-:R-:W-:-:S03]  /*b1970*/  IADD3 R2, P3, PT, R2, UR11, RZ ;  /* 0x0000000b02027c10 */ /* 0x010fc6000ff7e0ff */
[----:B-1----:R-:W3:Y:S01]  /*b1980*/  LDL.LU R6, [R1+0x2c84] ;  /* 0x002c840001067983 */ /* 0x002ee20000300800 */
[----:B------:R-:W-:Y:S01]  /*b1990*/  IADD3.X R9, PT, PT, R9, UR14, RZ, P3, !PT ;  /* 0x0000000e09097c10 */ /* 0x000fe20009ffe4ff */
[----:B0-----:R-:W-:Y:S02]  /*b19a0*/  @!P0 IMAD.MOV.U32 R12, RZ, RZ, R2 ;  /* 0x000000ffff0c8224 */ /* 0x001fe400078e0002 */
[----:B------:R-:W-:Y:S04]  /*b19b0*/  STL [R1+0x4078], R86 ;  /* 0x0040785601007387 */ /* 0x000fe80000100800 */
[----:B------:R0:W-:Y:S01]  /*b19c0*/  STL [R1+0x2c74], R8 ;  /* 0x002c740801007387 */ /* 0x0001e20000100800 */
[----:B------:R-:W-:-:S03]  /*b19d0*/  @!P0 IMAD.MOV.U32 R13, RZ, RZ, R9 ;  /* 0x000000ffff0d8224 */ /* 0x000fc600078e0009 */
[----:B------:R-:W-:Y:S04]  /*b19e0*/  STL [R1+0x2c70], R10 ;  /* 0x002c700a01007387 */ /* 0x000fe80000100800 */
[----:B------:R1:W4:Y:S04]  /*b19f0*/  @!P0 LDG.E.U8 R78, desc[UR22][R12.64] ;  /* 0x000000160c4e8981 */ /* 0x000328000c1e1100 */
[----:B0-----:R-:W4:Y:S04]  /*b1a00*/  LDL.LU R8, [R1+0x2c80] ;  /* 0x002c800001087983 */ /* 0x001f280000300800 */
[----:B------:R-:W-:Y:S04]  /*b1a10*/  STL [R1+0x407c], R84 ;  /* 0x00407c5401007387 */ /* 0x000fe80000100800 */
[----:B------:R-:W-:Y:S04]  /*b1a20*/  STL [R1+0x2c7c], R4 ;  /* 0x002c7c0401007387 */ /* 0x000fe80000100800 */
[----:B------:R0:W-:Y:S04]  /*b1a30*/  STL [R1+0x2c78], R7 ;  /* 0x002c780701007387 */ /* 0x0001e80000100800 */
[----:B0-----:R-:W4:Y:S04]  /*b1a40*/  LDL.LU R7, [R1+0x2c88] ;  /* 0x002c880001077983 */ /* 0x001f280000300800 */
[----:B------:R-:W4:Y:S04]  /*b1a50*/  LDL.LU R4, [R1+0x2c8c] ;  /* 0x002c8c0001047983 */ /* 0x000f280000300800 */
[----:B------:R-:W-:Y:S04]  /*b1a60*/  STL [R1+0x4080], R82 ;  /* 0x0040805201007387 */ /* 0x000fe80000100800 */
[----:B------:R0:W-:Y:S04]  /*b1a70*/  STL [R1+0x15bc], R0 ;  /* 0x0015bc0001007387 */ /* 0x0001e80000100800 */
[----:B------:R1:W-:Y:S04]  /*b1a80*/  STL [R1+0x15b8], R3 ;  /* 0x0015b80301007387 */ /* 0x0003e80000100800 */
[----:B0-----:R-:W4:Y:S04]  /*b1a90*/  LDL.LU R0, [R1+0x2c94] ;  /* 0x002c940001007983 */ /* 0x001f280000300800 */
[----:B-1----:R-:W4:Y:S01]  /*b1aa0*/  LDL.LU R3, [R1+0x2c90] ;  /* 0x002c900001037983 */ /* 0x002f220000300800 */
[----:B------:R-:W-:-:S02]  /*b1ab0*/  PRMT R76, RZ, 0x7610, R76 ;  /* 0x00007610ff4c7816 */ /* 0x000fc4000000004c */
[----:B------:R-:W-:Y:S01]  /*b1ac0*/  PRMT R74, RZ, 0x7610, R74 ;  /* 0x00007610ff4a7816 */ /* 0x000fe2000000004a */
[----:B--2---:R-:W-:Y:S04]  /*b1ad0*/  STL [R1+0x4084], R80 ;  /* 0x0040845001007387 */ /* 0x004fe80000100800 */
[----:B------:R0:W-:Y:S04]  /*b1ae0*/  STL [R1+0x15b4], R2 ;  /* 0x0015b40201007387 */ /* 0x0001e80000100800 */
[----:B------:R1:W-:Y:S04]  /*b1af0*/  STL [R1+0x15b0], R9 ;  /* 0x0015b00901007387 */ /* 0x0003e80000100800 */
[----:B------:R-:W2:Y:S04]  /*b1b00*/  LDL.LU R11, [R1+0x2c98] ;  /* 0x002c9800010b7983 */ /* 0x000ea80000300800 */
[----:B0-----:R-:W2:Y:S04]  /*b1b10*/  LDL.LU R2, [R1+0x2c9c] ;  /* 0x002c9c0001027983 */ /* 0x001ea80000300800 */
[----:B-1----:R-:W2:Y:S01]  /*b1b20*/  LDL.LU R9, [R1+0x159c] ;  /* 0x00159c0001097983 */ /* 0x002ea20000300800 */
[----:B---3--:R-:W-:-:S05]  /*b1b30*/  IADD3 R6, P3, PT, R6, UR11, RZ ;  /* 0x0000000b06067c10 */ /* 0x008fca000ff7e0ff */
[----:B------:R-:W-:Y:S01]  /*b1b40*/  @!P1 IMAD.MOV.U32 R12, RZ, RZ, R6 ;  /* 0x000000ffff0c9224 */ /* 0x000fe200078e0006 */
[----:B----4-:R-:W-:Y:S01]  /*b1b50*/  STL [R1+0x4088], R78 ;  /* 0x0040884e01007387 */ /* 0x010fe20000100800 */
[----:B------:R-:W-:-:S03]  /*b1b60*/  IADD3.X R8, PT, PT, R8, UR14, RZ, P3, !PT ;  /* 0x0000000e08087c10 */ /* 0x000fc60009ffe4ff */
[----:B------:R-:W-:Y:S04]  /*b1b70*/  STL [R1+0x2c84], R6 ;  /* 0x002c840601007387 */ /* 0x000fe80000100800 */
[----:B------:R0:W-:Y:S01]  /*b1b80*/  STL [R1+0x2c80], R8 ;  /* 0x002c800801007387 */ /* 0x0001e20000100800 */
[----:B------:R-:W-:-:S03]  /*b1b90*/  @!P1 IMAD.MOV.U32 R13, RZ, RZ, R8 ;  /* 0x000000ffff0d9224 */ /* 0x000fc600078e0008 */
[----:B------:R-:W3:Y:S04]  /*b1ba0*/  LDL.LU R10, [R1+0x1598] ;  /* 0x00159800010a7983 */ /* 0x000ee80000300800 */
[----:B------:R1:W4:Y:S04]  /*b1bb0*/  @!P1 LDG.E.U8 R76, desc[UR22][R12.64] ;  /* 0x000000160c4c9981 */ /* 0x000328000c1e1100 */
[----:B0-----:R-:W4:Y:S04]  /*b1bc0*/  LDL.LU R8, [R1+0x1590] ;  /* 0x0015900001087983 */ /* 0x001f280000300800 */
[----:B------:R-:W4:Y:S01]  /*b1bd0*/  LDL.LU R6, [R1+0x1594] ;  /* 0x0015940001067983 */ /* 0x000f220000300800 */
[----:B------:R-:W-:-:S04]  /*b1be0*/  IADD3 R4, P3, PT, R4, UR11, RZ ;  /* 0x0000000b04047c10 */ /* 0x000fc8000ff7e0ff */
[----:B------:R-:W-:Y:S01]  /*b1bf0*/  IADD3.X R7, PT, PT, R7, UR14, RZ, P3, !PT ;  /* 0x0000000e07077c10 */ /* 0x000fe20009ffe4ff */
[----:B-1----:R-:W-:-:S04]  /*b1c00*/  @!P0 IMAD.MOV.U32 R12, RZ, RZ, R4 ;  /* 0x000000ffff0c8224 */ /* 0x002fc800078e0004 */
        /* <DEDUP_REMOVED lines=10> */
[----:B------:R-:W-:Y:S02]  /*b1cb0*/  PRMT R66, RZ, 0x7610, R66 ;  /* 0x00007610ff427816 */ /* 0x000fe40000000042 */
[----:B--2---:R-:W-:-:S04]  /*b1cc0*/  IADD3 R2, P3, PT, R2, UR11, RZ ;  /* 0x0000000b02027c10 */ /* 0x004fc8000ff7e0ff */
[----:B------:R-:W-:Y:S02]  /*b1cd0*/  IADD3.X R11, PT, PT, R11, UR14, RZ, P3, !PT ;  /* 0x0000000e0b0b7c10 */ /* 0x000fe40009ffe4ff */
[----:B------:R-:W-:Y:S01]  /*b1ce0*/  IADD3 R9, P3, PT, R9, UR11, RZ ;  /* 0x0000000b09097c10 */ /* 0x000fe2000ff7e0ff */
[----:B0-----:R-:W-:Y:S02]  /*b1cf0*/  @!P0 IMAD.MOV.U32 R12, RZ, RZ, R2 ;  /* 0x000000ffff0c8224 */ /* 0x001fe400078e0002 */
[----:B------:R-:W-:-:S05]  /*b1d00*/  @!P0 IMAD.MOV.U32 R13, RZ, RZ, R11 ;  /* 0x000000ffff0d8224 */ /* 0x000fca00078e000b */
[----:B------:R0:W2:Y:S02]  /*b1d10*/  @!P0 LDG.E.U8 R70, desc[UR22][R12.64] ;  /* 0x000000160c468981 */ /* 0x0000a4000c1e1100 */
[----:B0-----:R-:W-:Y:S01]  /*b1d20*/  @!P1 IMAD.MOV.U32 R12, RZ, RZ, R9 ;  /* 0x000000ffff0c9224 */ /* 0x001fe200078e0009 */
[----:B---3--:R-:W-:Y:S01]  /*b1d30*/  IADD3.X R10, PT, PT, R10, UR14, RZ, P3, !PT ;  /* 0x0000000e0a0a7c10 */ /* 0x008fe20009ffe4ff */
[----:B----4-:R-:W-:Y:S04]  /*b1d40*/  STL [R1+0x408c], R76 ;  /* 0x00408c4c01007387 */ /* 0x010fe80000100800 */
[----:B------:R-:W-:Y:S01]  /*b1d50*/  @!P1 IMAD.MOV.U32 R13, RZ, RZ, R10 ;  /* 0x000000ffff0d9224 */ /* 0x000fe200078e000a */
[----:B------:R-:W-:Y:S01]  /*b1d60*/  STL [R1+0x2c8c], R4 ;  /* 0x002c8c0401007387 */ /* 0x000fe20000100800 */
[----:B------:R-:W-:-:S03]  /*b1d70*/  IADD3 R6, P3, PT, R6, UR11, RZ ;  /* 0x0000000b06067c10 */ /* 0x000fc6000ff7e0ff */
[----:B------:R0:W-:Y:S04]  /*b1d80*/  STL [R1+0x2c88], R7 ;  /* 0x002c880701007387 */ /* 0x0001e80000100800 */
[----:B------:R1:W3:Y:S01]  /*b1d90*/  @!P1 LDG.E.U8 R68, desc[UR22][R12.64] ;  /* 0x000000160c449981 */ /* 0x0002e2000c1e1100 */
[----:B------:R-:W-:-:S03]  /*b1da0*/  IADD3.X R8, PT, PT, R8, UR14, RZ, P3, !PT ;  /* 0x0000000e08087c10 */ /* 0x000fc60009ffe4ff */
[----:B0-----:R-:W4:Y:S04]  /*b1db0*/  LDL.LU R7, [R1+0x2ca0] ;  /* 0x002ca00001077983 */ /* 0x001f280000300800 */
[----:B------:R-:W4:Y:S01]  /*b1dc0*/  LDL.LU R4, [R1+0x2ca4] ;  /* 0x002ca40001047983 */ /* 0x000f220000300800 */
[----:B-1----:R-:W-:Y:S02]  /*b1dd0*/  @!P0 IMAD.MOV.U32 R12, RZ, RZ, R6 ;  /* 0x000000ffff0c8224 */ /* 0x002fe400078e0006 */
[----:B------:R-:W-:Y:S01]  /*b1de0*/  @!P0 IMAD.MOV.U32 R13, RZ, RZ, R8 ;  /* 0x000000ffff0d8224 */ /* 0x000fe200078e0008 */
[----:B------:R-:W-:Y:S04]  /*b1df0*/  STL [R1+0x409c], R74 ;  /* 0x00409c4a01007387 */ /* 0x000fe80000100800 */
[----:B------:R-:W4:Y:S04]  /*b1e00*/  @!P0 LDG.E.U8 R66, desc[UR22][R12.64] ;  /* 0x000000160c428981 */ /* 0x000f28000c1e1100 */
[----:B------:R-:W-:Y:S04]  /*b1e10*/  STL [R1+0x2c94], R0 ;  /* 0x002c940001007387 */ /* 0x000fe80000100800 */
[----:B------:R0:W-:Y:S04]  /*b1e20*/  STL [R1+0x2c90], R3 ;  /* 0x002c900301007387 */ /* 0x0001e80000100800 */
[----:B0-----:R-:W4:Y:S04]  /*b1e30*/  LDL.LU R3, [R1+0x2ca8] ;  /* 0x002ca80001037983 */ /* 0x001f280000300800 */
[----:B------:R-:W4:Y:S04]  /*b1e40*/  LDL.LU R0, [R1+0x2cac] ;  /* 0x002cac0001007983 */ /* 0x000f280000300800 */
[----:B------:R-:W-:Y:S04]  /*b1e50*/  STL [R1+0x40a0], R72 ;  /* 0x0040a04801007387 */ /* 0x000fe80000100800 */
[----:B------:R0:W-:Y:S04]  /*b1e60*/  STL [R1+0x2c9c], R2 ;  /* 0x002c9c0201007387 */ /* 0x0001e80000100800 */
[----:B------:R-:W-:Y:S04]  /*b1e70*/  STL [R1+0x2c98], R11 ;  /* 0x002c980b01007387 */ /* 0x000fe80000100800 */
[----:B0-----:R-:W4:Y:S01]  /*b1e80*/  LDL.LU R2, [R1+0x158c] ;  /* 0x00158c0001027983 */ /* 0x001f220000300800 */
[----:B------:R-:W-:-:S02]  /*b1e90*/  PRMT R64, RZ, 0x7610, R64 ;  /* 0x00007610ff407816 */ /* 0x000fc40000000040 */
[----:B------:R-:W-:Y:S01]  /*b1ea0*/  PRMT R62, RZ, 0x7610, R62 ;  /* 0x00007610ff3e7816 */ /* 0x000fe2000000003e */
[----:B--2---:R-:W-:Y:S04]  /*b1eb0*/  STL [R1+0x40a4], R70 ;  /* 0x0040a44601007387 */ /* 0x004fe80000100800 */
[----:B------:R-:W-:Y:S04]  /*b1ec0*/  STL [R1+0x159c], R9 ;  /* 0x00159c0901007387 */ /* 0x000fe80000100800 */
[----:B------:R0:W-:Y:S04]  /*b1ed0*/  STL [R1+0x1598], R10 ;  /* 0x0015980a01007387 */ /* 0x0001e80000100800 */
[----:B0-----:R-:W2:Y:S04]  /*b1ee0*/  LDL.LU R10, [R1+0x1588] ;  /* 0x00158800010a7983 */ /* 0x001ea80000300800 */
[----:B---3--:R-:W-:Y:S04]  /*b1ef0*/  STL [R1+0x40a8], R68 ;  /* 0x0040a84401007387 */ /* 0x008fe80000100800 */
[----:B------:R0:W-:Y:S04]  /*b1f00*/  STL [R1+0x1594], R6 ;  /* 0x0015940601007387 */ /* 0x0001e80000100800 */
[----:B------:R-:W-:Y:S04]  /*b1f10*/  STL [R1+0x1590], R8 ;  /* 0x0015900801007387 */ /* 0x000fe80000100800 */
[----:B------:R-:W3:Y:S01]  /*b1f20*/  LDL.LU R9, [R1+0x1580] ;  /* 0x0015800001097983 */ /* 0x000ee20000300800 */
[----:B----4-:R-:W-:-:S03]  /*b1f30*/  IADD3 R4, P3, PT, R4, UR11, RZ ;  /* 0x0000000b04047c10 */ /* 0x010fc6000ff7e0ff */
[----:B0-----:R-:W4:Y:S01]  /*b1f40*/  LDL.LU R6, [R1+0x1584] ;  /* 0x0015840001067983 */ /* 0x001f220000300800 */
[----:B------:R-:W-:-:S03]  /*b1f50*/  IADD3.X R7, PT, PT, R7, UR14, RZ, P3, !PT ;  /* 0x0000000e07077c10 */ /* 0x000fc60009ffe4ff */
[----:B------:R-:W-:Y:S04]  /*b1f60*/  STL [R1+0x40ac], R66 ;  /* 0x0040ac4201007387 */ /* 0x000fe80000100800 */
[----:B------:R-:W-:Y:S01]  /*b1f70*/  STL [R1+0x2ca4], R4 ;  /* 0x002ca40401007387 */ /* 0x000fe20000100800 */
[----:B------:R-:W-:Y:S02]  /*b1f80*/  @!P1 IMAD.MOV.U32 R12, RZ, RZ, R4 ;  /* 0x000000ffff0c9224 */ /* 0x000fe400078e0004 */
[----:B------:R-:W-:Y:S01]  /*b1f90*/  @!P1 IMAD.MOV.U32 R13, RZ, RZ, R7 ;  /* 0x000000ffff0d9224 */ /* 0x000fe200078e0007 */
[----:B------:R0:W-:Y:S04]  /*b1fa0*/  STL [R1+0x2ca0], R7 ;  /* 0x002ca00701007387 */ /* 0x0001e80000100800 */
[----:B------:R1:W3:Y:S01]  /*b1fb0*/  @!P1 LDG.E.U8 R64, desc[UR22][R12.64] ;  /* 0x000000160c409981 */ /* 0x0002e2000c1e1100 */
[----:B------:R-:W-:-:S03]  /*b1fc0*/  IADD3 R0, P3, PT, R0, UR11, RZ ;  /* 0x0000000b00007c10 */ /* 0x000fc6000ff7e0ff */
[----:B0-----:R-:W3:Y:S04]  /*b1fd0*/  LDL.LU R7, [R1+0x2cb4] ;  /* 0x002cb40001077983 */ /* 0x001ee80000300800 */
[----:B------:R-:W3:Y:S01]  /*b1fe0*/  LDL.LU R8, [R1+0x2cb0] ;  /* 0x002cb00001087983 */ /* 0x000ee20000300800 */
[----:B------:R-:W-:Y:S01]  /*b1ff0*/  IADD3.X R3, PT, PT, R3, UR14, RZ, P3, !PT ;  /* 0x0000000e03037c10 */ /* 0x000fe20009ffe4ff */
[----:B-1----:R-:W-:-:S04]  /*b2000*/  @!P0 IMAD.MOV.U32 R12, RZ, RZ, R0 ;  /* 0x000000ffff0c8224 */ /* 0x002fc800078e0000 */
[----:B------:R-:W-:-:S05]  /*b2010*/  @!P0 IMAD.MOV.U32 R13, RZ, RZ, R3 ;  /* 0x000000ffff0d8224 */ /* 0x000fca00078e0003 */
[----:B------:R0:W3:Y:S01]  /*b2020*/  @!P0 LDG.E.U8 R62, desc[UR22][R12.64] ;  /* 0x000000160c3e8981 */ /* 0x0000e2000c1e1100 */
[----:B------:R-:W-:Y:S02]  /*b2030*/  IADD3 R2, P3, PT, R2, UR11, RZ ;  /* 0x0000000b02027c10 */ /* 0x000fe4000ff7e0ff */
[----:B------:R-:W-:Y:S02]  /*b2040*/  PRMT R60, RZ, 0x7610, R60 ;  /* 0x00007610ff3c7816 */ /* 0x000fe4000000003c */
[----:B------:R-:W-:Y:S01]  /*b2050*/  PRMT R58, RZ, 0x7610, R58 ;  /* 0x00007610ff3a7816 */ /* 0x000fe2000000003a */
[----:B0-----:R-:W-:Y:S01]  /*b2060*/  @!P1 IMAD.MOV.U32 R12, RZ, RZ, R2 ;  /* 0x000000ffff0c9224 */ /* 0x001fe200078e0002 */
[----:B------:R-:W-:Y:S02]  /*b2070*/  PRMT R56, RZ, 0x7610, R56 ;  /* 0x00007610ff387816 */ /* 0x000fe40000000038 */
[----:B--2---:R-:W-:-:S05]  /*b2080*/  IADD3.X R10, PT, PT, R10, UR14, RZ, P3, !PT ;  /* 0x0000000e0a0a7c10 */ /* 0x004fca0009ffe4ff */
[----:B------:R-:W-:-:S05]  /*b2090*/  @!P1 IMAD.MOV.U32 R13, RZ, RZ, R10 ;  /* 0x000000ffff0d9224 */ /* 0x000fca00078e000a */
[----:B------:R0:W2:Y:S01]  /*b20a0*/  @!P1 LDG.E.U8 R60, desc[UR22][R12.64] ;  /* 0x000000160c3c9981 */ /* 0x0000a2000c1e1100 */
[----:B----4-:R-:W-:-:S04]  /*b20b0*/  IADD3 R6, P3, PT, R6, UR11, RZ ;  /* 0x0000000b06067c10 */ /* 0x010fc8000ff7e0ff */
[----:B---3--:R-:W-:Y:S01]  /*b20c0*/  IADD3.X R9, PT, PT, R9, UR14, RZ, P3, !PT ;  /* 0x0000000e09097c10 */ /* 0x008fe20009ffe4ff */
[----:B0-----:R-:W-:-:S04]  /*b20d0*/  @!P0 IMAD.MOV.U32 R12, RZ, RZ, R6 ;  /* 0x000000ffff0c8224 */ /* 0x001fc800078e0006 */
[----:B------:R-:W-:Y:S01]  /*b20e0*/  @!P0 IMAD.MOV.U32 R13, RZ, RZ, R9 ;  /* 0x000000ffff0d8224 */ /* 0x000fe200078e0009 */
[----:B------:R-:W-:Y:S04]  /*b20f0*/  STL [R1+0x40b0], R64 ;  /* 0x0040b04001007387 */ /* 0x000fe80000100800 */
[----:B------:R-:W-:Y:S01]  /*b2100*/  STL [R1+0x2cac], R0 ;  /* 0x002cac0001007387 */ /* 0x000fe20000100800 */
[----:B------:R-:W-:-:S03]  /*b2110*/  IADD3 R7, P3, PT, R7, UR11, RZ ;  /* 0x0000000b07077c10 */ /* 0x000fc6000ff7e0ff */
[----:B------:R0:W-:Y:S04]  /*b2120*/  STL [R1+0x2ca8], R3 ;  /* 0x002ca80301007387 */ /* 0x0001e80000100800 */
[----:B------:R-:W3:Y:S04]  /*b2130*/  LDL.LU R4, [R1+0x2cb8] ;  /* 0x002cb80001047983 */ /* 0x000ee80000300800 */
[----:B------:R1:W4:Y:S01]  /*b2140*/  @!P0 LDG.E.U8 R58, desc[UR22][R12.64] ;  /* 0x000000160c3a8981 */ /* 0x000322000c1e1100 */
[----:B------:R-:W-:-:S03]  /*b2150*/  IADD3.X R8, PT, PT, R8, UR14, RZ, P3, !PT ;  /* 0x0000000e08087c10 */ /* 0x000fc60009ffe4ff */
[----:B0-----:R-:W3:Y:S04]  /*b2160*/  LDL.LU R3, [R1+0x2cbc] ;  /* 0x002cbc0001037983 */ /* 0x001ee80000300800 */
[----:B------:R-:W3:Y:S01]  /*b2170*/  LDL.LU R0, [R1+0x157c] ;  /* 0x00157c0001007983 */ /* 0x000ee20000300800 */
[----:B-1----:R-:W-:Y:S02]  /*b2180*/  @!P1 IMAD.MOV.U32 R12, RZ, RZ, R7 ;  /* 0x000000ffff0c9224 */ /* 0x002fe400078e0007 */
[----:B------:R-:W-:Y:S01]  /*b2190*/  @!P1 IMAD.MOV.U32 R13, RZ, RZ, R8 ;  /* 0x000000ffff0d9224 */ /* 0x000fe200078e0008 */
[----:B------:R-:W-:Y:S04]  /*b21a0*/  STL [R1+0x40b4], R62 ;  /* 0x0040b43e01007387 */ /* 0x000fe80000100800 */
[----:B------:R-:W-:Y:S04]  /*b21b0*/  STL [R1+0x158c], R2 ;  /* 0x00158c0201007387 */ /* 0x000fe80000100800 */
[----:B------:R-:W3:Y:S04]  /*b21c0*/  @!P1 LDG.E.U8 R56, desc[UR22][R12.64] ;  /* 0x000000160c389981 */ /* 0x000ee8000c1e1100 */
[----:B------:R0:W-:Y:S04]  /*b21d0*/  STL [R1+0x1588], R10 ;  /* 0x0015880a01007387 */ /* 0x0001e80000100800 */
[----:B------:R-:W3:Y:S04]  /*b21e0*/  LDL.LU R11, [R1+0x1578] ;  /* 0x00157800010b7983 */ /* 0x000ee80000300800 */
[----:B0-----:R-:W3:Y:S04]  /*b21f0*/  LDL.LU R10, [R1+0x1570] ;  /* 0x00157000010a7983 */ /* 0x001ee80000300800 */
[----:B------:R-:W3:Y:S01]  /*b2200*/  LDL.LU R2, [R1+0x1574] ;  /* 0x0015740001027983 */ /* 0x000ee20000300800 */
[----:B------:R-:W-:-:S02]  /*b2210*/  PRMT R54, RZ, 0x7610, R54 ;  /* 0x00007610ff367816 */ /* 0x000fc40000000036 */
[----:B------:R-:W-:Y:S01]  /*b2220*/  PRMT R52, RZ, 0x7610, R52 ;  /* 0x00007610ff347816 */ /* 0x000fe20000000034 */
[----:B--2---:R-:W-:Y:S04]  /*b2230*/  STL [R1+0x40b8], R60 ;  /* 0x0040b83c01007387 */ /* 0x004fe80000100800 */
[----:B------:R-:W-:Y:S04]  /*b2240*/  STL [R1+0x1584], R6 ;  /* 0x0015840601007387 */ /* 0x000fe80000100800 */
[----:B------:R0:W-:Y:S04]  /*b2250*/  STL [R1+0x1580], R9 ;  /* 0x0015800901007387 */ /* 0x0001e80000100800 */
[----:B0-----:R-:W2:Y:S04]  /*b2260*/  LDL.LU R9, [R1+0x2cc0] ;  /* 0x002cc00001097983 */ /* 0x001ea80000300800 */
[----:B------:R-:W2:Y:S04]  /*b2270*/  LDL.LU R6, [R1+0x2cc4] ;  /* 0x002cc40001067983 */ /* 0x000ea80000300800 */
[----:B----4-:R-:W-:Y:S04]  /*b2280*/  STL [R1+0x40bc], R58 ;  /* 0x0040bc3a01007387 */ /* 0x010fe80000100800 */
[----:B------:R-:W-:Y:S04]  /*b2290*/  STL [R1+0x2cb4], R7 ;  /* 0x002cb40701007387 */ /* 0x000fe80000100800 */
[----:B------:R0:W-:Y:S01]  /*b22a0*/  STL [R1+0x2cb0], R8 ;  /* 0x002cb00801007387 */ /* 0x0001e20000100800 */
[----:B---3--:R-:W-:-:S03]  /*b22b0*/  IADD3 R3, P3, PT, R3, UR11, RZ ;  /* 0x0000000b03037c10 */ /* 0x008fc6000ff7e0ff */
[----:B0-----:R-:W3:Y:S01]  /*b22c0*/  LDL.LU R8, [R1+0x2cc8] ;  /* 0x002cc80001087983 */ /* 0x001ee20000300800 */
[----:B------:R-:W-:-:S03]  /*b22d0*/  IADD3.X R4, PT, PT, R4, UR14, RZ, P3, !PT ;  /* 0x0000000e04047c10 */ /* 0x000fc60009ffe4ff */
[----:B------:R-:W4:Y:S01]  /*b22e0*/  LDL.LU R7, [R1+0x2ccc] ;  /* 0x002ccc0001077983 */ /* 0x000f220000300800 */
[----:B------:R-:W-:-:S03]  /*b22f0*/  IADD3 R0, P3, PT, R0, UR11, RZ ;  /* 0x0000000b00007c10 */ /* 0x000fc6000ff7e0ff */
[----:B------:R-:W-:Y:S04]  /*b2300*/  STL [R1+0x40c0], R56 ;  /* 0x0040c03801007387 */ /* 0x000fe80000100800 */
[----:B------:R-:W-:Y:S04]  /*b2310*/  STL [R1+0x2cbc], R3 ;  /* 0x002cbc0301007387 */ /* 0x000fe80000100800 */
[----:B------:R0:W-:Y:S01]  /*b2320*/  STL [R1+0x2cb8], R4 ;  /* 0x002cb80401007387 */ /* 0x0001e20000100800 */
[----:B------:R-:W-:Y:S02]  /*b2330*/  @!P0 IMAD.MOV.U32 R13, RZ, RZ, R4 ;  /* 0x000000ffff0d8224 */ /* 0x000fe400078e0004 */
[----:B------:R-:W-:Y:S01]  /*b2340*/  @!P0 IMAD.MOV.U32 R12, RZ, RZ, R3 ;  /* 0x000000ffff0c8224 */ /* 0x000fe200078e0003 */
[----:B------:R-:W-:-:S04]  /*b2350*/  IADD3.X R11, PT, PT, R11, UR14, RZ, P3, !PT ;  /* 0x0000000e0b0b7c10 */ /* 0x000fc80009ffe4ff */
[----:B------:R1:W3:Y:S04]  /*b2360*/  @!P0 LDG.E.U8 R54, desc[UR22][R12.64] ;  /* 0x000000160c368981 */ /* 0x0002e8000c1e1100 */
[----:B0-----:R-:W3:Y:S04]  /*b2370*/  LDL.LU R4, [R1+0x2cd0] ;  /* 0x002cd00001047983 */ /* 0x001ee80000300800 */
[----:B------:R-:W3:Y:S01]  /*b2380*/  LDL.LU R3, [R1+0x2cd4] ;  /* 0x002cd40001037983 */ /* 0x000ee20000300800 */
[----:B------:R-:W-:-:S03]  /*b2390*/  IADD3 R2, P3, PT, R2, UR11, RZ ;  /* 0x0000000b02027c10 */ /* 0x000fc6000ff7e0ff */
[----:B------:R-:W-:Y:S04]  /*b23a0*/  STL [R1+0x157c], R0 ;  /* 0x00157c0001007387 */ /* 0x000fe80000100800 */
[----:B------:R0:W-:Y:S01]  /*b23b0*/  STL [R1+0x1578], R11 ;  /* 0x0015780b01007387 */ /* 0x0001e20000100800 */
[----:B------:R-:W-:Y:S01]  /*b23c0*/  IADD3.X R10, PT, PT, R10, UR14, RZ, P3, !PT ;  /* 0x0000000e0a0a7c10 */ /* 0x000fe20009ffe4ff */
[----:B-1----:R-:W-:Y:S02]  /*b23d0*/  @!P1 IMAD.MOV.U32 R12, RZ, RZ, R0 ;  /* 0x000000ffff0c9224 */ /* 0x002fe400078e0000 */
[----:B------:R-:W-:Y:S02]  /*b23e0*/  @!P1 IMAD.MOV.U32 R13, RZ, RZ, R11 ;  /* 0x000000ffff0d9224 */ /* 0x000fe400078e000b */
[----:B0-----:R-:W3:Y:S04]  /*b23f0*/  LDL.LU R11, [R1+0x2cd8] ;  /* 0x002cd800010b7983 */ /* 0x001ee80000300800 */
[----:B------:R-:W3:Y:S04]  /*b2400*/  LDL.LU R0, [R1+0x2cdc] ;  /* 0x002cdc0001007983 */ /* 0x000ee80000300800 */
[----:B------:R0:W3:Y:S04]  /*b2410*/  @!P1 LDG.E.U8 R52, desc[UR22][R12.64] ;  /* 0x000000160c349981 */ /* 0x0000e8000c1e1100 */
[----:B------:R-:W-:Y:S04]  /*b2420*/  STL [R1+0x1574], R2 ;  /* 0x0015740201007387 */ /* 0x000fe80000100800 */
[----:B------:R1:W-:Y:S01]  /*b2430*/  STL [R1+0x1570], R10 ;  /* 0x0015700a01007387 */ /* 0x0003e20000100800 */
[----:B0-----:R-:W-:-:S02]  /*b2440*/  @!P0 IMAD.MOV.U32 R13, RZ, RZ, R10 ;  /* 0x000000ffff0d8224 */ /* 0x001fc400078e000a */
[----:B------:R-:W-:Y:S01]  /*b2450*/  @!P0 IMAD.MOV.U32 R12, RZ, RZ, R2 ;  /* 0x000000ffff0c8224 */ /* 0x000fe200078e0002 */
[----:B-1----:R-:W3:Y:S04]  /*b2460*/  LDL.LU R10, [R1+0x1558] ;  /* 0x00155800010a7983 */ /* 0x002ee80000300800 */
[----:B------:R-:W3:Y:S01]  /*b2470*/  LDL.LU R2, [R1+0x155c] ;  /* 0x00155c0001027983 */ /* 0x000ee20000300800 */
[----:B------:R-:W-:Y:S02]  /*b2480*/  PRMT R50, RZ, 0x7610, R50 ;  /* 0x00007610ff327816 */ /* 0x000fe40000000032 */
[----:B------:R-:W-:-:S04]  /*b2490*/  PRMT R48, RZ, 0x7610, R48 ;  /* 0x00007610ff307816 */ /* 0x000fc80000000030 */
[----:B------:R0:W3:Y:S01]  /*b24a0*/  @!P0 LDG.E.U8 R50, desc[UR22][R12.64] ;  /* 0x000000160c328981 */ /* 0x0000e2000c1e1100 */
[----:B--2---:R-:W-:-:S04]  /*b24b0*/  IADD3 R6, P3, PT, R6, UR11, RZ ;  /* 0x0000000b06067c10 */ /* 0x004fc8000ff7e0ff */
[----:B------:R-:W-:Y:S01]  /*b24c0*/  IADD3.X R9, PT, PT, R9, UR14, RZ, P3, !PT ;  /* 0x0000000e09097c10 */ /* 0x000fe20009ffe4ff */
[----:B------:R-:W-:Y:S01]  /*b24d0*/  STL [R1+0x2cc4], R6 ;  /* 0x002cc40601007387 */ /* 0x000fe20000100800 */
[----:B0-----:R-:W-:-:S03]  /*b24e0*/  @!P1 IMAD.MOV.U32 R12, RZ, RZ, R6 ;  /* 0x000000ffff0c9224 */ /* 0x001fc600078e0006 */
[----:B------:R0:W-:Y:S01]  /*b24f0*/  STL [R1+0x2cc0], R9 ;  /* 0x002cc00901007387 */ /* 0x0001e20000100800 */
[----:B------:R-:W-:-:S05]  /*b2500*/  @!P1 IMAD.MOV.U32 R13, RZ, RZ, R9 ;  /* 0x000000ffff0d9224 */ /* 0x000fca00078e0009 */
[----:B------:R1:W2:Y:S04]  /*b2510*/  @!P1 LDG.E.U8 R48, desc[UR22][R12.64] ;  /* 0x000000160c309981 */ /* 0x0002a8000c1e1100 */
[----:B0-----:R-:W2:Y:S04]  /*b2520*/  LDL.LU R9, [R1+0x1550] ;  /* 0x0015500001097983 */ /* 0x001ea80000300800 */
[----:B------:R-:W2:Y:S01]  /*b2530*/  LDL.LU R6, [R1+0x1554] ;  /* 0x0015540001067983 */ /* 0x000ea20000300800 */
[----:B-1----:R-:W-:Y:S02]  /*b2540*/  PRMT R12, RZ, 0x7610, R12 ;  /* 0x00007610ff0c7816 */ /* 0x002fe4000000000c */
[----:B------:R-:W-:-:S02]  /*b2550*/  PRMT R13, RZ, 0x7610, R13 ;  /* 0x00007610ff0d7816 */ /* 0x000fc4000000000d */
[----:B----4-:R-:W-:-:S04]  /*b2560*/  IADD3 R7, P3, PT, R7, UR11, RZ ;  /* 0x0000000b07077c10 */ /* 0x010fc8000ff7e0ff */
[----:B---3--:R-:W-:Y:S01]  /*b2570*/  IADD3.X R8, PT, PT, R8, UR14, RZ, P3, !PT ;  /* 0x0000000e08087c10 */ /* 0x008fe20009ffe4ff */
[----:B------:R-:W-:Y:S01]  /*b2580*/  STL [R1+0x2ccc], R7 ;  /* 0x002ccc0701007387 */ /* 0x000fe20000100800 */
[----:B------:R-:W-:-:S03]  /*b2590*/  @!P0 IMAD.MOV.U32 R14, RZ, RZ, R7 ;  /* 0x000000ffff0e8224 */ /* 0x000fc600078e0007 */
[----:B------:R0:W-:Y:S01]  /*b25a0*/  STL [R1+0x2cc8], R8 ;  /* 0x002cc80801007387 */ /* 0x0001e20000100800 */
[----:B------:R-:W-:Y:S01]  /*b25b0*/  @!P0 IMAD.MOV.U32 R15, RZ, RZ, R8 ;  /* 0x000000ffff0f8224 */ /* 0x000fe200078e0008 */
[----:B------:R-:W-:-:S04]  /*b25c0*/  IADD3 R3, P3, PT, R3, UR11, RZ ;  /* 0x0000000b03037c10 */ /* 0x000fc8000ff7e0ff */
[----:B------:R1:W3:Y:S01]  /*b25d0*/  @!P0 LDG.E.U8 R12, desc[UR22][R14.64] ;  /* 0x000000160e0c8981 */ /* 0x0002e2000c1e1100 */
[----:B------:R-:W-:-:S03]  /*b25e0*/  IADD3.X R4, PT, PT, R4, UR14, RZ, P3, !PT ;  /* 0x0000000e04047c10 */ /* 0x000fc60009ffe4ff */
[----:B0-----:R-:W4:Y:S04]  /*b25f0*/  LDL.LU R8, [R1+0x2ce0] ;  /* 0x002ce00001087983 */ /* 0x001f280000300800 */
[----:B------:R-:W3:Y:S04]  /*b2600*/  LDL.LU R7, [R1+0x2ce4] ;  /* 0x002ce40001077983 */ /* 0x000ee80000300800 */
[----:B------:R-:W-:Y:S04]  /*b2610*/  STL [R1+0x2cd4], R3 ;  /* 0x002cd40301007387 */ /* 0x000fe80000100800 */
[----:B------:R0:W-:Y:S01]  /*b2620*/  STL [R1+0x2cd0], R4 ;  /* 0x002cd00401007387 */ /* 0x0001e20000100800 */
[----:B-1----:R-:W-:-:S02]  /*b2630*/  @!P1 IMAD.MOV.U32 R14, RZ, RZ, R3 ;  /* 0x000000ffff0e9224 */ /* 0x002fc400078e0003 */
[----:B------:R-:W-:Y:S01]  /*b2640*/  @!P1 IMAD.MOV.U32 R15, RZ, RZ, R4 ;  /* 0x000000ffff0f9224 */ /* 0x000fe200078e0004 */
[----:B------:R-:W-:-:S04]  /*b2650*/  IADD3 R0, P3, PT, R0, UR11, RZ ;  /* 0x0000000b00007c10 */ /* 0x000fc8000ff7e0ff */
[----:B------:R1:W4:Y:S04]  /*b2660*/  @!P1 LDG.E.U8 R13, desc[UR22][R14.64] ;  /* 0x000000160e0d9981 */ /* 0x000328000c1e1100 */
[----:B0-----:R-:W4:Y:S04]  /*b2670*/  LDL.LU R4, [R1+0x2ce8] ;  /* 0x002ce80001047983 */ /* 0x001f280000300800 */
[----:B------:R-:W4:Y:S01]  /*b2680*/  LDL.LU R3, [R1+0x2cec] ;  /* 0x002cec0001037983 */ /* 0x000f220000300800 */
[----:B------:R-:W-:-:S03]  /*b2690*/  IADD3.X R11, PT, PT, R11, UR14, RZ, P3, !PT ;  /* 0x0000000e0b0b7c10 */ /* 0x000fc60009ffe4ff */
[----:B------:R-:W-:Y:S01]  /*b26a0*/  STL [R1+0x2cdc], R0 ;  /* 0x002cdc0001007387 */ /* 0x000fe20000100800 */
[----:B------:R-:W-:-:S03]  /*b26b0*/  @!P0 IMAD.MOV.U32 R16, RZ, RZ, R0 ;  /* 0x000000ffff108224 */ /* 0x000fc600078e0000 */
[----:B------:R0:W-:Y:S01]  /*b26c0*/  STL [R1+0x2cd8], R11 ;  /* 0x002cd80b01007387 */ /* 0x0001e20000100800 */
[----:B------:R-:W-:Y:S02]  /*b26d0*/  IADD3 R2, P3, PT, R2, UR11, RZ ;  /* 0x0000000b02027c10 */ /* 0x000fe4000ff7e0ff */
[----:B-1----:R-:W-:Y:S01]  /*b26e0*/  PRMT R14, RZ, 0x7610, R14 ;  /* 0x00007610ff0e7816 */ /* 0x002fe2000000000e */
[----:B------:R-:W-:Y:S01]  /*b26f0*/  @!P0 IMAD.MOV.U32 R17, RZ, RZ, R11 ;  /* 0x000000ffff118224 */ /* 0x000fe200078e000b */
[----:B------:R-:W-:Y:S01]  /*b2700*/  IADD3.X R10, PT, PT, R10, UR14, RZ, P3, !PT ;  /* 0x0000000e0a0a7c10 */ /* 0x000fe20009ffe4ff */
[----:B0-----:R-:W4:Y:S04]  /*b2710*/  LDL.LU R11, [R1+0x1548] ;  /* 0x00154800010b7983 */ /* 0x001f280000300800 */
[----:B------:R-:W4:Y:S04]  /*b2720*/  LDL.LU R0, [R1+0x154c] ;  /* 0x00154c0001007983 */ /* 0x000f280000300800 */
[----:B------:R0:W4:Y:S04]  /*b2730*/  @!P0 LDG.E.U8 R14, desc[UR22][R16.64] ;  /* 0x00000016100e8981 */ /* 0x000128000c1e1100 */
[----:B------:R-:W-:Y:S04]  /*b2740*/  STL [R1+0x155c], R2 ;  /* 0x00155c0201007387 */ /* 0x000fe80000100800 */
[----:B------:R1:W-:Y:S01]  /*b2750*/  STL [R1+0x1558], R10 ;  /* 0x0015580a01007387 */ /* 0x0003e20000100800 */
[----:B0-----:R-:W-:-:S02]  /*b2760*/  @!P1 IMAD.MOV.U32 R17, RZ, RZ, R10 ;  /* 0x000000ffff119224 */ /* 0x001fc400078e000a */
[----:B------:R-:W-:Y:S01]  /*b2770*/  @!P1 IMAD.MOV.U32 R16, RZ, RZ, R2 ;  /* 0x000000ffff109224 */ /* 0x000fe200078e0002 */
[----:B-1----:R-:W4:Y:S04]  /*b2780*/  LDL.LU R10, [R1+0x1540] ;  /* 0x00154000010a7983 */ /* 0x002f280000300800 */
[----:B------:R-:W4:Y:S01]  /*b2790*/  LDL.LU R2, [R1+0x1544] ;  /* 0x0015440001027983 */ /* 0x000f220000300800 */
[----:B------:R-:W-:-:S06]  /*b27a0*/  PRMT R15, RZ, 0x7610, R15 ;  /* 0x00007610ff0f7816 */ /* 0x000fcc000000000f */
[----:B------:R0:W4:Y:S02]  /*b27b0*/  @!P1 LDG.E.U8 R15, desc[UR22][R16.64] ;  /* 0x00000016100f9981 */ /* 0x000124000c1e1100 */
[----:B0-----:R-:W-:Y:S02]  /*b27c0*/  PRMT R16, RZ, 0x7610, R16 ;  /* 0x00007610ff107816 */ /* 0x001fe40000000010 */
[----:B------:R-:W-:Y:S02]  /*b27d0*/  PRMT R17, RZ, 0x7610, R17 ;  /* 0x00007610ff117816 */ /* 0x000fe40000000011 */
[----:B--2---:R-:W-:-:S04]  /*b27e0*/  IADD3 R6, P3, PT, R6, UR11, RZ ;  /* 0x0000000b06067c10 */ /* 0x004fc8000ff7e0ff */
[----:B------:R-:W-:Y:S01]  /*b27f0*/  IADD3.X R9, PT, PT, R9, UR14, RZ, P3, !PT ;  /* 0x0000000e09097c10 */ /* 0x000fe20009ffe4ff */
[----:B------:R-:W-:Y:S01]  /*b2800*/  STL [R1+0x1554], R6 ;  /* 0x0015540601007387 */ /* 0x000fe20000100800 */
[----:B------:R-:W-:-:S03]  /*b2810*/  @!P0 IMAD.MOV.U32 R18, RZ, RZ, R6 ;  /* 0x000000ffff128224 */ /* 0x000fc600078e0006 */
[----:B------:R0:W-:Y:S01]  /*b2820*/  STL [R1+0x1550], R9 ;  /* 0x0015500901007387 */ /* 0x0001e20000100800 */
[----:B------:R-:W-:-:S05]  /*b2830*/  @!P0 IMAD.MOV.U32 R19, RZ, RZ, R9 ;  /* 0x000000ffff138224 */ /* 0x000fca00078e0009 */
[----:B------:R1:W2:Y:S04]  /*b2840*/  @!P0 LDG.E.U8 R16, desc[UR22][R18.64] ;  /* 0x0000001612108981 */ /* 0x0002a8000c1e1100 */
[----:B0-----:R-:W2:Y:S04]  /*b2850*/  LDL.LU R9, [R1+0x2cf0] ;  /* 0x002cf00001097983 */ /* 0x001ea80000300800 */
[----:B------:R-:W2:Y:S01]  /*b2860*/  LDL.LU R6, [R1+0x2cf4] ;  /* 0x002cf40001067983 */ /* 0x000ea20000300800 */
[----:B---3--:R-:W-:-:S04]  /*b2870*/  IADD3 R7, P3, PT, R7, UR11, RZ ;  /* 0x0000000b07077c10 */ /* 0x008fc8000ff7e0ff */
[----:B----4-:R-:W-:Y:S01]  /*b2880*/  IADD3.X R8, PT, PT, R8, UR14, RZ, P3, !PT ;  /* 0x0000000e08087c10 */ /* 0x010fe20009ffe4ff */
[----:B------:R-:W-:Y:S01]  /*b2890*/  STL [R1+0x2ce4], R7 ;  /* 0x002ce40701007387 */ /* 0x000fe20000100800 */
[----:B-1----:R-:W-:-:S03]  /*b28a0*/  @!P1 IMAD.MOV.U32 R18, RZ, RZ, R7 ;  /* 0x000000ffff129224 */ /* 0x002fc600078e0007 */
[----:B------:R0:W-:Y:S01]  /*b28b0*/  STL [R1+0x2ce0], R8 ;  /* 0x002ce00801007387 */ /* 0x0001e20000100800 */
[----:B------:R-:W-:Y:S01]  /*b28c0*/  IADD3 R3, P3, PT, R3, UR11, RZ ;  /* 0x0000000b03037c10 */ /* 0x000fe2000ff7e0ff */
[----:B------:R-:W-:-:S03]  /*b28d0*/  @!P1 IMAD.MOV.U32 R19, RZ, RZ, R8 ;  /* 0x000000ffff139224 */ /* 0x000fc600078e0008 */
[----:B------:R-:W-:Y:S02]  /*b28e0*/  IADD3.X R4, PT, PT, R4, UR14, RZ, P3, !PT ;  /* 0x0000000e04047c10 */ /* 0x000fe40009ffe4ff */
[----:B------:R1:W3:Y:S04]  /*b28f0*/  @!P1 LDG.E.U8 R17, desc[UR22][R18.64] ;  /* 0x0000001612119981 */ /* 0x0002e8000c1e1100 */
[----:B0-----:R-:W4:Y:S04]  /*b2900*/  LDL.LU R8, [R1+0x2cf8] ;  /* 0x002cf80001087983 */ /* 0x001f280000300800 */
[----:B------:R-:W3:Y:S04]  /*b2910*/  LDL.LU R7, [R1+0x2cfc] ;  /* 0x002cfc0001077983 */ /* 0x000ee80000300800 */
[----:B------:R-:W-:Y:S04]  /*b2920*/  STL [R1+0x2cec], R3 ;  /* 0x002cec0301007387 */ /* 0x000fe80000100800 */
[----:B------:R0:W-:Y:S01]  /*b2930*/  STL [R1+0x2ce8], R4 ;  /* 0x002ce80401007387 */ /* 0x0001e20000100800 */
[----:B------:R-:W-:-:S02]  /*b2940*/  @!P0 IMAD.MOV.U32 R21, RZ, RZ, R4 ;  /* 0x000000ffff158224 */ /* 0x000fc400078e0004 */
[----:B------:R-:W-:Y:S01]  /*b2950*/  @!P0 IMAD.MOV.U32 R20, RZ, RZ, R3 ;  /* 0x000000ffff148224 */ /* 0x000fe200078e0003 */
[----:B------:R-:W-:Y:S02]  /*b2960*/  IADD3 R0, P3, PT, R0, UR11, RZ ;  /* 0x0000000b00007c10 */ /* 0x000fe4000ff7e0ff */
[----:B-1----:R-:W-:Y:S01]  /*b2970*/  PRMT R18, RZ, 0x7610, R18 ;  /* 0x00007610ff127816 */ /* 0x002fe20000000012 */
[----:B0-----:R-:W4:Y:S04]  /*b2980*/  LDL.LU R4, [R1+0x1538] ;  /* 0x0015380001047983 */ /* 0x001f280000300800 */
[----:B------:R-:W4:Y:S01]  /*b2990*/  LDL.LU R3, [R1+0x153c] ;  /* 0x00153c0001037983 */ /* 0x000f220000300800 */
[----:B------:R-:W-:-:S03]  /*b29a0*/  IADD3.X R11, PT, PT, R11, UR14, RZ, P3, !PT ;  /* 0x0000000e0b0b7c10 */ /* 0x000fc60009ffe4ff */
[----:B------:R-:W-:Y:S04]  /*b29b0*/  STL [R1+0x154c], R0 ;  /* 0x00154c0001007387 */ /* 0x000fe80000100800 */
[----:B------:R0:W4:Y:S04]  /*b29c0*/  @!P0 LDG.E.U8 R18, desc[UR22][R20.64] ;  /* 0x0000001614128981 */ /* 0x000128000c1e1100 */
[----:B------:R1:W-:Y:S01]  /*b29d0*/  STL [R1+0x1548], R11 ;  /* 0x0015480b01007387 */ /* 0x0003e20000100800 */
[----:B------:R-:W-:Y:S01]  /*b29e0*/  IADD3 R2, P3, PT, R2, UR11, RZ ;  /* 0x0000000b02027c10 */ /* 0x000fe2000ff7e0ff */
[----:B0-----:R-:W-:-:S02]  /*b29f0*/  @!P1 IMAD.MOV.U32 R21, RZ, RZ, R11 ;  /* 0x000000ffff159224 */ /* 0x001fc400078e000b */
[----:B------:R-:W-:Y:S01]  /*b2a00*/  @!P1 IMAD.MOV.U32 R20, RZ, RZ, R0 ;  /* 0x000000ffff149224 */ /* 0x000fe200078e0000 */
[----:B-1----:R-:W4:Y:S01]  /*b2a10*/  LDL.LU R11, [R1+0x1530] ;  /* 0x00153000010b7983 */ /* 0x002f220000300800 */
[----:B------:R-:W-:-:S03]  /*b2a20*/  IADD3.X R10, PT, PT, R10, UR14, RZ, P3, !PT ;  /* 0x0000000e0a0a7c10 */ /* 0x000fc60009ffe4ff */
[----:B------:R-:W4:Y:S04]  /*b2a30*/  LDL.LU R0, [R1+0x1534] ;  /* 0x0015340001007983 */ /* 0x000f280000300800 */
[----:B------:R-:W-:Y:S01]  /*b2a40*/  STL [R1+0x1544], R2 ;  /* 0x0015440201007387 */ /* 0x000fe20000100800 */
[----:B------:R-:W-:Y:S02]  /*b2a50*/  @!P0 IMAD.MOV.U32 R23, RZ, RZ, R10 ;  /* 0x000000ffff178224 */ /* 0x000fe400078e000a */
[----:B------:R-:W-:Y:S01]  /*b2a60*/  @!P0 IMAD.MOV.U32 R22, RZ, RZ, R2 ;  /* 0x000000ffff168224 */ /* 0x000fe200078e0002 */
[----:B------:R0:W-:Y:S04]  /*b2a70*/  STL [R1+0x1540], R10 ;  /* 0x0015400a01007387 */ /* 0x0001e80000100800 */
[----:B0-----:R-:W4:Y:S04]  /*b2a80*/  LDL.LU R10, [R1+0x2d00] ;  /* 0x002d0000010a7983 */ /* 0x001f280000300800 */
[----:B------:R-:W4:Y:S01]  /*b2a90*/  LDL.LU R2, [R1+0x2d04] ;  /* 0x002d040001027983 */ /* 0x000f220000300800 */
[----:B------:R-:W-:-:S06]  /*b2aa0*/  PRMT R19, RZ, 0x7610, R19 ;  /* 0x00007610ff137816 */ /* 0x000fcc0000000013 */
[----:B------:R0:W4:Y:S02]  /*b2ab0*/  @!P1 LDG.E.U8 R19, desc[UR22][R20.64] ;  /* 0x0000001614139981 */ /* 0x000124000c1e1100 */
[----:B0-----:R-:W-:Y:S02]  /*b2ac0*/  PRMT R20, RZ, 0x7610, R20 ;  /* 0x00007610ff147816 */ /* 0x001fe40000000014 */
[----:B------:R-:W-:-:S04]  /*b2ad0*/  PRMT R21, RZ, 0x7610, R21 ;  /* 0x00007610ff157816 */ /* 0x000fc80000000015 */
[----:B------:R0:W4:Y:S01]  /*b2ae0*/  @!P0 LDG.E.U8 R20, desc[UR22][R22.64] ;  /* 0x0000001616148981 */ /* 0x000122000c1e1100 */
        /* <DEDUP_REMOVED lines=11> */
[----:B---3--:R-:W-:-:S04]  /*b2ba0*/  IADD3 R7, P3, PT, R7, UR11, RZ ;  /* 0x0000000b07077c10 */ /* 0x008fc8000ff7e0ff */
[----:B----4-:R-:W-:Y:S01]  /*b2bb0*/  IADD3.X R8, PT, PT, R8, UR14, RZ, P3, !PT ;  /* 0x0000000e08087c10 */ /* 0x010fe20009ffe4ff */
        /* <DEDUP_REMOVED lines=21> */
[----:B------:R-:W-:Y:S01]  /*b2d10*/  @!P0 IMAD.MOV.U32 R27, RZ, RZ, R11 ;  /* 0x000000ffff1b8224 */ /* 0x000fe200078e000b */
[----:B-1----:R-:W-:Y:S02]  /*b2d20*/  PRMT R24, RZ, 0x7610, R24 ;  /* 0x00007610ff187816 */ /* 0x002fe40000000018 */
[----:B------:R-:W-:-:S04]  /*b2d30*/  IADD3 R2, P3, PT, R2, UR11, RZ ;  /* 0x0000000b02027c10 */ /* 0x000fc8000ff7e0ff */
[----:B------:R1:W4:Y:S04]  /*b2d40*/  @!P0 LDG.E.U8 R24, desc[UR22][R26.64] ;  /* 0x000000161a188981 */ /* 0x000328000c1e1100 */
[----:B0-----:R-:W4:Y:S01]  /*b2d50*/  LDL.LU R11, [R1+0x1518] ;  /* 0x00151800010b7983 */ /* 0x001f220000300800 */
[----:B------:R-:W-:-:S03]  /*b2d60*/  IADD3.X R10, PT, PT, R10, UR14, RZ, P3, !PT ;  /* 0x0000000e0a0a7c10 */ /* 0x000fc60009ffe4ff */
[----:B------:R-:W4:Y:S04]  /*b2d70*/  LDL.LU R0, [R1+0x151c] ;  /* 0x00151c0001007983 */ /* 0x000f280000300800 */
[----:B------:R-:W-:Y:S04]  /*b2d80*/  STL [R1+0x2d04], R2 ;  /* 0x002d040201007387 */ /* 0x000fe80000100800 */
[----:B------:R0:W-:Y:S01]  /*b2d90*/  STL [R1+0x2d00], R10 ;  /* 0x002d000a01007387 */ /* 0x0001e20000100800 */
[----:B-1----:R-:W-:Y:S02]  /*b2da0*/  @!P1 IMAD.MOV.U32 R27, RZ, RZ, R10 ;  /* 0x000000ffff1b9224 */ /* 0x002fe400078e000a */
[----:B------:R-:W-:Y:S01]  /*b2db0*/  @!P1 IMAD.MOV.U32 R26, RZ, RZ, R2 ;  /* 0x000000ffff1a9224 */ /* 0x000fe200078e0002 */
[----:B0-----:R-:W4:Y:S04]  /*b2dc0*/  LDL.LU R10, [R1+0x1510] ;  /* 0x00151000010a7983 */ /* 0x001f280000300800 */
        /* <DEDUP_REMOVED lines=27> */
[----:B------:R-:W-:-:S02]  /*b2f80*/  @!P0 IMAD.MOV.U32 R31, RZ, RZ, R4 ;  /* 0x000000ffff1f8224 */ /* 0x000fc400078e0004 */
[----:B------:R-:W-:Y:S01]  /*b2f90*/  @!P0 IMAD.MOV.U32 R30, RZ, RZ, R3 ;  /* 0x000000ffff1e8224 */ /* 0x000fe200078e0003 */
[----:B-1----:R-:W-:Y:S02]  /*b2fa0*/  PRMT R28, RZ, 0x7610, R28 ;  /* 0x00007610ff1c7816 */ /* 0x002fe4000000001c */
[----:B------:R-:W-:-:S04]  /*b2fb0*/  IADD3 R0, P3, PT, R0, UR11, RZ ;  /* 0x0000000b00007c10 */ /* 0x000fc8000ff7e0ff */
[----:B------:R1:W4:Y:S04]  /*b2fc0*/  @!P0 LDG.E.U8 R28, desc[UR22][R30.64] ;  /* 0x000000161e1c8981 */ /* 0x000328000c1e1100 */
[----:B0-----:R-:W4:Y:S04]  /*b2fd0*/  LDL.LU R4, [R1+0x1508] ;  /* 0x0015080001047983 */ /* 0x001f280000300800 */
[----:B------:R-:W4:Y:S01]  /*b2fe0*/  LDL.LU R3, [R1+0x150c] ;  /* 0x00150c0001037983 */ /* 0x000f220000300800 */
[----:B------:R-:W-:-:S03]  /*b2ff0*/  IADD3.X R11, PT, PT, R11, UR14, RZ, P3, !PT ;  /* 0x0000000e0b0b7c10 */ /* 0x000fc60009ffe4ff */
[----:B------:R-:W-:Y:S04]  /*b3000*/  STL [R1+0x151c], R0 ;  /* 0x00151c0001007387 */ /* 0x000fe80000100800 */
[----:B------:R0:W-:Y:S01]  /*b3010*/  STL [R1+0x1518], R11 ;  /* 0x0015180b01007387 */ /* 0x0001e20000100800 */
[----:B-1----:R-:W-:Y:S01]  /*b3020*/  @!P1 IMAD.MOV.U32 R31, RZ, RZ, R11 ;  /* 0x000000ffff1f9224 */ /* 0x002fe200078e000b */
[----:B------:R-:W-:Y:S01]  /*b3030*/  IADD3 R2, P3, PT, R2, UR11, RZ ;  /* 0x0000000b02027c10 */ /* 0x000fe2000ff7e0ff */
[----:B------:R-:W-:Y:S01]  /*b3040*/  @!P1 IMAD.MOV.U32 R30, RZ, RZ, R0 ;  /* 0x000000ffff1e9224 */ /* 0x000fe200078e0000 */
[----:B0-----:R-:W4:Y:S02]  /*b3050*/  LDL.LU R11, [R1+0x1500] ;  /* 0x00150000010b7983 */ /* 0x001f240000300800 */
[----:B------:R-:W-:-:S02]  /*b3060*/  IADD3.X R10, PT, PT, R10, UR14, RZ, P3, !PT ;  /* 0x0000000e0a0a7c10 */ /* 0x000fc40009ffe4ff */
        /* <DEDUP_REMOVED lines=12> */
[----:B------:R-:W-:Y:S01]  /*b3130*/  IMAD.MOV.U32 R44, RZ, RZ, R45 ;  /* 0x000000ffff2c7224 */ /* 0x000fe200078e002d */
[----:B--2---:R-:W-:-:S04]  /*b3140*/  IADD3 R6, P3, PT, R6, UR11, RZ ;  /* 0x0000000b06067c10 */ /* 0x004fc8000ff7e0ff */
[----:B------:R-:W-:Y:S01]  /*b3150*/  IADD3.X R9, PT, PT, R9, UR14, RZ, P3, !PT ;  /* 0x0000000e09097c10 */ /* 0x000fe20009ffe4ff */
[----:B0-----:R-:W-:Y:S01]  /*b3160*/  @!P1 IMAD.MOV.U32 R32, RZ, RZ, R6 ;  /* 0x000000ffff209224 */ /* 0x001fe200078e0006 */
[----:B------:R-:W-:Y:S03]  /*b3170*/  STL [R1+0x2d24], R6 ;  /* 0x002d240601007387 */ /* 0x000fe60000100800 */
[----:B------:R-:W-:Y:S01]  /*b3180*/  @!P1 IMAD.MOV.U32 R33, RZ, RZ, R9 ;  /* 0x000000ffff219224 */ /* 0x000fe200078e0009 */
[----:B------:R0:W-:Y:S04]  /*b3190*/  STL [R1+0x2d20], R9 ;  /* 0x002d200901007387 */ /* 0x0001e80000100800 */
[----:B------:R1:W2:Y:S04]  /*b31a0*/  @!P1 LDG.E.U8 R31, desc[UR22][R32.64] ;  /* 0x00000016201f9981 */ /* 0x0002a8000c1e1100 */
[----:B0-----:R-:W2:Y:S04]  /*b31b0*/  LDL.LU R9, [R1+0x2d38] ;  /* 0x002d380001097983 */ /* 0x001ea80000300800 */
[----:B------:R-:W2:Y:S01]  /*b31c0*/  LDL.LU R6, [R1+0x2d3c] ;  /* 0x002d3c0001067983 */ /* 0x000ea20000300800 */
[----:B-1----:R-:W-:-:S02]  /*b31d0*/  PRMT R32, RZ, 0x7610, R32 ;  /* 0x00007610ff207816 */ /* 0x002fc40000000020 */
[----:B------:R-:W-:Y:S02]  /*b31e0*/  PRMT R33, RZ, 0x7610, R33 ;  /* 0x00007610ff217816 */ /* 0x000fe40000000021 */
[----:B---3--:R-:W-:-:S04]  /*b31f0*/  IADD3 R7, P3, PT, R7, UR11, RZ ;  /* 0x0000000b07077c10 */ /* 0x008fc8000ff7e0ff */
[----:B----4-:R-:W-:Y:S01]  /*b3200*/  IADD3.X R8, PT, PT, R8, UR14, RZ, P3, !PT ;  /* 0x0000000e08087c10 */ /* 0x010fe20009ffe4ff */
[----:B------:R-:W-:Y:S01]  /*b3210*/  STL [R1+0x2d2c], R7 ;  /* 0x002d2c0701007387 */ /* 0x000fe20000100800 */
[----:B------:R-:W-:-:S03]  /*b3220*/  @!P0 IMAD.MOV.U32 R34, RZ, RZ, R7 ;  /* 0x000000ffff228224 */ /* 0x000fc600078e0007 */
[----:B------:R-:W-:Y:S01]  /*b3230*/  @!P0 IMAD.MOV.U32 R35, RZ, RZ, R8 ;  /* 0x000000ffff238224 */ /* 0x000fe200078e0008 */
[----:B------:R-:W-:Y:S01]  /*b3240*/  IADD3 R3, P3, PT, R3, UR11, RZ ;  /* 0x0000000b03037c10 */ /* 0x000fe2000ff7e0ff */
[----:B------:R0:W-:Y:S04]  /*b3250*/  STL [R1+0x2d28], R8 ;  /* 0x002d280801007387 */ /* 0x0001e80000100800 */
[----:B------:R1:W3:Y:S01]  /*b3260*/  @!P0 LDG.E.U8 R32, desc[UR22][R34.64] ;  /* 0x0000001622208981 */ /* 0x0002e2000c1e1100 */
[----:B------:R-:W-:-:S03]  /*b3270*/  IADD3.X R4, PT, PT, R4, UR14, RZ, P3, !PT ;  /* 0x0000000e04047c10 */ /* 0x000fc60009ffe4ff */
[----:B0-----:R-:W4:Y:S04]  /*b3280*/  LDL.LU R8, [R1+0x14f8] ;  /* 0x0014f80001087983 */ /* 0x001f280000300800 */
[----:B------:R-:W3:Y:S04]  /*b3290*/  LDL.LU R7, [R1+0x14fc] ;  /* 0x0014fc0001077983 */ /* 0x000ee80000300800 */
[----:B------:R-:W-:Y:S01]  /*b32a0*/  STL [R1+0x150c], R3 ;  /* 0x00150c0301007387 */ /* 0x000fe20000100800 */
[----:B-1----:R-:W-:Y:S02]  /*b32b0*/  @!P1 IMAD.MOV.U32 R34, RZ, RZ, R3 ;  /* 0x000000ffff229224 */ /* 0x002fe400078e0003 */
[----:B------:R-:W-:Y:S01]  /*b32c0*/  @!P1 IMAD.MOV.U32 R35, RZ, RZ, R4 ;  /* 0x000000ffff239224 */ /* 0x000fe200078e0004 */
[----:B------:R-:W-:Y:S01]  /*b32d0*/  IADD3 R0, P3, PT, R0, UR11, RZ ;  /* 0x0000000b00007c10 */ /* 0x000fe2000ff7e0ff */
[----:B------:R0:W-:Y:S04]  /*b32e0*/  STL [R1+0x1508], R4 ;  /* 0x0015080401007387 */ /* 0x0001e80000100800 */
[----:B------:R-:W4:Y:S04]  /*b32f0*/  LDL.LU R45, [R1+0xc84] ;  /* 0x000c8400012d7983 */ /* 0x000f280000300800 */
[----:B------:R1:W4:Y:S01]  /*b3300*/  @!P1 LDG.E.U8 R33, desc[UR22][R34.64] ;  /* 0x0000001622219981 */ /* 0x000322000c1e1100 */
[----:B------:R-:W-:Y:S01]  /*b3310*/  IADD3.X R11, PT, PT, R11, UR14, RZ, P3, !PT ;  /* 0x0000000e0b0b7c10 */ /* 0x000fe20009ffe4ff */
[----:B------:R-:W-:-:S02]  /*b3320*/  @!P0 IMAD.MOV.U32 R36, RZ, RZ, R0 ;  /* 0x000000ffff248224 */ /* 0x000fc400078e0000 */
[----:B0-----:R-:W4:Y:S04]  /*b3330*/  LDL.LU R4, [R1+0xe50] ;  /* 0x000e500001047983 */ /* 0x001f280000300800 */
[----:B------:R-:W4:Y:S01]  /*b3340*/  LDL.LU R3, [R1+0xe54] ;  /* 0x000e540001037983 */ /* 0x000f220000300800 */
[----:B-1----:R-:W-:Y:S02]  /*b3350*/  PRMT R34, RZ, 0x7610, R34 ;  /* 0x00007610ff227816 */ /* 0x002fe40000000022 */
[----:B------:R-:W-:Y:S01]  /*b3360*/  IADD3 R2, P3, PT, R2, UR11, RZ ;  /* 0x0000000b02027c10 */ /* 0x000fe2000ff7e0ff */
[----:B------:R0:W-:Y:S01]  /*b3370*/  STL [R1+0x1504], R0 ;  /* 0x0015040001007387 */ /* 0x0001e20000100800 */
[----:B------:R-:W-:-:S03]  /*b3380*/  @!P0 IMAD.MOV.U32 R37, RZ, RZ, R11 ;  /* 0x000000ffff258224 */ /* 0x000fc600078e000b */
[----:B------:R-:W-:Y:S01]  /*b3390*/  STL [R1+0x1500], R11 ;  /* 0x0015000b01007387 */ /* 0x000fe20000100800 */
[----:B------:R-:W-:-:S03]  /*b33a0*/  IADD3.X R10, PT, PT, R10, UR14, RZ, P3, !PT ;  /* 0x0000000e0a0a7c10 */ /* 0x000fc60009ffe4ff */
[----:B------:R-:W4:Y:S04]  /*b33b0*/  LDL.LU R42, [R1+0xc80] ;  /* 0x000c8000012a7983 */ /* 0x000f280000300800 */
[----:B------:R1:W4:Y:S04]  /*b33c0*/  @!P0 LDG.E.U8 R34, desc[UR22][R36.64] ;  /* 0x0000001624228981 */ /* 0x000328000c1e1100 */
[----:B0-----:R-:W4:Y:S04]  /*b33d0*/  LDL.LU R0, [R1+0xe5c] ;  /* 0x000e5c0001007983 */ /* 0x001f280000300800 */
[----:B------:R0:W-:Y:S04]  /*b33e0*/  STL [R1+0x2d34], R2 ;  /* 0x002d340201007387 */ /* 0x0001e80000100800 */
[----:B------:R-:W-:Y:S01]  /*b33f0*/  STL [R1+0x2d30], R10 ;  /* 0x002d300a01007387 */ /* 0x000fe20000100800 */
[----:B-1----:R-:W-:-:S03]  /*b3400*/  @!P1 IMAD.MOV.U32 R36, RZ, RZ, R2 ;  /* 0x000000ffff249224 */ /* 0x002fc600078e0002 */
[----:B0-----:R-:W4:Y:S01]  /*b3410*/  LDL.LU R2, [R1+0xe58] ;  /* 0x000e580001027983 */ /* 0x001f220000300800 */
[----:B------:R-:W0:Y:S01]  /*b3420*/  S2R R5, SR_TID.X ;  /* 0x0000000000057919 */ /* 0x000e220000002100 */
[----:B------:R-:W-:Y:S01]  /*b3430*/  PRMT R35, RZ, 0x7610, R35 ;  /* 0x00007610ff237816 */ /* 0x000fe20000000023 */
[----:B------:R-:W-:-:S05]  /*b3440*/  @!P1 IMAD.MOV.U32 R37, RZ, RZ, R10 ;  /* 0x000000ffff259224 */ /* 0x000fca00078e000a */
[----:B------:R1:W4:Y:S01]  /*b3450*/  @!P1 LDG.E.U8 R35, desc[UR22][R36.64] ;  /* 0x0000001624239981 */ /* 0x000322000c1e1100 */
[----:B------:R-:W-:Y:S01]  /*b3460*/  IMAD.MOV.U32 R46, RZ, RZ, R44 ;  /* 0x000000ffff2e7224 */ /* 0x000fe200078e002c */
[----:B-1----:R-:W-:Y:S02]  /*b3470*/  PRMT R36, RZ, 0x7610, R36 ;  /* 0x00007610ff247816 */ /* 0x002fe40000000024 */
[----:B------:R-:W-:Y:S02]  /*b3480*/  PRMT R37, RZ, 0x7610, R37 ;  /* 0x00007610ff257816 */ /* 0x000fe40000000025 */
[----:B0-----:R-:W-:-:S04]  /*b3490*/  LOP3.LUT R5, R5, 0x7f, RZ, 0xc0, !PT ;  /* 0x0000007f05057812 */ /* 0x001fc800078ec0ff */
[----:B------:R-:W-:Y:S02]  /*b34a0*/  LOP3.LUT R5, R5, 0x10, RZ, 0x3c, !PT ;  /* 0x0000001005057812 */ /* 0x000fe400078e3cff */
[----:B--2---:R-:W-:-:S04]  /*b34b0*/  IADD3 R6, P3, PT, R6, UR11, RZ ;  /* 0x0000000b06067c10 */ /* 0x004fc8000ff7e0ff */
[----:B------:R-:W-:Y:S01]  /*b34c0*/  IADD3.X R9, PT, PT, R9, UR14, RZ, P3, !PT ;  /* 0x0000000e09097c10 */ /* 0x000fe20009ffe4ff */
[----:B------:R0:W-:Y:S01]  /*b34d0*/  STL [R1+0x2d3c], R6 ;  /* 0x002d3c0601007387 */ /* 0x0001e20000100800 */
[----:B------:R-:W-:-:S03]  /*b34e0*/  @!P0 IMAD.MOV.U32 R38, RZ, RZ, R6 ;  /* 0x000000ffff268224 */ /* 0x000fc600078e0006 */
[----:B------:R1:W-:Y:S01]  /*b34f0*/  STL [R1+0x2d38], R9 ;  /* 0x002d380901007387 */ /* 0x0003e20000100800 */
[----:B------:R-:W-:-:S03]  /*b3500*/  @!P0 IMAD.MOV.U32 R39, RZ, RZ, R9 ;  /* 0x000000ffff278224 */ /* 0x000fc600078e0009 */
[----:B------:R-:W2:Y:S04]  /*b3510*/  LDL.LU R43, [R1+0xa88] ;  /* 0x000a8800012b7983 */ /* 0x000ea80000300800 */
[----:B0-----:R-:W2:Y:S04]  /*b3520*/  LDL.LU R6, [R1+0xddc] ;  /* 0x000ddc0001067983 */ /* 0x001ea80000300800 */
[----:B------:R-:W2:Y:S04]  /*b3530*/  LDL.LU R10, [R1+0xdd8] ;  /* 0x000dd800010a7983 */ /* 0x000ea80000300800 */
[----:B------:R0:W2:Y:S01]  /*b3540*/  @!P0 LDG.E.U8 R36, desc[UR22][R38.64] ;  /* 0x0000001626248981 */ /* 0x0000a2000c1e1100 */
[----:B---3--:R-:W-:-:S04]  /*b3550*/  IADD3 R7, P3, PT, R7, UR11, RZ ;  /* 0x0000000b07077c10 */ /* 0x008fc8000ff7e0ff */
[----:B----4-:R-:W-:Y:S01]  /*b3560*/  IADD3.X R8, PT, PT, R8, UR14, RZ, P3, !PT ;  /* 0x0000000e08087c10 */ /* 0x010fe20009ffe4ff */
[----:B------:R-:W-:Y:S01]  /*b3570*/  STL [R1+0x14fc], R7 ;  /* 0x0014fc0701007387 */ /* 0x000fe20000100800 */
[----:B0-----:R-:W-:-:S03]  /*b3580*/  @!P1 IMAD.MOV.U32 R38, RZ, RZ, R7 ;  /* 0x000000ffff269224 */ /* 0x001fc600078e0007 */
[----:B------:R0:W-:Y:S01]  /*b3590*/  STL [R1+0x14f8], R8 ;  /* 0x0014f80801007387 */ /* 0x0001e20000100800 */
[----:B------:R-:W-:-:S03]  /*b35a0*/  @!P1 IMAD.MOV.U32 R39, RZ, RZ, R8 ;  /* 0x000000ffff279224 */ /* 0x000fc600078e0008 */
[----:B------:R-:W3:Y:S04]  /*b35b0*/  LDL.LU R44, [R1+0x844] ;  /* 0x00084400012c7983 */ /* 0x000ee80000300800 */
[----:B-1----:R-:W4:Y:S04]  /*b35c0*/  LDL.LU R9, [R1+0xde0] ;  /* 0x000de00001097983 */ /* 0x002f280000300800 */
[----:B------:R1:W-:Y:S04]  /*b35d0*/  STS.U8 [R5+UR7+0x20080], R45 ;  /* 0x0200802d05007988 */ /* 0x0003e80008000007 */
[----:B------:R1:W3:Y:S01]  /*b35e0*/  @!P1 LDG.E.U8 R37, desc[UR22][R38.64] ;  /* 0x0000001626259981 */ /* 0x0002e2000c1e1100 */
[----:B------:R-:W-:-:S03]  /*b35f0*/  IADD3 R3, P3, PT, R3, UR11, RZ ;  /* 0x0000000b03037c10 */ /* 0x000fc6000ff7e0ff */
[----:B0-----:R-:W3:Y:S01]  /*b3600*/  LDL.LU R8, [R1+0xde4] ;  /* 0x000de40001087983 */ /* 0x001ee20000300800 */
[----:B------:R-:W-:-:S03]  /*b3610*/  IADD3.X R4, PT, PT, R4, UR14, RZ, P3, !PT ;  /* 0x0000000e04047c10 */ /* 0x000fc60009ffe4ff */
[----:B------:R0:W-:Y:S01]  /*b3620*/  STL [R1+0xe54], R3 ;  /* 0x000e540301007387 */ /* 0x0001e20000100800 */
[----:B-1----:R-:W-:Y:S01]  /*b3630*/  PRMT R38, RZ, 0x7610, R38 ;  /* 0x00007610ff267816 */ /* 0x002fe20000000026 */
[----:B------:R-:W-:Y:S02]  /*b3640*/  @!P0 IMAD.MOV.U32 R40, RZ, RZ, R3 ;  /* 0x000000ffff288224 */ /* 0x000fe400078e0003 */
[----:B------:R1:W-:Y:S01]  /*b3650*/  STL [R1+0xe50], R4 ;  /* 0x000e500401007387 */ /* 0x0003e20000100800 */
[----:B------:R-:W-:-:S03]  /*b3660*/  @!P0 IMAD.MOV.U32 R41, RZ, RZ, R4 ;  /* 0x000000ffff298224 */ /* 0x000fc600078e0004 */
[----:B------:R-:W4:Y:S04]  /*b3670*/  LDL.LU R45, [R1+0x898] ;  /* 0x00089800012d7983 */ /* 0x000f280000300800 */
[----:B------:R-:W4:Y:S01]  /*b3680*/  LDL.LU R7, [R1+0xde8] ;  /* 0x000de80001077983 */ /* 0x000f220000300800 */
[----:B------:R-:W-:-:S03]  /*b3690*/  IADD3 R0, P3, PT, R0, UR11, RZ ;  /* 0x0000000b00007c10 */ /* 0x000fc6000ff7e0ff */
[----:B0-----:R-:W4:Y:S04]  /*b36a0*/  LDL.LU R3, [R1+0xdec] ;  /* 0x000dec0001037983 */ /* 0x001f280000300800 */
[----:B------:R0:W4:Y:S04]  /*b36b0*/  @!P0 LDG.E.U8 R38, desc[UR22][R40.64] ;  /* 0x0000001628268981 */ /* 0x000128000c1e1100 */
[----:B------:R-:W-:Y:S01]  /*b36c0*/  STL [R1+0xe5c], R0 ;  /* 0x000e5c0001007387 */ /* 0x000fe20000100800 */
[----:B------:R-:W-:Y:S01]  /*b36d0*/  IADD3.X R2, PT, PT, R2, UR14, RZ, P3, !PT ;  /* 0x0000000e02027c10 */ /* 0x000fe20009ffe4ff */
[----:B0-----:R-:W-:-:S04]  /*b36e0*/  @!P1 IMAD.MOV.U32 R40, RZ, RZ, R0 ;  /* 0x000000ffff289224 */ /* 0x001fc800078e0000 */
[----:B------:R0:W-:Y:S01]  /*b36f0*/  STL [R1+0xe58], R2 ;  /* 0x000e580201007387 */ /* 0x0001e20000100800 */
[----:B------:R-:W-:-:S03]  /*b3700*/  @!P1 IMAD.MOV.U32 R41, RZ, RZ, R2 ;  /* 0x000000ffff299224 */ /* 0x000fc600078e0002 */
[----:B-1----:R-:W4:Y:S04]  /*b3710*/  LDL.LU R4, [R1+0x8a0] ;  /* 0x0008a00001047983 */ /* 0x002f280000300800 */
[----:B0-----:R-:W4:Y:S04]  /*b3720*/  LDL.LU R2, [R1+0xdb8] ;  /* 0x000db80001027983 */ /* 0x001f280000300800 */
[----:B------:R-:W4:Y:S01]  /*b3730*/  LDL.LU R0, [R1+0xdbc] ;  /* 0x000dbc0001007983 */ /* 0x000f220000300800 */
[----:B------:R-:W-:-:S03]  /*b3740*/  PRMT R39, RZ, 0x7610, R39 ;  /* 0x00007610ff277816 */ /* 0x000fc60000000027 */
[----:B------:R0:W-:Y:S01]  /*b3750*/  STS.U8 [R5+UR7+0x28080], R42 ;  /* 0x0280802a05007988 */ /* 0x0001e20008000007 */
[----:B------:R-:W-:-:S03]  /*b3760*/  IMAD.MOV.U32 R47, RZ, RZ, R46 ;  /* 0x000000ffff2f7224 */ /* 0x000fc600078e002e */
[----:B------:R1:W4:Y:S02]  /*b3770*/  @!P1 LDG.E.U8 R39, desc[UR22][R40.64] ;  /* 0x0000001628279981 */ /* 0x000324000c1e1100 */
[----:B-1----:R-:W-:Y:S02]  /*b3780*/  PRMT R40, RZ, 0x7610, R40 ;  /* 0x00007610ff287816 */ /* 0x002fe40000000028 */
[----:B------:R-:W-:Y:S02]  /*b3790*/  PRMT R41, RZ, 0x7610, R41 ;  /* 0x00007610ff297816 */ /* 0x000fe40000000029 */
[----:B--2---:R-:W-:-:S04]  /*b37a0*/  IADD3 R6, P3, PT, R6, UR11, RZ ;  /* 0x0000000b06067c10 */ /* 0x004fc8000ff7e0ff */
[----:B------:R-:W-:Y:S01]  /*b37b0*/  IADD3.X R10, PT, PT, R10, UR14, RZ, P3, !PT ;  /* 0x0000000e0a0a7c10 */ /* 0x000fe20009ffe4ff */
[----:B------:R1:W-:Y:S04]  /*b37c0*/  STL [R1+0xddc], R6 ;  /* 0x000ddc0601007387 */ /* 0x0003e80000100800 */
[----:B------:R2:W-:Y:S04]  /*b37d0*/  STS.U8 [R5+UR7+0x22480], R43 ;  /* 0x0224802b05007988 */ /* 0x0005e80008000007 */
[----:B------:R3:W-:Y:S01]  /*b37e0*/  STL [R1+0xdd8], R10 ;  /* 0x000dd80a01007387 */ /* 0x0007e20000100800 */
[----:B0-----:R-:W-:-:S03]  /*b37f0*/  @!P0 IMAD.MOV.U32 R42, RZ, RZ, R6 ;  /* 0x000000ffff2a8224 */ /* 0x001fc600078e0006 */
[----:B-1----:R-:W4:Y:S01]  /*b3800*/  LDL.LU R6, [R1+0x8e8] ;  /* 0x0008e80001067983 */ /* 0x002f220000300800 */
[----:B--2---:R-:W-:-:S05]  /*b3810*/  @!P0 IMAD.MOV.U32 R43, RZ, RZ, R10 ;  /* 0x000000ffff2b8224 */ /* 0x004fca00078e000a */
[----:B------:R0:W2:Y:S01]  /*b3820*/  @!P0 LDG.E.U8 R40, desc[UR22][R42.64] ;  /* 0x000000162a288981 */ /* 0x0000a2000c1e1100 */
[----:B---3--:R-:W-:-:S04]  /*b3830*/  IADD3 R8, P3, PT, R8, UR11, RZ ;  /* 0x0000000b08087c10 */ /* 0x008fc8000ff7e0ff */
[----:B----4-:R-:W-:Y:S01]  /*b3840*/  IADD3.X R9, PT, PT, R9, UR14, RZ, P3, !PT ;  /* 0x0000000e09097c10 */ /* 0x010fe20009ffe4ff */
[----:B------:R-:W-:Y:S04]  /*b3850*/  STL [R1+0xde4], R8 ;  /* 0x000de40801007387 */ /* 0x000fe80000100800 */
[----:B------:R1:W-:Y:S04]  /*b3860*/  STL [R1+0xde0], R9 ;  /* 0x000de00901007387 */ /* 0x0003e80000100800 */
[----:B------:R-:W3:Y:S04]  /*b3870*/  LDL.LU R46, [R1+0xdb0] ;  /* 0x000db000012e7983 */ /* 0x000ee80000300800 */
[----:B------:R-:W4:Y:S01]  /*b3880*/  LDL.LU R10, [R1+0xdb4] ;  /* 0x000db400010a7983 */ /* 0x000f220000300800 */
[----:B------:R-:W-:Y:S01]  /*b3890*/  IADD3 R3, P3, PT, R3, UR11, RZ ;  /* 0x0000000b03037c10 */ /* 0x000fe2000ff7e0ff */
[----:B0-----:R-:W-:-:S03]  /*b38a0*/  @!P1 IMAD.MOV.U32 R43, RZ, RZ, R9 ;  /* 0x000000ffff2b9224 */ /* 0x001fc600078e0009 */
[----:B------:R-:W-:Y:S01]  /*b38b0*/  IADD3.X R7, PT, PT, R7, UR14, RZ, P3, !PT ;  /* 0x0000000e07077c10 */ /* 0x000fe20009ffe4ff */
[----:B-1----:R-:W2:Y:S01]  /*b38c0*/  LDL.LU R9, [R1+0x8f8] ;  /* 0x0008f80001097983 */ /* 0x002ea20000300800 */
[----:B------:R-:W-:-:S03]  /*b38d0*/  @!P1 IMAD.MOV.U32 R42, RZ, RZ, R8 ;  /* 0x000000ffff2a9224 */ /* 0x000fc600078e0008 */
[----:B------:R-:W-:Y:S04]  /*b38e0*/  STL [R1+0xdec], R3 ;  /* 0x000dec0301007387 */ /* 0x000fe80000100800 */
[----:B------:R0:W-:Y:S04]  /*b38f0*/  STS.U8 [R5+UR7+0x24480], R45 ;  /* 0x0244802d05007988 */ /* 0x0001e80008000007 */
[----:B------:R1:W-:Y:S04]  /*b3900*/  STL [R1+0xde8], R7 ;  /* 0x000de80701007387 */ /* 0x0003e80000100800 */
[----:B------:R-:W2:Y:S04]  /*b3910*/  LDL.LU R8, [R1+0xdf0] ;  /* 0x000df00001087983 */ /* 0x000ea80000300800 */
[----:B------:R1:W2:Y:S04]  /*b3920*/  @!P1 LDG.E.U8 R41, desc[UR22][R42.64] ;  /* 0x000000162a299981 */ /* 0x0002a8000c1e1100 */
[----:B------:R1:W-:Y:S01]  /*b3930*/  STS.U8 [R5+UR7+0x2c880], R44 ;  /* 0x02c8802c05007988 */ /* 0x0003e20008000007 */
[----:B0-----:R-:W-:-:S03]  /*b3940*/  @!P0 IMAD.MOV.U32 R45, RZ, RZ, R7 ;  /* 0x000000ffff2d8224 */ /* 0x001fc600078e0007 */
[----:B-1----:R-:W2:Y:S04]  /*b3950*/  LDL.LU R7, [R1+0xdf4] ;  /* 0x000df40001077983 */ /* 0x002ea80000300800 */
[----:B------:R-:W2:Y:S01]  /*b3960*/  LDL.LU R11, [R1+0x938] ;  /* 0x00093800010b7983 */ /* 0x000ea20000300800 */
[----:B------:R-:W-:-:S04]  /*b3970*/  IADD3 R0, P3, PT, R0, UR11, RZ ;  /* 0x0000000b00007c10 */ /* 0x000fc8000ff7e0ff */
[----:B------:R-:W-:Y:S02]  /*b3980*/  IADD3.X R2, PT, PT, R2, UR14, RZ, P3, !PT ;  /* 0x0000000e02027c10 */ /* 0x000fe40009ffe4ff */
[----:B------:R-:W-:Y:S01]  /*b3990*/  PRMT R42, RZ, 0x7610, R42 ;  /* 0x00007610ff2a7816 */ /* 0x000fe2000000002a */
[----:B------:R-:W-:Y:S01]  /*b39a0*/  STL [R1+0xdbc], R0 ;  /* 0x000dbc0001007387 */ /* 0x000fe20000100800 */
[----:B------:R-:W-:-:S03]  /*b39b0*/  @!P0 IMAD.MOV.U32 R44, RZ, RZ, R3 ;  /* 0x000000ffff2c8224 */ /* 0x000fc600078e0003 */
[----:B------:R0:W-:Y:S04]  /*b39c0*/  STS.U8 [R5+UR7+0x2c480], R4 ;  /* 0x02c4800405007988 */ /* 0x0001e80008000007 */
[----:B------:R1:W-:Y:S04]  /*b39d0*/  STL [R1+0xdb8], R2 ;  /* 0x000db80201007387 */ /* 0x0003e80000100800 */
[----:B------:R1:W2:Y:S04]  /*b39e0*/  @!P0 LDG.E.U8 R42, desc[UR22][R44.64] ;  /* 0x000000162c2a8981 */ /* 0x0002a8000c1e1100 */
[----:B0-----:R-:W2:Y:S04]  /*b39f0*/  LDL.LU R4, [R1+0xdf8] ;  /* 0x000df80001047983 */ /* 0x001ea80000300800 */
[----:B------:R-:W2:Y:S01]  /*b3a00*/  LDL.LU R3, [R1+0xdfc] ;  /* 0x000dfc0001037983 */ /* 0x000ea20000300800 */
[----:B-1----:R-:W-:-:S03]  /*b3a10*/  @!P1 IMAD.MOV.U32 R45, RZ, RZ, R2 ;  /* 0x000000ffff2d9224 */ /* 0x002fc600078e0002 */
[----:B------:R-:W2:Y:S01]  /*b3a20*/  LDL.LU R92, [R1+0x934] ;  /* 0x00093400015c7983 */ /* 0x000ea20000300800 */
[----:B------:R-:W-:-:S03]  /*b3a30*/  @!P1 IMAD.MOV.U32 R44, RZ, RZ, R0 ;  /* 0x000000ffff2c9224 */ /* 0x000fc600078e0000 */
[----:B------:R-:W2:Y:S04]  /*b3a40*/  LDL.LU R2, [R1+0xda8] ;  /* 0x000da80001027983 */ /* 0x000ea80000300800 */
[----:B------:R-:W2:Y:S01]  /*b3a50*/  LDL.LU R0, [R1+0xdac] ;  /* 0x000dac0001007983 */ /* 0x000ea20000300800 */
[----:B------:R-:W-:-:S06]  /*b3a60*/  PRMT R43, RZ, 0x7610, R43 ;  /* 0x00007610ff2b7816 */ /* 0x000fcc000000002b */
[----:B------:R0:W2:Y:S02]  /*b3a70*/  @!P1 LDG.E.U8 R43, desc[UR22][R44.64] ;  /* 0x000000162c2b9981 */ /* 0x0000a4000c1e1100 */
[----:B0-----:R-:W-:Y:S02]  /*b3a80*/  PRMT R44, RZ, 0x7610, R44 ;  /* 0x00007610ff2c7816 */ /* 0x001fe4000000002c */
[----:B------:R-:W-:Y:S02]  /*b3a90*/  PRMT R45, RZ, 0x7610, R45 ;  /* 0x00007610ff2d7816 */ /* 0x000fe4000000002d */
[----:B------:R-:W-:Y:S01]  /*b3aa0*/  PRMT R49, RZ, 0x7610, R49 ;  /* 0x00007610ff317816 */ /* 0x000fe20000000031 */
[----:B------:R0:W-:Y:S02]  /*b3ab0*/  STS.U8 [R5+UR7+0x24080], R6 ;  /* 0x0240800605007988 */ /* 0x0001e40008000007 */
[----:B0-----:R-:W-:Y:S01]  /*b3ac0*/  IMAD.MOV.U32 R6, RZ, RZ, R47 ;  /* 0x000000ffff067224 */ /* 0x001fe200078e002f */
[----:B----4-:R-:W-:-:S04]  /*b3ad0*/  IADD3 R10, P3, PT, R10, UR11, RZ ;  /* 0x0000000b0a0a7c10 */ /* 0x010fc8000ff7e0ff */
[----:B---3--:R-:W-:Y:S01]  /*b3ae0*/  IADD3.X R46, PT, PT, R46, UR14, RZ, P3, !PT ;  /* 0x0000000e2e2e7c10 */ /* 0x008fe20009ffe4ff */
[----:B------:R-:W-:Y:S04]  /*b3af0*/  STL [R1+0xdb4], R10 ;  /* 0x000db40a01007387 */ /* 0x000fe80000100800 */
[----:B------:R0:W-:Y:S01]  /*b3b00*/  STL [R1+0xdb0], R46 ;  /* 0x000db02e01007387 */ /* 0x0001e20000100800 */
[----:B------:R-:W-:-:S03]  /*b3b10*/  @!P0 IMAD.MOV.U32 R47, RZ, RZ, R46 ;  /* 0x000000ffff2f8224 */ /* 0x000fc600078e002e */
[----:B--2---:R1:W-:Y:S01]  /*b3b20*/  STS.U8 [R5+UR7+0x2c080], R9 ;  /* 0x02c0800905007988 */ /* 0x0043e20008000007 */
[----:B0-----:R-:W-:-:S03]  /*b3b30*/  @!P0 IMAD.MOV.U32 R46, RZ, RZ, R10 ;  /* 0x000000ffff2e8224 */ /* 0x001fc600078e000a */
[----:B------:R-:W2:Y:S04]  /*b3b40*/  LDL.LU R10, [R1+0x978] ;  /* 0x00097800010a7983 */ /* 0x000ea80000300800 */
[----:B------:R0:W3:Y:S01]  /*b3b50*/  @!P0 LDG.E.U8 R44, desc[UR22][R46.64] ;  /* 0x000000162e2c8981 */ /* 0x0000e2000c1e1100 */
[----:B------:R-:W-:-:S04]  /*b3b60*/  IADD3 R7, P3, PT, R7, UR11, RZ ;  /* 0x0000000b07077c10 */ /* 0x000fc8000ff7e0ff */
[----:B------:R-:W-:Y:S01]  /*b3b70*/  IADD3.X R8, PT, PT, R8, UR14, RZ, P3, !PT ;  /* 0x0000000e08087c10 */ /* 0x000fe20009ffe4ff */
[----:B------:R-:W-:Y:S04]  /*b3b80*/  STL [R1+0xdf4], R7 ;  /* 0x000df40701007387 */ /* 0x000fe80000100800 */
[----:B------:R4:W-:Y:S01]  /*b3b90*/  STL [R1+0xdf0], R8 ;  /* 0x000df00801007387 */ /* 0x0009e20000100800 */
[----:B0-----:R-:W-:Y:S02]  /*b3ba0*/  @!P1 IMAD.MOV.U32 R46, RZ, RZ, R7 ;  /* 0x000000ffff2e9224 */ /* 0x001fe400078e0007 */
[----:B------:R-:W-:Y:S01]  /*b3bb0*/  @!P1 IMAD.MOV.U32 R47, RZ, RZ, R8 ;  /* 0x000000ffff2f9224 */ /* 0x000fe200078e0008 */
[----:B-1----:R-:W3:Y:S04]  /*b3bc0*/  LDL.LU R9, [R1+0xda0] ;  /* 0x000da00001097983 */ /* 0x002ee80000300800 */
[----:B------:R0:W3:Y:S04]  /*b3bd0*/  @!P1 LDG.E.U8 R45, desc[UR22][R46.64] ;  /* 0x000000162e2d9981 */ /* 0x0000e8000c1e1100 */
[----:B----4-:R-:W4:Y:S04]  /*b3be0*/  LDL.LU R8, [R1+0xda4] ;  /* 0x000da40001087983 */ /* 0x010f280000300800 */
[----:B------:R-:W3:Y:S01]  /*b3bf0*/  LDL.LU R7, [R1+0x97c] ;  /* 0x00097c0001077983 */ /* 0x000ee20000300800 */
[----:B------:R-:W-:-:S04]  /*b3c00*/  IADD3 R3, P3, PT, R3, UR11, RZ ;  /* 0x0000000b03037c10 */ /* 0x000fc8000ff7e0ff */
[----:B------:R-:W-:Y:S02]  /*b3c10*/  IADD3.X R4, PT, PT, R4, UR14, RZ, P3, !PT ;  /* 0x0000000e04047c10 */ /* 0x000fe40009ffe4ff */
[----:B------:R-:W-:Y:S01]  /*b3c20*/  IADD3 R0, P3, PT, R0, UR11, RZ ;  /* 0x0000000b00007c10 */ /* 0x000fe2000ff7e0ff */
[----:B------:R-:W-:Y:S04]  /*b3c30*/  STL [R1+0xdfc], R3 ;  /* 0x000dfc0301007387 */ /* 0x000fe80000100800 */
[----:B------:R1:W-:Y:S01]  /*b3c40*/  STL [R1+0xdf8], R4 ;  /* 0x000df80401007387 */ /* 0x0003e20000100800 */
[----:B0-----:R-:W-:Y:S02]  /*b3c50*/  @!P0 IMAD.MOV.U32 R46, RZ, RZ, R3 ;  /* 0x000000ffff2e8224 */ /* 0x001fe400078e0003 */
[----:B------:R-:W-:Y:S01]  /*b3c60*/  @!P0 IMAD.MOV.U32 R47, RZ, RZ, R4 ;  /* 0x000000ffff2f8224 */ /* 0x000fe200078e0004 */
[----:B------:R-:W-:Y:S01]  /*b3c70*/  IADD3.X R2, PT, PT, R2, UR14, RZ, P3, !PT ;  /* 0x0000000e02027c10 */ /* 0x000fe20009ffe4ff */
[----:B------:R0:W-:Y:S04]  /*b3c80*/  STS.U8 [R5+UR7+0x23c80], R11 ;  /* 0x023c800b05007988 */ /* 0x0001e80008000007 */
[----:B------:R0:W3:Y:S04]  /*b3c90*/  @!P0 LDG.E.U8 R49, desc[UR22][R46.64] ;  /* 0x000000162e318981 */ /* 0x0000e8000c1e1100 */
[----:B-1----:R-:W3:Y:S04]  /*b3ca0*/  LDL.LU R4, [R1+0xe00] ;  /* 0x000e000001047983 */ /* 0x002ee80000300800 */
[----:B------:R-:W3:Y:S04]  /*b3cb0*/  LDL.LU R3, [R1+0xe04] ;  /* 0x000e040001037983 */ /* 0x000ee80000300800 */
[----:B0-----:R-:W3:Y:S04]  /*b3cc0*/  LDL.LU R11, [R1+0x9c0] ;  /* 0x0009c000010b7983 */ /* 0x001ee80000300800 */
[----:B------:R-:W-:Y:S04]  /*b3cd0*/  STL [R1+0xdac], R0 ;  /* 0x000dac0001007387 */ /* 0x000fe80000100800 */
[----:B------:R0:W-:Y:S01]  /*b3ce0*/  STL [R1+0xda8], R2 ;  /* 0x000da80201007387 */ /* 0x0001e20000100800 */
[----:B------:R-:W-:-:S02]  /*b3cf0*/  @!P1 IMAD.MOV.U32 R47, RZ, RZ, R2 ;  /* 0x000000ffff2f9224 */ /* 0x000fc400078e0002 */
[----:B------:R-:W-:Y:S01]  /*b3d00*/  @!P1 IMAD.MOV.U32 R46, RZ, RZ, R0 ;  /* 0x000000ffff2e9224 */ /* 0x000fe200078e0000 */
[----:B0-----:R-:W3:Y:S04]  /*b3d10*/  LDL.LU R2, [R1+0xe08] ;  /* 0x000e080001027983 */ /* 0x001ee80000300800 */
[----:B------:R-:W3:Y:S04]  /*b3d20*/  LDL.LU R0, [R1+0xe0c] ;  /* 0x000e0c0001007983 */ /* 0x000ee80000300800 */
[----:B------:R-:W3:Y:S01]  /*b3d30*/  LDL.LU R90, [R1+0x9d0] ;  /* 0x0009d000015a7983 */ /* 0x000ee20000300800 */
[----:B------:R-:W-:-:S03]  /*b3d40*/  PRMT R51, RZ, 0x7610, R51 ;  /* 0x00007610ff337816 */ /* 0x000fc60000000033 */
[----:B------:R-:W-:Y:S01]  /*b3d50*/  STS.U8 [R5+UR7+0x2bc80], R92 ;  /* 0x02bc805c05007988 */ /* 0x000fe20008000007 */
[----:B------:R-:W-:-:S03]  /*b3d60*/  PRMT R53, RZ, 0x7610, R53 ;  /* 0x00007610ff357816 */ /* 0x000fc60000000035 */
[----:B------:R0:W3:Y:S01]  /*b3d70*/  @!P1 LDG.E.U8 R51, desc[UR22][R46.64] ;  /* 0x000000162e339981 */ /* 0x0000e2000c1e1100 */
[----:B------:R-:W-:-:S03]  /*b3d80*/  PRMT R55, RZ, 0x7610, R55 ;  /* 0x00007610ff377816 */ /* 0x000fc60000000037 */
[----:B--2---:R1:W-:Y:S01]  /*b3d90*/  STS.U8 [R5+UR7+0x23880], R10 ;  /* 0x0238800a05007988 */ /* 0x0043e20008000007 */
[----:B----4-:R-:W-:-:S04]  /*b3da0*/  IADD3 R8, P3, PT, R8, UR11, RZ ;  /* 0x0000000b08087c10 */ /* 0x010fc8000ff7e0ff */
[----:B---3--:R-:W-:Y:S01]  /*b3db0*/  IADD3.X R9, PT, PT, R9, UR14, RZ, P3, !PT ;  /* 0x0000000e09097c10 */ /* 0x008fe20009ffe4ff */
[----:B------:R-:W-:Y:S04]  /*b3dc0*/  STL [R1+0xda4], R8 ;  /* 0x000da40801007387 */ /* 0x000fe80000100800 */
[----:B------:R2:W-:Y:S04]  /*b3dd0*/  STL [R1+0xda0], R9 ;  /* 0x000da00901007387 */ /* 0x0005e80000100800 */
[----:B------:R-:W3:Y:S04]  /*b3de0*/  LDL.LU R56, [R1+0xd98] ;  /* 0x000d980001387983 */ /* 0x000ee80000300800 */
[----:B-1----:R-:W4:Y:S04]  /*b3df0*/  LDL.LU R10, [R1+0xd9c] ;  /* 0x000d9c00010a7983 */ /* 0x002f280000300800 */
[----:B------:R-:W3:Y:S01]  /*b3e00*/  LDL.LU R92, [R1+0xa1c] ;  /* 0x000a1c00015c7983 */ /* 0x000ee20000300800 */
[----:B0-----:R-:W-:-:S02]  /*b3e10*/  @!P0 IMAD.MOV.U32 R46, RZ, RZ, R8 ;  /* 0x000000ffff2e8224 */ /* 0x001fc400078e0008 */
[----:B------:R-:W-:Y:S01]  /*b3e20*/  @!P0 IMAD.MOV.U32 R47, RZ, RZ, R9 ;  /* 0x000000ffff2f8224 */ /* 0x000fe200078e0009 */
[----:B------:R0:W-:Y:S04]  /*b3e30*/  STS.U8 [R5+UR7+0x2b880], R7 ;  /* 0x02b8800705007988 */ /* 0x0001e80008000007 */
[----:B------:R1:W3:Y:S01]  /*b3e40*/  @!P0 LDG.E.U8 R53, desc[UR22][R46.64] ;  /* 0x000000162e358981 */ /* 0x0002e2000c1e1100 */
[----:B------:R-:W-:-:S04]  /*b3e50*/  IADD3 R3, P3, PT, R3, UR11, RZ ;  /* 0x0000000b03037c10 */ /* 0x000fc8000ff7e0ff */
[----:B------:R-:W-:Y:S01]  /*b3e60*/  IADD3.X R4, PT, PT, R4, UR14, RZ, P3, !PT ;  /* 0x0000000e04047c10 */ /* 0x000fe20009ffe4ff */
[----:B------:R-:W-:Y:S04]  /*b3e70*/  STL [R1+0xe04], R3 ;  /* 0x000e040301007387 */ /* 0x000fe80000100800 */
[----:B------:R0:W-:Y:S04]  /*b3e80*/  STL [R1+0xe00], R4 ;  /* 0x000e000401007387 */ /* 0x0001e80000100800 */
[----:B--2---:R-:W2:Y:S04]  /*b3e90*/  LDL.LU R9, [R1+0xd90] ;  /* 0x000d900001097983 */ /* 0x004ea80000300800 */
[----:B------:R-:W2:Y:S04]  /*b3ea0*/  LDL.LU R8, [R1+0xd94] ;  /* 0x000d940001087983 */ /* 0x000ea80000300800 */
[----:B0-----:R-:W2:Y:S01]  /*b3eb0*/  LDL.LU R7, [R1+0xa18] ;  /* 0x000a180001077983 */ /* 0x001ea20000300800 */
[----:B------:R-:W-:-:S04]  /*b3ec0*/  IADD3 R0, P3, PT, R0, UR11, RZ ;  /* 0x0000000b00007c10 */ /* 0x000fc8000ff7e0ff */
[----:B------:R-:W-:Y:S01]  /*b3ed0*/  IADD3.X R2, PT, PT, R2, UR14, RZ, P3, !PT ;  /* 0x0000000e02027c10 */ /* 0x000fe20009ffe4ff */
[----:B------:R-:W-:Y:S01]  /*b3ee0*/  STL [R1+0xe0c], R0 ;  /* 0x000e0c0001007387 */ /* 0x000fe20000100800 */
[----:B-1----:R-:W-:Y:S02]  /*b3ef0*/  @!P1 IMAD.MOV.U32 R47, RZ, RZ, R4 ;  /* 0x000000ffff2f9224 */ /* 0x002fe400078e0004 */
[----:B------:R-:W-:Y:S01]  /*b3f00*/  @!P1 IMAD.MOV.U32 R46, RZ, RZ, R3 ;  /* 0x000000ffff2e9224 */ /* 0x000fe200078e0003 */
[----:B------:R-:W-:Y:S04]  /*b3f10*/  STL [R1+0xe08], R2 ;  /* 0x000e080201007387 */ /* 0x000fe80000100800 */
[----:B------:R-:W2:Y:S04]  /*b3f20*/  LDL.LU R4, [R1+0xe10] ;  /* 0x000e100001047983 */ /* 0x000ea80000300800 */
[----:B------:R-:W2:Y:S04]  /*b3f30*/  LDL.LU R3, [R1+0xe14] ;  /* 0x000e140001037983 */ /* 0x000ea80000300800 */
[----:B------:R0:W2:Y:S04]  /*b3f40*/  @!P1 LDG.E.U8 R55, desc[UR22][R46.64] ;  /* 0x000000162e379981 */ /* 0x0000a8000c1e1100 */
[----:B------:R1:W-:Y:S01]  /*b3f50*/  STS.U8 [R5+UR7+0x23480], R11 ;  /* 0x0234800b05007988 */ /* 0x0003e20008000007 */
[----:B0-----:R-:W-:-:S03]  /*b3f60*/  @!P0 IMAD.MOV.U32 R47, RZ, RZ, R2 ;  /* 0x000000ffff2f8224 */ /* 0x001fc600078e0002 */
[----:B-1----:R-:W2:Y:S01]  /*b3f70*/  LDL.LU R11, [R1+0xa5c] ;  /* 0x000a5c00010b7983 */ /* 0x002ea20000300800 */
[----:B------:R-:W-:-:S03]  /*b3f80*/  @!P0 IMAD.MOV.U32 R46, RZ, RZ, R0 ;  /* 0x000000ffff2e8224 */ /* 0x000fc600078e0000 */
[----:B------:R-:W2:Y:S04]  /*b3f90*/  LDL.LU R2, [R1+0xe18] ;  /* 0x000e180001027983 */ /* 0x000ea80000300800 */
[----:B------:R-:W2:Y:S01]  /*b3fa0*/  LDL.LU R0, [R1+0xe1c] ;  /* 0x000e1c0001007983 */ /* 0x000ea20000300800 */
[----:B------:R-:W-:Y:S02]  /*b3fb0*/  PRMT R57, RZ, 0x7610, R57 ;  /* 0x00007610ff397816 */ /* 0x000fe40000000039 */
[----:B------:R-:W-:-:S04]  /*b3fc0*/  PRMT R59, RZ, 0x7610, R59 ;  /* 0x00007610ff3b7816 */ /* 0x000fc8000000003b */
[----:B------:R0:W2:Y:S01]  /*b3fd0*/  @!P0 LDG.E.U8 R57, desc[UR22][R46.64] ;  /* 0x000000162e398981 */ /* 0x0000a2000c1e1100 */
[----:B------:R-:W-:Y:S02]  /*b3fe0*/  PRMT R61, RZ, 0x7610, R61 ;  /* 0x00007610ff3d7816 */ /* 0x000fe4000000003d */
[----:B------:R-:W-:Y:S02]  /*b3ff0*/  PRMT R63, RZ, 0x7610, R63 ;  /* 0x00007610ff3f7816 */ /* 0x000fe4000000003f */
[----:B----4-:R-:W-:-:S04]  /*b4000*/  IADD3 R10, P3, PT, R10, UR11, RZ ;  /* 0x0000000b0a0a7c10 */ /* 0x010fc8000ff7e0ff */
[----:B---3--:R-:W-:Y:S01]  /*b4010*/  IADD3.X R56, PT, PT, R56, UR14, RZ, P3, !PT ;  /* 0x0000000e38387c10 */ /* 0x008fe20009ffe4ff */
[----:B0-----:R-:W-:Y:S01]  /*b4020*/  @!P1 IMAD.MOV.U32 R46, RZ, RZ, R10 ;  /* 0x000000ffff2e9224 */ /* 0x001fe200078e000a */
[----:B------:R0:W-:Y:S03]  /*b4030*/  STL [R1+0xd9c], R10 ;  /* 0x000d9c0a01007387 */ /* 0x0001e60000100800 */
[----:B------:R-:W-:Y:S01]  /*b4040*/  @!P1 IMAD.MOV.U32 R47, RZ, RZ, R56 ;  /* 0x000000ffff2f9224 */ /* 0x000fe200078e0038 */
[----:B------:R-:W-:Y:S04]  /*b4050*/  STL [R1+0xd98], R56 ;  /* 0x000d983801007387 */ /* 0x000fe80000100800 */
[----:B------:R1:W3:Y:S04]  /*b4060*/  @!P1 LDG.E.U8 R59, desc[UR22][R46.64] ;  /* 0x000000162e3b9981 */ /* 0x0002e8000c1e1100 */
[----:B0-----:R-:W4:Y:S01]  /*b4070*/  LDL.LU R10, [R1+0xa64] ;  /* 0x000a6400010a7983 */ /* 0x001f220000300800 */
[----:B--2---:R-:W-:-:S04]  /*b4080*/  IADD3 R8, P3, PT, R8, UR11, RZ ;  /* 0x0000000b08087c10 */ /* 0x004fc8000ff7e0ff */
[----:B------:R-:W-:Y:S01]  /*b4090*/  IADD3.X R9, PT, PT, R9, UR14, RZ, P3, !PT ;  /* 0x0000000e09097c10 */ /* 0x000fe20009ffe4ff */
[----:B------:R-:W-:Y:S01]  /*b40a0*/  STL [R1+0xd94], R8 ;  /* 0x000d940801007387 */ /* 0x000fe20000100800 */
[----:B-1----:R-:W-:-:S03]  /*b40b0*/  @!P0 IMAD.MOV.U32 R46, RZ, RZ, R8 ;  /* 0x000000ffff2e8224 */ /* 0x002fc600078e0008 */
[----:B------:R0:W-:Y:S01]  /*b40c0*/  STL [R1+0xd90], R9 ;  /* 0x000d900901007387 */ /* 0x0001e20000100800 */
[----:B------:R-:W-:-:S03]  /*b40d0*/  @!P0 IMAD.MOV.U32 R47, RZ, RZ, R9 ;  /* 0x000000ffff2f8224 */ /* 0x000fc600078e0009 */
[----:B------:R1:W-:Y:S04]  /*b40e0*/  STS.U8 [R5+UR7+0x23080], R92 ;  /* 0x0230805c05007988 */ /* 0x0003e80008000007 */
[----:B------:R2:W3:Y:S01]  /*b40f0*/  @!P0 LDG.E.U8 R61, desc[UR22][R46.64] ;  /* 0x000000162e3d8981 */ /* 0x0004e2000c1e1100 */
[----:B------:R-:W-:-:S03]  /*b4100*/  IADD3 R3, P3, PT, R3, UR11, RZ ;  /* 0x0000000b03037c10 */ /* 0x000fc6000ff7e0ff */
[----:B0-----:R-:W3:Y:S01]  /*b4110*/  LDL.LU R9, [R1+0xe20] ;  /* 0x000e200001097983 */ /* 0x001ee20000300800 */
[----:B------:R-:W-:-:S03]  /*b4120*/  IADD3.X R4, PT, PT, R4, UR14, RZ, P3, !PT ;  /* 0x0000000e04047c10 */ /* 0x000fc60009ffe4ff */
[----:B------:R-:W3:Y:S04]  /*b4130*/  LDL.LU R8, [R1+0xe24] ;  /* 0x000e240001087983 */ /* 0x000ee80000300800 */
[----:B-1----:R-:W3:Y:S04]  /*b4140*/  LDL.LU R92, [R1+0xaa8] ;  /* 0x000aa800015c7983 */ /* 0x002ee80000300800 */
[----:B------:R-:W-:Y:S04]  /*b4150*/  STL [R1+0xe14], R3 ;  /* 0x000e140301007387 */ /* 0x000fe80000100800 */
[----:B------:R0:W-:Y:S01]  /*b4160*/  STL [R1+0xe10], R4 ;  /* 0x000e100401007387 */ /* 0x0001e20000100800 */
[----:B--2---:R-:W-:-:S02]  /*b4170*/  @!P1 IMAD.MOV.U32 R47, RZ, RZ, R4 ;  /* 0x000000ffff2f9224 */ /* 0x004fc400078e0004 */
[----:B------:R-:W-:Y:S01]  /*b4180*/  @!P1 IMAD.MOV.U32 R46, RZ, RZ, R3 ;  /* 0x000000ffff2e9224 */ /* 0x000fe200078e0003 */
[----:B------:R-:W-:Y:S01]  /*b4190*/  IADD3 R0, P3, PT, R0, UR11, RZ ;  /* 0x0000000b00007c10 */ /* 0x000fe2000ff7e0ff */
[----:B------:R1:W-:Y:S04]  /*b41a0*/  STS.U8 [R5+UR7+0x2b080], R7 ;  /* 0x02b0800705007988 */ /* 0x0003e80008000007 */
[----:B0-----:R-:W2:Y:S04]  /*b41b0*/  LDL.LU R4, [R1+0xe28] ;  /* 0x000e280001047983 */ /* 0x001ea80000300800 */
[----:B------:R-:W2:Y:S01]  /*b41c0*/  LDL.LU R3, [R1+0xe2c] ;  /* 0x000e2c0001037983 */ /* 0x000ea20000300800 */
[----:B------:R-:W-:-:S03]  /*b41d0*/  IADD3.X R2, PT, PT, R2, UR14, RZ, P3, !PT ;  /* 0x0000000e02027c10 */ /* 0x000fc60009ffe4ff */
[----:B------:R0:W2:Y:S04]  /*b41e0*/  @!P1 LDG.E.U8 R63, desc[UR22][R46.64] ;  /* 0x000000162e3f9981 */ /* 0x0000a8000c1e1100 */
[----:B-1----:R-:W2:Y:S04]  /*b41f0*/  LDL.LU R7, [R1+0xab8] ;  /* 0x000ab80001077983 */ /* 0x002ea80000300800 */
[----:B------:R-:W-:Y:S04]  /*b4200*/  STL [R1+0xe1c], R0 ;  /* 0x000e1c0001007387 */ /* 0x000fe80000100800 */
[----:B------:R1:W-:Y:S01]  /*b4210*/  STL [R1+0xe18], R2 ;  /* 0x000e180201007387 */ /* 0x0003e20000100800 */
[----:B0-----:R-:W-:-:S02]  /*b4220*/  @!P0 IMAD.MOV.U32 R47, RZ, RZ, R2 ;  /* 0x000000ffff2f8224 */ /* 0x001fc400078e0002 */
[----:B------:R-:W-:Y:S01]  /*b4230*/  @!P0 IMAD.MOV.U32 R46, RZ, RZ, R0 ;  /* 0x000000ffff2e8224 */ /* 0x000fe200078e0000 */
[----:B-1----:R-:W2:Y:S04]  /*b4240*/  LDL.LU R2, [R1+0xd78] ;  /* 0x000d780001027983 */ /* 0x002ea80000300800 */
[----:B------:R-:W2:Y:S01]  /*b4250*/  LDL.LU R0, [R1+0xd7c] ;  /* 0x000d7c0001007983 */ /* 0x000ea20000300800 */
[----:B------:R-:W-:-:S03]  /*b4260*/  PRMT R65, RZ, 0x7610, R65 ;  /* 0x00007610ff417816 */ /* 0x000fc60000000041 */
[----:B------:R0:W-:Y:S01]  /*b4270*/  STS.U8 [R5+UR7+0x22c80], R11 ;  /* 0x022c800b05007988 */ /* 0x0001e20008000007 */
[----:B------:R-:W-:-:S03]  /*b4280*/  PRMT R67, RZ, 0x7610, R67 ;  /* 0x00007610ff437816 */ /* 0x000fc60000000043 */
[----:B------:R1:W2:Y:S04]  /*b4290*/  @!P0 LDG.E.U8 R65, desc[UR22][R46.64] ;  /* 0x000000162e418981 */ /* 0x0002a8000c1e1100 */
[----:B0-----:R-:W2:Y:S04]  /*b42a0*/  LDL.LU R11, [R1+0x8c4] ;  /* 0x0008c400010b7983 */ /* 0x001ea80000300800 */
[----:B------:R-:W-:Y:S01]  /*b42b0*/  STS.U8 [R5+UR7+0x2b480], R90 ;  /* 0x02b4805a05007988 */ /* 0x000fe20008000007 */
[----:B------:R-:W-:-:S03]  /*b42c0*/  PRMT R69, RZ, 0x7610, R69 ;  /* 0x00007610ff457816 */ /* 0x000fc60000000045 */
[----:B----4-:R0:W-:Y:S01]  /*b42d0*/  STS.U8 [R5+UR7+0x2ac80], R10 ;  /* 0x02ac800a05007988 */ /* 0x0101e20008000007 */
[----:B---3--:R-:W-:-:S04]  /*b42e0*/  IADD3 R8, P3, PT, R8, UR11, RZ ;  /* 0x0000000b08087c10 */ /* 0x008fc8000ff7e0ff */
[----:B------:R-:W-:Y:S01]  /*b42f0*/  IADD3.X R9, PT, PT, R9, UR14, RZ, P3, !PT ;  /* 0x0000000e09097c10 */ /* 0x000fe20009ffe4ff */
[----:B------:R-:W-:Y:S01]  /*b4300*/  STL [R1+0xe24], R8 ;  /* 0x000e240801007387 */ /* 0x000fe20000100800 */
[----:B-1----:R-:W-:-:S03]  /*b4310*/  @!P1 IMAD.MOV.U32 R46, RZ, RZ, R8 ;  /* 0x000000ffff2e9224 */ /* 0x002fc600078e0008 */
[----:B------:R-:W-:Y:S01]  /*b4320*/  @!P1 IMAD.MOV.U32 R47, RZ, RZ, R9 ;  /* 0x000000ffff2f9224 */ /* 0x000fe200078e0009 */
[----:B--2---:R-:W-:Y:S01]  /*b4330*/  IADD3 R3, P3, PT, R3, UR11, RZ ;  /* 0x0000000b03037c10 */ /* 0x004fe2000ff7e0ff */
[----:B------:R1:W-:Y:S04]  /*b4340*/  STL [R1+0xe20], R9 ;  /* 0x000e200901007387 */ /* 0x0003e80000100800 */
[----:B0-----:R-:W2:Y:S04]  /*b4350*/  LDL.LU R10, [R1+0xd70] ;  /* 0x000d7000010a7983 */ /* 0x001ea80000300800 */
[----:B------:R0:W3:Y:S01]  /*b4360*/  @!P1 LDG.E.U8 R67, desc[UR22][R46.64] ;  /* 0x000000162e439981 */ /* 0x0000e2000c1e1100 */
[----:B------:R-:W-:-:S03]  /*b4370*/  IADD3.X R4, PT, PT, R4, UR14, RZ, P3, !PT ;  /* 0x0000000e04047c10 */ /* 0x000fc60009ffe4ff */
[----:B-1----:R-:W4:Y:S04]  /*b4380*/  LDL.LU R9, [R1+0xd74] ;  /* 0x000d740001097983 */ /* 0x002f280000300800 */
[----:B------:R-:W2:Y:S04]  /*b4390*/  LDL.LU R8, [R1+0x6a0] ;  /* 0x0006a00001087983 */ /* 0x000ea80000300800 */
[----:B------:R-:W-:Y:S04]  /*b43a0*/  STL [R1+0xe2c], R3 ;  /* 0x000e2c0301007387 */ /* 0x000fe80000100800 */
[----:B------:R1:W-:Y:S01]  /*b43b0*/  STL [R1+0xe28], R4 ;  /* 0x000e280401007387 */ /* 0x0003e20000100800 */
[----:B0-----:R-:W-:-:S02]  /*b43c0*/  @!P0 IMAD.MOV.U32 R47, RZ, RZ, R4 ;  /* 0x000000ffff2f8224 */ /* 0x001fc400078e0004 */
[----:B------:R-:W-:Y:S01]  /*b43d0*/  @!P0 IMAD.MOV.U32 R46, RZ, RZ, R3 ;  /* 0x000000ffff2e8224 */ /* 0x000fe200078e0003 */
[----:B------:R-:W-:Y:S01]  /*b43e0*/  IADD3 R0, P3, PT, R0, UR11, RZ ;  /* 0x0000000b00007c10 */ /* 0x000fe2000ff7e0ff */
[----:B------:R0:W-:Y:S04]  /*b43f0*/  STS.U8 [R5+UR7+0x2a880], R7 ;  /* 0x02a8800705007988 */ /* 0x0001e80008000007 */
[----:B-1----:R-:W3:Y:S04]  /*b4400*/  LDL.LU R4, [R1+0xe30] ;  /* 0x000e300001047983 */ /* 0x002ee80000300800 */
[----:B------:R-:W3:Y:S01]  /*b4410*/  LDL.LU R3, [R1+0xe34] ;  /* 0x000e340001037983 */ /* 0x000ee20000300800 */
[----:B------:R-:W-:-:S03]  /*b4420*/  IADD3.X R2, PT, PT, R2, UR14, RZ, P3, !PT ;  /* 0x0000000e02027c10 */ /* 0x000fc60009ffe4ff */
[----:B------:R-:W3:Y:S04]  /*b4430*/  LDL.LU R90, [R1+0x6d8] ;  /* 0x0006d800015a7983 */ /* 0x000ee80000300800 */
[----:B------:R-:W-:Y:S04]  /*b4440*/  STL [R1+0xd7c], R0 ;  /* 0x000d7c0001007387 */ /* 0x000fe80000100800 */
[----:B------:R-:W-:Y:S04]  /*b4450*/  STL [R1+0xd78], R2 ;  /* 0x000d780201007387 */ /* 0x000fe80000100800 */
[----:B------:R-:W3:Y:S04]  /*b4460*/  LDL.LU R56, [R1+0xe38] ;  /* 0x000e380001387983 */ /* 0x000ee80000300800 */
[----:B------:R1:W-:Y:S04]  /*b4470*/  STS.U8 [R5+UR7+0x22880], R92 ;  /* 0x0228805c05007988 */ /* 0x0003e80008000007 */
[----:B0-----:R-:W3:Y:S04]  /*b4480*/  LDL.LU R7, [R1+0xe3c] ;  /* 0x000e3c0001077983 */ /* 0x001ee80000300800 */
[----:B------:R0:W3:Y:S04]  /*b4490*/  @!P0 LDG.E.U8 R69, desc[UR22][R46.64] ;  /* 0x000000162e458981 */ /* 0x0000e8000c1e1100 */
[----:B-1----:R-:W3:Y:S01]  /*b44a0*/  LDL.LU R92, [R1+0x6e8] ;  /* 0x0006e800015c7983 */ /* 0x002ee20000300800 */
[----:B0-----:R-:W-:-:S02]  /*b44b0*/  @!P1 IMAD.MOV.U32 R47, RZ, RZ, R2 ;  /* 0x000000ffff2f9224 */ /* 0x001fc400078e0002 */
[----:B------:R-:W-:Y:S01]  /*b44c0*/  @!P1 IMAD.MOV.U32 R46, RZ, RZ, R0 ;  /* 0x000000ffff2e9224 */ /* 0x000fe200078e0000 */
[----:B------:R-:W3:Y:S04]  /*b44d0*/  LDL.LU R2, [R1+0xd68] ;  /* 0x000d680001027983 */ /* 0x000ee80000300800 */
[----:B------:R-:W3:Y:S01]  /*b44e0*/  LDL.LU R0, [R1+0xd6c] ;  /* 0x000d6c0001007983 */ /* 0x000ee20000300800 */
[----:B------:R-:W-:-:S03]  /*b44f0*/  PRMT R71, RZ, 0x7610, R71 ;  /* 0x00007610ff477816 */ /* 0x000fc60000000047 */
[----:B------:R0:W-:Y:S01]  /*b4500*/  STS.U8 [R5+UR7+0x24880], R11 ;  /* 0x0248800b05007988 */ /* 0x0001e20008000007 */
[----:B------:R-:W-:-:S03]  /*b4510*/  PRMT R73, RZ, 0x7610, R73 ;  /* 0x00007610ff497816 */ /* 0x000fc60000000049 */
[----:B------:R1:W3:Y:S04]  /*b4520*/  @!P1 LDG.E.U8 R71, desc[UR22][R46.64] ;  /* 0x000000162e479981 */ /* 0x0002e8000c1e1100 */
[----:B0-----:R-:W3:Y:S01]  /*b4530*/  LDL.LU R11, [R1+0x718] ;  /* 0x00071800010b7983 */ /* 0x001ee20000300800 */
[----:B------:R-:W-:Y:S02]  /*b4540*/  PRMT R75, RZ, 0x7610, R75 ;  /* 0x00007610ff4b7816 */ /* 0x000fe4000000004b */
[----:B------:R-:W-:Y:S02]  /*b4550*/  PRMT R77, RZ, 0x7610, R77 ;  /* 0x00007610ff4d7816 */ /* 0x000fe4000000004d */
[----:B----4-:R-:W-:-:S04]  /*b4560*/  IADD3 R9, P3, PT, R9, UR11, RZ ;  /* 0x0000000b09097c10 */ /* 0x010fc8000ff7e0ff */
[----:B--2---:R-:W-:Y:S01]  /*b4570*/  IADD3.X R10, PT, PT, R10, UR14, RZ, P3, !PT ;  /* 0x0000000e0a0a7c10 */ /* 0x004fe20009ffe4ff */
[----:B------:R-:W-:Y:S04]  /*b4580*/  STL [R1+0xd74], R9 ;  /* 0x000d740901007387 */ /* 0x000fe80000100800 */
[----:B------:R-:W-:Y:S04]  /*b4590*/  STS.U8 [R5+UR7+0x26c80], R8 ;  /* 0x026c800805007988 */ /* 0x000fe80008000007 */
[----:B------:R0:W-:Y:S01]  /*b45a0*/  STL [R1+0xd70], R10 ;  /* 0x000d700a01007387 */ /* 0x0001e20000100800 */
[----:B---3--:R-:W-:Y:S01]  /*b45b0*/  IADD3 R3, P3, PT, R3, UR11, RZ ;  /* 0x0000000b03037c10 */ /* 0x008fe2000ff7e0ff */
[----:B-1----:R-:W-:-:S03]  /*b45c0*/  @!P0 IMAD.MOV.U32 R47, RZ, RZ, R10 ;  /* 0x000000ffff2f8224 */ /* 0x002fc600078e000a */
[----:B------:R-:W-:Y:S01]  /*b45d0*/  IADD3.X R4, PT, PT, R4, UR14, RZ, P3, !PT ;  /* 0x0000000e04047c10 */ /* 0x000fe20009ffe4ff */
[----:B0-----:R-:W2:Y:S01]  /*b45e0*/  LDL.LU R10, [R1+0xd60] ;  /* 0x000d6000010a7983 */ /* 0x001ea20000300800 */
[----:B------:R-:W-:-:S03]  /*b45f0*/  @!P0 IMAD.MOV.U32 R46, RZ, RZ, R9 ;  /* 0x000000ffff2e8224 */ /* 0x000fc600078e0009 */
[----:B------:R-:W3:Y:S04]  /*b4600*/  LDL.LU R8, [R1+0x728] ;  /* 0x0007280001087983 */ /* 0x000ee80000300800 */
[----:B------:R-:W-:Y:S04]  /*b4610*/  STL [R1+0xe34], R3 ;  /* 0x000e340301007387 */ /* 0x000fe80000100800 */
[----:B------:R0:W-:Y:S04]  /*b4620*/  STL [R1+0xe30], R4 ;  /* 0x000e300401007387 */ /* 0x0001e80000100800 */
[----:B------:R-:W4:Y:S01]  /*b4630*/  LDL.LU R9, [R1+0xd64] ;  /* 0x000d640001097983 */ /* 0x000f220000300800 */
[----:B------:R-:W-:-:S03]  /*b4640*/  IADD3 R7, P3, PT, R7, UR11, RZ ;  /* 0x0000000b07077c10 */ /* 0x000fc6000ff7e0ff */
[----:B------:R1:W3:Y:S01]  /*b4650*/  @!P0 LDG.E.U8 R73, desc[UR22][R46.64] ;  /* 0x000000162e498981 */ /* 0x0002e2000c1e1100 */
[----:B------:R-:W-:Y:S01]  /*b4660*/  IADD3.X R56, PT, PT, R56, UR14, RZ, P3, !PT ;  /* 0x0000000e38387c10 */ /* 0x000fe20009ffe4ff */
[----:B-1----:R-:W-:Y:S02]  /*b4670*/  @!P1 IMAD.MOV.U32 R46, RZ, RZ, R3 ;  /* 0x000000ffff2e9224 */ /* 0x002fe400078e0003 */
[----:B------:R-:W-:Y:S02]  /*b4680*/  @!P1 IMAD.MOV.U32 R47, RZ, RZ, R4 ;  /* 0x000000ffff2f9224 */ /* 0x000fe400078e0004 */
[----:B0-----:R-:W3:Y:S04]  /*b4690*/  LDL.LU R4, [R1+0xe40] ;  /* 0x000e400001047983 */ /* 0x001ee80000300800 */
[----:B------:R-:W3:Y:S01]  /*b46a0*/  LDL.LU R3, [R1+0xe44] ;  /* 0x000e440001037983 */ /* 0x000ee20000300800 */
[----:B------:R-:W-:-:S03]  /*b46b0*/  IADD3 R0, P3, PT, R0, UR11, RZ ;  /* 0x0000000b00007c10 */ /* 0x000fc6000ff7e0ff */
[----:B------:R0:W3:Y:S04]  /*b46c0*/  @!P1 LDG.E.U8 R75, desc[UR22][R46.64] ;  /* 0x000000162e4b9981 */ /* 0x0000e8000c1e1100 */
[----:B------:R1:W-:Y:S01]  /*b46d0*/  STL [R1+0xe3c], R7 ;  /* 0x000e3c0701007387 */ /* 0x0003e20000100800 */
[----:B------:R-:W-:-:S03]  /*b46e0*/  IADD3.X R2, PT, PT, R2, UR14, RZ, P3, !PT ;  /* 0x0000000e02027c10 */ /* 0x000fc60009ffe4ff */
[----:B------:R-:W-:Y:S01]  /*b46f0*/  STL [R1+0xe38], R56 ;  /* 0x000e383801007387 */ /* 0x000fe20000100800 */
[----:B0-----:R-:W-:Y:S02]  /*b4700*/  @!P0 IMAD.MOV.U32 R46, RZ, RZ, R7 ;  /* 0x000000ffff2e8224 */ /* 0x001fe400078e0007 */
[----:B------:R-:W-:Y:S01]  /*b4710*/  @!P0 IMAD.MOV.U32 R47, RZ, RZ, R56 ;  /* 0x000000ffff2f8224 */ /* 0x000fe200078e0038 */
[----:B-1----:R-:W3:Y:S04]  /*b4720*/  LDL.LU R7, [R1+0x758] ;  /* 0x0007580001077983 */ /* 0x002ee80000300800 */
[----:B------:R-:W-:Y:S04]  /*b4730*/  STL [R1+0xd6c], R0 ;  /* 0x000d6c0001007387 */ /* 0x000fe80000100800 */
[----:B------:R0:W-:Y:S04]  /*b4740*/  STL [R1+0xd68], R2 ;  /* 0x000d680201007387 */ /* 0x0001e80000100800 */
[----:B------:R1:W3:Y:S02]  /*b4750*/  @!P0 LDG.E.U8 R77, desc[UR22][R46.64] ;  /* 0x000000162e4d8981 */ /* 0x0002e4000c1e1100 */
[----:B-1----:R-:W-:-:S02]  /*b4760*/  @!P1 IMAD.MOV.U32 R47, RZ, RZ, R2 ;  /* 0x000000ffff2f9224 */ /* 0x002fc400078e0002 */
[----:B------:R-:W-:Y:S01]  /*b4770*/  @!P1 IMAD.MOV.U32 R46, RZ, RZ, R0 ;  /* 0x000000ffff2e9224 */ /* 0x000fe200078e0000 */
[----:B0-----:R-:W3:Y:S04]  /*b4780*/  LDL.LU R2, [R1+0xe48] ;  /* 0x000e480001027983 */ /* 0x001ee80000300800 */
[----:B------:R-:W3:Y:S01]  /*b4790*/  LDL.LU R0, [R1+0xe4c] ;  /* 0x000e4c0001007983 */ /* 0x000ee20000300800 */
[----:B------:R-:W-:-:S03]  /*b47a0*/  PRMT R79, RZ, 0x7610, R79 ;  /* 0x00007610ff4f7816 */ /* 0x000fc6000000004f */
[----:B------:R0:W-:Y:S01]  /*b47b0*/  STS.U8 [R5+UR7+0x2e880], R90 ;  /* 0x02e8805a05007988 */ /* 0x0001e20008000007 */
[----:B------:R-:W-:-:S03]  /*b47c0*/  PRMT R81, RZ, 0x7610, R81 ;  /* 0x00007610ff517816 */ /* 0x000fc60000000051 */
[----:B------:R1:W3:Y:S04]  /*b47d0*/  @!P1 LDG.E.U8 R79, desc[UR22][R46.64] ;  /* 0x000000162e4f9981 */ /* 0x0002e8000c1e1100 */
[----:B------:R0:W-:Y:S01]  /*b47e0*/  STS.U8 [R5+UR7+0x26880], R92 ;  /* 0x0268805c05007988 */ /* 0x0001e20008000007 */
[----:B------:R-:W-:Y:S02]  /*b47f0*/  PRMT R83, RZ, 0x7610, R83 ;  /* 0x00007610ff537816 */ /* 0x000fe40000000053 */
[----:B----4-:R-:W-:-:S04]  /*b4800*/  IADD3 R9, P3, PT, R9, UR11, RZ ;  /* 0x0000000b09097c10 */ /* 0x010fc8000ff7e0ff */
[----:B--2---:R-:W-:Y:S01]  /*b4810*/  IADD3.X R10, PT, PT, R10, UR14, RZ, P3, !PT ;  /* 0x0000000e0a0a7c10 */ /* 0x004fe20009ffe4ff */
[----:B------:R-:W-:Y:S04]  /*b4820*/  STL [R1+0xd64], R9 ;  /* 0x000d640901007387 */ /* 0x000fe80000100800 */
[----:B------:R-:W-:Y:S04]  /*b4830*/  STL [R1+0xd60], R10 ;  /* 0x000d600a01007387 */ /* 0x000fe80000100800 */
[----:B------:R-:W2:Y:S04]  /*b4840*/  LDL.LU R88, [R1+0x76c] ;  /* 0x00076c0001587983 */ /* 0x000ea80000300800 */
[----:B0-----:R-:W4:Y:S01]  /*b4850*/  LDL.LU R90, [R1+0x7a4] ;  /* 0x0007a400015a7983 */ /* 0x001f220000300800 */
[----:B---3--:R-:W-:-:S04]  /*b4860*/  IADD3 R3, P3, PT, R3, UR11, RZ ;  /* 0x0000000b03037c10 */ /* 0x008fc8000ff7e0ff */
[----:B------:R-:W-:Y:S01]  /*b4870*/  IADD3.X R4, PT, PT, R4, UR14, RZ, P3, !PT ;  /* 0x0000000e04047c10 */ /* 0x000fe20009ffe4ff */
[----:B------:R-:W-:Y:S01]  /*b4880*/  STL [R1+0xe44], R3 ;  /* 0x000e440301007387 */ /* 0x000fe20000100800 */
[----:B-1----:R-:W-:-:S03]  /*b4890*/  @!P0 IMAD.MOV.U32 R46, RZ, RZ, R9 ;  /* 0x000000ffff2e8224 */ /* 0x002fc600078e0009 */
[----:B------:R0:W-:Y:S04]  /*b48a0*/  STL [R1+0xe40], R4 ;  /* 0x000e400401007387 */ /* 0x0001e80000100800 */
[----:B------:R-:W3:Y:S04]  /*b48b0*/  LDL.LU R64, [R1+0xd58] ;  /* 0x000d580001407983 */ /* 0x000ee80000300800 */
[----:B------:R-:W2:Y:S01]  /*b48c0*/  LDL.LU R62, [R1+0xd5c] ;  /* 0x000d5c00013e7983 */ /* 0x000ea20000300800 */
[----:B------:R-:W-:-:S03]  /*b48d0*/  @!P0 IMAD.MOV.U32 R47, RZ, RZ, R10 ;  /* 0x000000ffff2f8224 */ /* 0x000fc600078e000a */
[----:B------:R-:W3:Y:S04]  /*b48e0*/  LDL.LU R60, [R1+0xd50] ;  /* 0x000d5000013c7983 */ /* 0x000ee80000300800 */
[----:B------:R-:W4:Y:S04]  /*b48f0*/  LDL.LU R58, [R1+0xd54] ;  /* 0x000d5400013a7983 */ /* 0x000f280000300800 */
[----:B------:R-:W4:Y:S04]  /*b4900*/  LDL.LU R92, [R1+0x7b4] ;  /* 0x0007b400015c7983 */ /* 0x000f280000300800 */
[----:B------:R1:W4:Y:S01]  /*b4910*/  @!P0 LDG.E.U8 R81, desc[UR22][R46.64] ;  /* 0x000000162e518981 */ /* 0x000322000c1e1100 */
[----:B------:R-:W-:Y:S01]  /*b4920*/  IADD3 R0, P3, PT, R0, UR11, RZ ;  /* 0x0000000b00007c10 */ /* 0x000fe2000ff7e0ff */
[----:B-1----:R-:W-:-:S02]  /*b4930*/  @!P1 IMAD.MOV.U32 R47, RZ, RZ, R4 ;  /* 0x000000ffff2f9224 */ /* 0x002fc400078e0004 */
[----:B0-----:R-:W4:Y:S01]  /*b4940*/  LDL.LU R4, [R1+0x7e4] ;  /* 0x0007e40001047983 */ /* 0x001f220000300800 */
[----:B------:R-:W-:-:S03]  /*b4950*/  IADD3.X R2, PT, PT, R2, UR14, RZ, P3, !PT ;  /* 0x0000000e02027c10 */ /* 0x000fc60009ffe4ff */
[----:B------:R-:W-:Y:S01]  /*b4960*/  STL [R1+0xe4c], R0 ;  /* 0x000e4c0001007387 */ /* 0x000fe20000100800 */
[----:B------:R-:W-:-:S03]  /*b4970*/  @!P1 IMAD.MOV.U32 R46, RZ, RZ, R3 ;  /* 0x000000ffff2e9224 */ /* 0x000fc600078e0003 */
[----:B------:R0:W-:Y:S04]  /*b4980*/  STL [R1+0xe48], R2 ;  /* 0x000e480201007387 */ /* 0x0001e80000100800 */
[----:B------:R-:W4:Y:S04]  /*b4990*/  LDL.LU R56, [R1+0x2d40] ;  /* 0x002d400001387983 */ /* 0x000f280000300800 */
[----:B------:R-:W4:Y:S04]  /*b49a0*/  LDL.LU R3, [R1+0x2d44] ;  /* 0x002d440001037983 */ /* 0x000f280000300800 */
[----:B------:R1:W4:Y:S02]  /*b49b0*/  @!P1 LDG.E.U8 R83, desc[UR22][R46.64] ;  /* 0x000000162e539981 */ /* 0x000324000c1e1100 */
[----:B-1----:R-:W-:-:S02]  /*b49c0*/  @!P0 IMAD.MOV.U32 R47, RZ, RZ, R2 ;  /* 0x000000ffff2f8224 */ /* 0x002fc400078e0002 */
[----:B------:R-:W-:Y:S01]  /*b49d0*/  @!P0 IMAD.MOV.U32 R46, RZ, RZ, R0 ;  /* 0x000000ffff2e8224 */ /* 0x000fe200078e0000 */
[----:B0-----:R-:W4:Y:S04]  /*b49e0*/  LDL.LU R2, [R1+0x2d48] ;  /* 0x002d480001027983 */ /* 0x001f280000300800 */
[----:B------:R-:W4:Y:S01]  /*b49f0*/  LDL.LU R0, [R1+0x2d4c] ;  /* 0x002d4c0001007983 */ /* 0x000f220000300800 */
[----:B------:R-:W-:Y:S02]  /*b4a00*/  PRMT R85, RZ, 0x7610, R85 ;  /* 0x00007610ff557816 */ /* 0x000fe40000000055 */
[----:B------:R-:W-:-:S04]  /*b4a10*/  PRMT R87, RZ, 0x7610, R87 ;  /* 0x00007610ff577816 */ /* 0x000fc80000000057 */
[----:B------:R0:W4:Y:S01]  /*b4a20*/  @!P0 LDG.E.U8 R85, desc[UR22][R46.64] ;  /* 0x000000162e558981 */ /* 0x000122000c1e1100 */
[----:B------:R-:W-:Y:S02]  /*b4a30*/  PRMT R89, RZ, 0x7610, R89 ;  /* 0x00007610ff597816 */ /* 0x000fe40000000059 */
[----:B------:R-:W-:Y:S01]  /*b4a40*/  PRMT R91, RZ, 0x7610, R91 ;  /* 0x00007610ff5b7816 */ /* 0x000fe2000000005b */
[----:B------:R1:W-:Y:S04]  /*b4a50*/  STS.U8 [R5+UR7+0x2e480], R11 ;  /* 0x02e4800b05007988 */ /* 0x0003e80008000007 */
[----:B------:R0:W-:Y:S04]  /*b4a60*/  STS.U8 [R5+UR7+0x26480], R8 ;  /* 0x0264800805007988 */ /* 0x0001e80008000007 */
[----:B------:R0:W-:Y:S04]  /*b4a70*/  STS.U8 [R5+UR7+0x2e080], R7 ;  /* 0x02e0800705007988 */ /* 0x0001e80008000007 */
[----:B-1----:R-:W4:Y:S04]  /*b4a80*/  LDL.LU R11, [R1+0x7ec] ;  /* 0x0007ec00010b7983 */ /* 0x002f280000300800 */
[----:B------:R-:W4:Y:S04]  /*b4a90*/  LDL.LU R10, [R1+0x824] ;  /* 0x00082400010a7983 */ /* 0x000f280000300800 */
[----:B------:R-:W4:Y:S04]  /*b4aa0*/  LDL.LU R9, [R1+0x830] ;  /* 0x0008300001097983 */ /* 0x000f280000300800 */
[----:B0-----:R-:W4:Y:S04]  /*b4ab0*/  LDL.LU R8, [R1+0x86c] ;  /* 0x00086c0001087983 */ /* 0x001f280000300800 */
[----:B------:R-:W4:Y:S01]  /*b4ac0*/  LDL.LU R7, [R1+0x878] ;  /* 0x0008780001077983 */ /* 0x000f220000300800 */
[----:B------:R-:W-:-:S02]  /*b4ad0*/  PRMT R93, RZ, 0x7610, R93 ;  /* 0x00007610ff5d7816 */ /* 0x000fc4000000005d */
[----:B--2---:R-:W-:-:S04]  /*b4ae0*/  IADD3 R62, P3, PT, R62, UR11, RZ ;  /* 0x0000000b3e3e7c10 */ /* 0x004fc8000ff7e0ff */
[----:B---3--:R-:W-:Y:S02]  /*b4af0*/  IADD3.X R64, PT, PT, R64, UR14, RZ, P3, !PT ;  /* 0x0000000e40407c10 */ /* 0x008fe40009ffe4ff */
[----:B----4-:R-:W-:Y:S01]  /*b4b00*/  IADD3 R58, P3, PT, R58, UR11, RZ ;  /* 0x0000000b3a3a7c10 */ /* 0x010fe2000ff7e0ff */
[----:B------:R-:W-:Y:S02]  /*b4b10*/  @!P1 IMAD.MOV.U32 R46, RZ, RZ, R62 ;  /* 0x000000ffff2e9224 */ /* 0x000fe400078e003e */
[----:B------:R-:W-:Y:S01]  /*b4b20*/  @!P1 IMAD.MOV.U32 R47, RZ, RZ, R64 ;  /* 0x000000ffff2f9224 */ /* 0x000fe200078e0040 */
[----:B------:R-:W-:-:S04]  /*b4b30*/  IADD3.X R60, PT, PT, R60, UR14, RZ, P3, !PT ;  /* 0x0000000e3c3c7c10 */ /* 0x000fc80009ffe4ff */
[----:B------:R0:W2:Y:S02]  /*b4b40*/  @!P1 LDG.E.U8 R87, desc[UR22][R46.64] ;  /* 0x000000162e579981 */ /* 0x0000a4000c1e1100 */
[----:B0-----:R-:W-:Y:S02]  /*b4b50*/  @!P0 IMAD.MOV.U32 R46, RZ, RZ, R58 ;  /* 0x000000ffff2e8224 */ /* 0x001fe400078e003a */
[----:B------:R-:W-:-:S05]  /*b4b60*/  @!P0 IMAD.MOV.U32 R47, RZ, RZ, R60 ;  /* 0x000000ffff2f8224 */ /* 0x000fca00078e003c */
[----:B------:R0:W3:Y:S01]  /*b4b70*/  @!P0 LDG.E.U8 R89, desc[UR22][R46.64] ;  /* 0x000000162e598981 */ /* 0x0000e2000c1e1100 */
[----:B------:R-:W-:-:S04]  /*b4b80*/  IADD3 R3, P3, PT, R3, UR11, RZ ;  /* 0x0000000b03037c10 */ /* 0x000fc8000ff7e0ff */
[----:B------:R-:W-:Y:S01]  /*b4b90*/  IADD3.X R56, PT, PT, R56, UR14, RZ, P3, !PT ;  /* 0x0000000e38387c10 */ /* 0x000fe20009ffe4ff */
[----:B0-----:R-:W-:-:S04]  /*b4ba0*/  @!P1 IMAD.MOV.U32 R46, RZ, RZ, R3 ;  /* 0x000000ffff2e9224 */ /* 0x001fc800078e0003 */
[----:B------:R-:W-:-:S05]  /*b4bb0*/  @!P1 IMAD.MOV.U32 R47, RZ, RZ, R56 ;  /* 0x000000ffff2f9224 */ /* 0x000fca00078e0038 */
[----:B------:R0:W4:Y:S01]  /*b4bc0*/  @!P1 LDG.E.U8 R91, desc[UR22][R46.64] ;  /* 0x000000162e5b9981 */ /* 0x000122000c1e1100 */
[----:B------:R-:W-:-:S03]  /*b4bd0*/  IADD3 R0, P1, PT, R0, UR11, RZ ;  /* 0x0000000b00007c10 */ /* 0x000fc6000ff3e0ff */
[----:B------:R-:W-:Y:S01]  /*b4be0*/  STL [R1+0xd5c], R62 ;  /* 0x000d5c3e01007387 */ /* 0x000fe20000100800 */
[----:B------:R-:W-:-:S03]  /*b4bf0*/  IADD3.X R2, PT, PT, R2, UR14, RZ, P1, !PT ;  /* 0x0000000e02027c10 */ /* 0x000fc60008ffe4ff */
[----:B------:R-:W-:Y:S04]  /*b4c00*/  STL [R1+0xd58], R64 ;  /* 0x000d584001007387 */ /* 0x000fe80000100800 */
[----:B------:R-:W-:Y:S01]  /*b4c10*/  STL [R1+0xd54], R58 ;  /* 0x000d543a01007387 */ /* 0x000fe20000100800 */
[----:B0-----:R-:W-:-:S03]  /*b4c20*/  @!P0 IMAD.MOV.U32 R46, RZ, RZ, R0 ;  /* 0x000000ffff2e8224 */ /* 0x001fc600078e0000 */
[----:B------:R-:W-:Y:S01]  /*b4c30*/  STL [R1+0xd50], R60 ;  /* 0x000d503c01007387 */ /* 0x000fe20000100800 */
[----:B------:R-:W-:-:S03]  /*b4c40*/  @!P0 IMAD.MOV.U32 R47, RZ, RZ, R2 ;  /* 0x000000ffff2f8224 */ /* 0x000fc600078e0002 */
[----:B------:R-:W-:Y:S04]  /*b4c50*/  STL [R1+0x2d44], R3 ;  /* 0x002d440301007387 */ /* 0x000fe80000100800 */
[----:B------:R0:W-:Y:S04]  /*b4c60*/  STL [R1+0x2d40], R56 ;  /* 0x002d403801007387 */ /* 0x0001e80000100800 */
[----:B------:R-:W-:Y:S04]  /*b4c70*/  STL [R1+0x2d4c], R0 ;  /* 0x002d4c0001007387 */ /* 0x000fe80000100800 */
[----:B------:R-:W-:Y:S04]  /*b4c80*/  STL [R1+0x2d48], R2 ;  /* 0x002d480201007387 */ /* 0x000fe80000100800 */
[----:B------:R1:W2:Y:S04]  /*b4c90*/  @!P0 LDG.E.U8 R93, desc[UR22][R46.64] ;  /* 0x000000162e5d8981 */ /* 0x0002a8000c1e1100 */
[----:B------:R-:W2:Y:S04]  /*b4ca0*/  LDL.LU R47, [R1+0x8bc] ;  /* 0x0008bc00012f7983 */ /* 0x000ea80000300800 */
        /* <DEDUP_REMOVED lines=29> */
[----:B------:R0:W-:Y:S04]  /*b4e80*/  STS.U8 [R5+UR7+0x25480], R9 ;  /* 0x0254800905007988 */ /* 0x0001e80008000007 */
[----:B------:R1:W-:Y:S04]  /*b4e90*/  STS.U8 [R5+UR7+0x2d080], R8 ;  /* 0x02d0800805007988 */ /* 0x0003e80008000007 */
[----:B------:R1:W-:Y:S01]  /*b4ea0*/  STS.U8 [R5+UR7+0x25080], R7 ;  /* 0x0250800705007988 */ /* 0x0003e20008000007 */
[----:B------:R-:W-:-:S03]  /*b4eb0*/  IMAD.MOV.U32 R46, RZ, RZ, R6 ;  /* 0x000000ffff2e7224 */ /* 0x000fc600078e0006 */
[----:B0-----:R-:W4:Y:S04]  /*b4ec0*/  LDL.LU R11, [R1+0x430] ;  /* 0x00043000010b7983 */ /* 0x001f280000300800 */
[----:B-1----:R-:W4:Y:S04]  /*b4ed0*/  LDL.LU R10, [R1+0x434] ;  /* 0x00043400010a7983 */ /* 0x002f280000300800 */
[----:B------:R-:W4:Y:S04]  /*b4ee0*/  LDL.LU R9, [R1+0x3f8] ;  /* 0x0003f80001097983 */ /* 0x000f280000300800 */
[----:B------:R-:W4:Y:S04]  /*b4ef0*/  LDL.LU R8, [R1+0x3fc] ;  /* 0x0003fc0001087983 */ /* 0x000f280000300800 */
[----:B------:R-:W4:Y:S04]  /*b4f00*/  LDL.LU R7, [R1+0x3c0] ;  /* 0x0003c00001077983 */ /* 0x000f280000300800 */
[----:B------:R-:W4:Y:S04]  /*b4f10*/  LDL.LU R6, [R1+0x3c4] ;  /* 0x0003c40001067983 */ /* 0x000f280000300800 */
        /* <DEDUP_REMOVED lines=28> */
[----:B0-----:R-:W4:Y:S04]  /*b50e0*/  LDL.LU R6, [R1+0x238] ;  /* 0x0002380001067983 */ /* 0x001f280000300800 */
[----:B-1----:R-:W4:Y:S04]  /*b50f0*/  LDL.LU R46, [R1+0x23c] ;  /* 0x00023c00012e7983 */ /* 0x002f280000300800 */
        /* <DEDUP_REMOVED lines=43> */
[----:B------:R-:W2:Y:S04]  /*b53b0*/  LDL.LU R66, [R1+0x40ac] ;  /* 0x0040ac0001427983 */ /* 0x000ea80000300800 */
[----:B------:R0:W-:Y:S04]  /*b53c0*/  STS.U8 [R5+UR7+0x3b480], R68 ;  /* 0x03b4804405007988 */ /* 0x0001e80008000007 */
[----:B------:R1:W-:Y:S04]  /*b53d0*/  STS.U8 [R5+UR7+0x33480], R70 ;  /* 0x0334804605007988 */ /* 0x0003e80008000007 */
[----:B------:R1:W-:Y:S04]  /*b53e0*/  STS.U8 [R5+UR7+0x3b880], R72 ;  /* 0x03b8804805007988 */ /* 0x0003e80008000007 */
[----:B------:R1:W-:Y:S04]  /*b53f0*/  STS.U8 [R5+UR7+0x33880], R74 ;  /* 0x0338804a05007988 */ /* 0x0003e80008000007 */
[----:B0-----:R-:W2:Y:S04]  /*b5400*/  LDL.LU R68, [R1+0x40a8] ;  /* 0x0040a80001447983 */ /* 0x001ea80000300800 */
[----:B-1----:R-:W2:Y:S04]  /*b5410*/  LDL.LU R70, [R1+0x40a4] ;  /* 0x0040a40001467983 */ /* 0x002ea80000300800 */
[----:B------:R-:W3:Y:S04]  /*b5420*/  LDL.LU R72, [R1+0x40a0] ;  /* 0x0040a00001487983 */ /* 0x000ee80000300800 */
[----:B------:R-:W4:Y:S04]  /*b5430*/  LDL.LU R74, [R1+0x409c] ;  /* 0x00409c00014a7983 */ /* 0x000f280000300800 */
[----:B------:R0:W-:Y:S04]  /*b5440*/  STS.U8 [R5+UR7+0x3bc80], R2 ;  /* 0x03bc800205007988 */ /* 0x0001e80008000007 */
[----:B0-----:R-:W4:Y:S04]  /*b5450*/  LDL.LU R2, [R1+0x4098] ;  /* 0x0040980001027983 */ /* 0x001f280000300800 */
        /* <DEDUP_REMOVED lines=29> */
[----:B------:R-:W-:Y:S04]  /*b5630*/  STS.U8 [R5+UR7+0x35c80], R11 ;  /* 0x035c800b05007988 */ /* 0x000fe80008000007 */
[----:B------:R-:W-:Y:S04]  /*b5640*/  STS.U8 [R5+UR7+0x3dc80], R10 ;  /* 0x03dc800a05007988 */ /* 0x000fe80008000007 */
[----:B------:R-:W-:Y:S04]  /*b5650*/  STS.U8 [R5+UR7+0x36080], R9 ;  /* 0x0360800905007988 */ /* 0x000fe80008000007 */
[----:B------:R-:W-:Y:S04]  /*b5660*/  STS.U8 [R5+UR7+0x3e080], R8 ;  /* 0x03e0800805007988 */ /* 0x000fe80008000007 */
[----:B0-----:R-:W4:Y:S04]  /*b5670*/  LDL.LU R0, [R1+0xcb8] ;  /* 0x000cb80001007983 */ /* 0x001f280000300800 */
[----:B------:R-:W-:Y:S04]  /*b5680*/  STS.U8 [R5+UR7+0x36480], R7 ;  /* 0x0364800705007988 */ /* 0x000fe80008000007 */
[----:B--2---:R-:W-:Y:S04]  /*b5690*/  STS.U8 [R5+UR7+0x3ec80], R70 ;  /* 0x03ec804605007988 */ /* 0x004fe80008000007 */
[----:B---3--:R-:W-:Y:S04]  /*b56a0*/  STS.U8 [R5+UR7+0x36c80], R72 ;  /* 0x036c804805007988 */ /* 0x008fe80008000007 */
[----:B----4-:R0:W-:Y:S04]  /*b56b0*/  STS.U8 [R5+UR7+0x3e880], R2 ;  /* 0x03e8800205007988 */ /* 0x0101e80008000007 */
[----:B0-----:R-:W2:Y:S04]  /*b56c0*/  LDL.LU R2, [R1+0xcf4] ;  /* 0x000cf40001027983 */ /* 0x001ea80000300800 */
[----:B------:R-:W3:Y:S04]  /*b56d0*/  LDL.LU R11, [R1+0xcf0] ;  /* 0x000cf000010b7983 */ /* 0x000ee80000300800 */
[----:B------:R0:W-:Y:S04]  /*b56e0*/  STS.U8 [R5+UR7+0x36880], R4 ;  /* 0x0368800405007988 */ /* 0x0001e80008000007 */
[----:B------:R-:W4:Y:S04]  /*b56f0*/  LDL.LU R10, [R1+0xd30] ;  /* 0x000d3000010a7983 */ /* 0x000f280000300800 */
[----:B0-----:R-:W2:Y:S04]  /*b5700*/  LDL.LU R4, [R1+0xd2c] ;  /* 0x000d2c0001047983 */ /* 0x001ea80000300800 */
[----:B------:R-:W2:Y:S04]  /*b5710*/  LDL.LU R9, [R1+0xb24] ;  /* 0x000b240001097983 */ /* 0x000ea80000300800 */
[----:B------:R-:W2:Y:S04]  /*b5720*/  LDL.LU R8, [R1+0x8fc] ;  /* 0x0008fc0001087983 */ /* 0x000ea80000300800 */
[----:B------:R-:W2:Y:S04]  /*b5730*/  LDL.LU R7, [R1+0x930] ;  /* 0x0009300001077983 */ /* 0x000ea80000300800 */
[----:B------:R-:W2:Y:S04]  /*b5740*/  LDL.LU R72, [R1+0xb5c] ;  /* 0x000b5c0001487983 */ /* 0x000ea80000300800 */
[----:B------:R-:W3:Y:S04]  /*b5750*/  LDL.LU R70, [R1+0xb20] ;  /* 0x000b200001467983 */ /* 0x000ee80000300800 */
[----:B------:R0:W-:Y:S02]  /*b5760*/  STS.U8 [R5+UR7+0x3e480], R6 ;  /* 0x03e4800605007988 */ /* 0x0001e40008000007 */
[----:B0-----:R-:W0:Y:S02]  /*b5770*/  S2R R6, SR_TID.X ;  /* 0x0000000000067919 */ /* 0x001e240000002100 */
[----:B------:R1:W-:Y:S04]  /*b5780*/  STS.U8 [R5+UR7+0x3fc80], R69 ;  /* 0x03fc804505007988 */ /* 0x0003e80008000007 */
[----:B------:R-:W-:Y:S04]  /*b5790*/  STS.U8 [R5+UR7+0x37080], R13 ;  /* 0x0370800d05007988 */ /* 0x000fe80008000007 */
[----:B------:R-:W-:Y:S04]  /*b57a0*/  STS.U8 [R5+UR7+0x3f080], R14 ;  /* 0x03f0800e05007988 */ /* 0x000fe80008000007 */
[----:B------:R-:W-:Y:S04]  /*b57b0*/  STS.U8 [R5+UR7+0x37480], R27 ;  /* 0x0374801b05007988 */ /* 0x000fe80008000007 */
[----:B------:R-:W-:Y:S04]  /*b57c0*/  STS.U8 [R5+UR7+0x3f480], R28 ;  /* 0x03f4801c05007988 */ /* 0x000fe80008000007 */
[----:B------:R-:W-:Y:S04]  /*b57d0*/  STS.U8 [R5+UR7+0x37880], R41 ;  /* 0x0378802905007988 */ /* 0x000fe80008000007 */
[----:B------:R-:W-:Y:S04]  /*b57e0*/  STS.U8 [R5+UR7+0x3f880], R42 ;  /* 0x03f8802a05007988 */ /* 0x000fe80008000007 */
[----:B------:R0:W-:Y:S04]  /*b57f0*/  STS.U8 [R5+UR7+0x37c80], R67 ;  /* 0x037c804305007988 */ /* 0x0001e80008000007 */
[----:B-1----:R-:W4:Y:S04]  /*b5800*/  LDL.LU R69, [R1+0x92c] ;  /* 0x00092c0001457983 */ /* 0x002f280000300800 */
[----:B0-----:R-:W4:Y:S04]  /*b5810*/  LDL.LU R5, [R1+0x96c] ;  /* 0x00096c0001057983 */ /* 0x001f280000300800 */
[----:B------:R-:W4:Y:S04]  /*b5820*/  LDL.LU R67, [R1+0x964] ;  /* 0x0009640001437983 */ /* 0x000f280000300800 */
[----:B------:R-:W4:Y:S04]  /*b5830*/  LDL.LU R42, [R1+0x9b0] ;  /* 0x0009b000012a7983 */ /* 0x000f280000300800 */
[----:B------:R-:W4:Y:S04]  /*b5840*/  LDL.LU R41, [R1+0x9a8] ;  /* 0x0009a80001297983 */ /* 0x000f280000300800 */
[----:B------:R-:W4:Y:S04]  /*b5850*/  LDL.LU R28, [R1+0x9f4] ;  /* 0x0009f400011c7983 */ /* 0x000f280000300800 */
[----:B------:R-:W4:Y:S04]  /*b5860*/  LDL.LU R27, [R1+0x9f0] ;  /* 0x0009f000011b7983 */ /* 0x000f280000300800 */
[----:B------:R-:W4:Y:S04]  /*b5870*/  LDL.LU R14, [R1+0xa3c] ;  /* 0x000a3c00010e7983 */ /* 0x000f280000300800 */
[----:B------:R-:W4:Y:S01]  /*b5880*/  LDL.LU R13, [R1+0xa38] ;  /* 0x000a3800010d7983 */ /* 0x000f220000300800 */
[----:B------:R-:W-:-:S04]  /*b5890*/  LOP3.LUT R6, R6, 0x7f, RZ, 0xc0, !PT ;  /* 0x0000007f06067812 */ /* 0x000fc800078ec0ff */
        /* <DEDUP_REMOVED lines=32> */
[----:B------:R1:W-:Y:S04]  /*b5aa0*/  STS.U8 [R6+UR7+0x28500], R11 ;  /* 0x0285000b06007988 */ /* 0x0003e80008000007 */
[----:B----4-:R4:W-:Y:S04]  /*b5ab0*/  STS.U8 [R6+UR7+0x20100], R10 ;  /* 0x0201000a06007988 */ /* 0x0109e80008000007 */
[----:B------:R0:W-:Y:S04]  /*b5ac0*/  STS.U8 [R6+UR7+0x28100], R4 ;  /* 0x0281000406007988 */ /* 0x0001e80008000007 */
[----:B------:R1:W-:Y:S04]  /*b5ad0*/  STS.U8 [R6+UR7+0x22500], R9 ;  /* 0x0225000906007988 */ /* 0x0003e80008000007 */
[----:B------:R4:W-:Y:S04]  /*b5ae0*/  STS.U8 [R6+UR7+0x2c900], R8 ;  /* 0x02c9000806007988 */ /* 0x0009e80008000007 */
[----:B0-----:R-:W3:Y:S04]  /*b5af0*/  LDL.LU R2, [R1+0x7b0] ;  /* 0x0007b00001027983 */ /* 0x001ee80000300800 */
[----:B-1----:R-:W3:Y:S04]  /*b5b00*/  LDL.LU R11, [R1+0x7e0] ;  /* 0x0007e000010b7983 */ /* 0x002ee80000300800 */
[----:B----4-:R-:W4:Y:S04]  /*b5b10*/  LDL.LU R10, [R1+0x7e8] ;  /* 0x0007e800010a7983 */ /* 0x010f280000300800 */
[----:B------:R-:W4:Y:S04]  /*b5b20*/  LDL.LU R4, [R1+0x81c] ;  /* 0x00081c0001047983 */ /* 0x000f280000300800 */
[----:B------:R-:W4:Y:S04]  /*b5b30*/  LDL.LU R9, [R1+0x820] ;  /* 0x0008200001097983 */ /* 0x000f280000300800 */
[----:B------:R0:W-:Y:S04]  /*b5b40*/  STS.U8 [R6+UR7+0x24500], R7 ;  /* 0x0245000706007988 */ /* 0x0001e80008000007 */
[----:B------:R-:W4:Y:S04]  /*b5b50*/  LDL.LU R8, [R1+0x864] ;  /* 0x0008640001087983 */ /* 0x000f280000300800 */
        /* <DEDUP_REMOVED lines=63> */
[----:B--2---:R0:W-:Y:S04]  /*b5f50*/  STS.U8 [R6+UR7+0x38500], R76 ;  /* 0x0385004c06007988 */ /* 0x0041e80008000007 */
[----:B---3--:R1:W-:Y:S04]  /*b5f60*/  STS.U8 [R6+UR7+0x30500], R78 ;  /* 0x0305004e06007988 */ /* 0x0083e80008000007 */
[----:B0-----:R-:W2:Y:S04]  /*b5f70*/  LDL.LU R76, [R1+0x380] ;  /* 0x00038000014c7983 */ /* 0x001ea80000300800 */
[----:B------:R0:W-:Y:S04]  /*b5f80*/  STS.U8 [R6+UR7+0x38900], R80 ;  /* 0x0389005006007988 */ /* 0x0001e80008000007 */
[----:B-1----:R-:W3:Y:S04]  /*b5f90*/  LDL.LU R78, [R1+0x384] ;  /* 0x00038400014e7983 */ /* 0x002ee80000300800 */
        /* <DEDUP_REMOVED lines=18> */
[----:B------:R-:W-:Y:S04]  /*b60c0*/  STS.U8 [R6+UR7+0x24d00], R69 ;  /* 0x024d004506007988 */ /* 0x000fe80008000007 */
[----:B------:R-:W-:Y:S04]  /*b60d0*/  STS.U8 [R6+UR7+0x2cd00], R5 ;  /* 0x02cd000506007988 */ /* 0x000fe80008000007 */
[----:B0-----:R-:W3:Y:S04]  /*b60e0*/  LDL.LU R2, [R1+0x26c] ;  /* 0x00026c0001027983 */ /* 0x001ee80000300800 */
[----:B----4-:R0:W-:Y:S04]  /*b60f0*/  STS.U8 [R6+UR7+0x32500], R7 ;  /* 0x0325000706007988 */ /* 0x0101e80008000007 */
[----:B------:R1:W-:Y:S04]  /*b6100*/  STS.U8 [R6+UR7+0x2ed00], R67 ;  /* 0x02ed004306007988 */ /* 0x0003e80008000007 */
[----:B------:R4:W-:Y:S04]  /*b6110*/  STS.U8 [R6+UR7+0x2f100], R42 ;  /* 0x02f1002a06007988 */ /* 0x0009e80008000007 */
[----:B0-----:R-:W3:Y:S04]  /*b6120*/  LDL.LU R7, [R1+0x230] ;  /* 0x0002300001077983 */ /* 0x001ee80000300800 */
[----:B------:R-:W3:Y:S04]  /*b6130*/  LDL.LU R69, [R1+0x234] ;  /* 0x0002340001457983 */ /* 0x000ee80000300800 */
[----:B------:R-:W3:Y:S04]  /*b6140*/  LDL.LU R5, [R1+0x1f8] ;  /* 0x0001f80001057983 */ /* 0x000ee80000300800 */
[----:B-1----:R-:W3:Y:S04]  /*b6150*/  LDL.LU R67, [R1+0x1fc] ;  /* 0x0001fc0001437983 */ /* 0x002ee80000300800 */
        /* <DEDUP_REMOVED lines=29> */
[----:B--2---:R0:W-:Y:S04]  /*b6330*/  STS.U8 [R6+UR7+0x3a900], R76 ;  /* 0x03a9004c06007988 */ /* 0x0041e80008000007 */
[----:B---3--:R1:W-:Y:S04]  /*b6340*/  STS.U8 [R6+UR7+0x32900], R78 ;  /* 0x0329004e06007988 */ /* 0x0083e80008000007 */
[----:B0-----:R-:W2:Y:S04]  /*b6350*/  LDL.LU R76, [R1+0x408c] ;  /* 0x00408c00014c7983 */ /* 0x001ea80000300800 */
[----:B-1----:R-:W3:Y:S04]  /*b6360*/  LDL.LU R78, [R1+0x4088] ;  /* 0x00408800014e7983 */ /* 0x002ee80000300800 */
        /* <DEDUP_REMOVED lines=19> */
[----:B0-----:R-:W3:Y:S04]  /*b64a0*/  LDL.LU R2, [R1+0x4060] ;  /* 0x0040600001027983 */ /* 0x001ee80000300800 */
[----:B------:R0:W-:Y:S04]  /*b64b0*/  STS.U8 [R6+UR7+0x3c100], R7 ;  /* 0x03c1000706007988 */ /* 0x0001e80008000007 */
[----:B0-----:R-:W3:Y:S04]  /*b64c0*/  LDL.LU R7, [R1+0x405c] ;  /* 0x00405c0001077983 */ /* 0x001ee80000300800 */
[----:B------:R0:W-:Y:S04]  /*b64d0*/  STS.U8 [R6+UR7+0x34100], R69 ;  /* 0x0341004506007988 */ /* 0x0001e80008000007 */
[----:B------:R1:W-:Y:S04]  /*b64e0*/  STS.U8 [R6+UR7+0x3c500], R5 ;  /* 0x03c5000506007988 */ /* 0x0003e80008000007 */
[----:B------:R0:W-:Y:S04]  /*b64f0*/  STS.U8 [R6+UR7+0x34500], R67 ;  /* 0x0345004306007988 */ /* 0x0001e80008000007 */
[----:B----4-:R4:W-:Y:S04]  /*b6500*/  STS.U8 [R6+UR7+0x3c900], R42 ;  /* 0x03c9002a06007988 */ /* 0x0109e80008000007 */
[----:B------:R1:W-:Y:S04]  /*b6510*/  STS.U8 [R6+UR7+0x34900], R41 ;  /* 0x0349002906007988 */ /* 0x0003e80008000007 */
[----:B------:R4:W-:Y:S04]  /*b6520*/  STS.U8 [R6+UR7+0x3cd00], R28 ;  /* 0x03cd001c06007988 */ /* 0x0009e80008000007 */
[----:B0-----:R-:W3:Y:S04]  /*b6530*/  LDL.LU R69, [R1+0xb50] ;  /* 0x000b500001457983 */ /* 0x001ee80000300800 */
[----:B-1----:R-:W3:Y:S04]  /*b6540*/  LDL.LU R5, [R1+0xb88] ;  /* 0x000b880001057983 */ /* 0x002ee80000300800 */
[----:B------:R-:W3:Y:S04]  /*b6550*/  LDL.LU R67, [R1+0xb84] ;  /* 0x000b840001437983 */ /* 0x000ee80000300800 */
[----:B----4-:R-:W4:Y:S04]  /*b6560*/  LDL.LU R42, [R1+0xbc4] ;  /* 0x000bc400012a7983 */ /* 0x010f280000300800 */
        /* <DEDUP_REMOVED lines=21> */
[----:B------:R-:W-:Y:S04]  /*b66c0*/  STS.U8 [R6+UR7+0x3ed00], R66 ;  /* 0x03ed004206007988 */ /* 0x000fe80008000007 */
[----:B------:R-:W-:Y:S04]  /*b66d0*/  STS.U8 [R6+UR7+0x36d00], R68 ;  /* 0x036d004406007988 */ /* 0x000fe80008000007 */
[----:B--2---:R0:W-:Y:S04]  /*b66e0*/  STS.U8 [R6+UR7+0x36900], R0 ;  /* 0x0369000006007988 */ /* 0x0041e80008000007 */
[----:B------:R1:W-:Y:S04]  /*b66f0*/  STS.U8 [R6+UR7+0x3e900], R3 ;  /* 0x03e9000306007988 */ /* 0x0003e80008000007 */
[----:B0-----:R-:W2:Y:S04]  /*b6700*/  LDL.LU R0, [R1+0xcec] ;  /* 0x000cec0001007983 */ /* 0x001ea80000300800 */
[----:B------:R-:W2:Y:S04]  /*b6710*/  LDL.LU R11, [R1+0xce8] ;  /* 0x000ce800010b7983 */ /* 0x000ea80000300800 */
[----:B-1----:R-:W2:Y:S04]  /*b6720*/  LDL.LU R3, [R1+0xd24] ;  /* 0x000d240001037983 */ /* 0x002ea80000300800 */
[----:B------:R-:W2:Y:S04]  /*b6730*/  LDL.LU R10, [R1+0xd20] ;  /* 0x000d2000010a7983 */ /* 0x000ea80000300800 */
[----:B------:R-:W2:Y:S04]  /*b6740*/  LDL.LU R4, [R1+0xb1c] ;  /* 0x000b1c0001047983 */ /* 0x000ea80000300800 */
[----:B------:R-:W2:Y:S04]  /*b6750*/  LDL.LU R9, [R1+0x8f0] ;  /* 0x0008f00001097983 */ /* 0x000ea80000300800 */
[----:B------:R-:W2:Y:S04]  /*b6760*/  LDL.LU R8, [R1+0x928] ;  /* 0x0009280001087983 */ /* 0x000ea80000300800 */
[----:B------:R-:W2:Y:S04]  /*b6770*/  LDL.LU R66, [R1+0xb54] ;  /* 0x000b540001427983 */ /* 0x000ea80000300800 */
[----:B------:R-:W2:Y:S04]  /*b6780*/  LDL.LU R68, [R1+0xb18] ;  /* 0x000b180001447983 */ /* 0x000ea80000300800 */
[----:B---3--:R0:W-:Y:S02]  /*b6790*/  STS.U8 [R6+UR7+0x36500], R7 ;  /* 0x0365000706007988 */ /* 0x0081e40008000007 */
        /* <DEDUP_REMOVED lines=9> */
[----:B-1----:R-:W2:Y:S04]  /*b6830*/  LDL.LU R71, [R1+0x924] ;  /* 0x0009240001477983 */ /* 0x002ea80000300800 */
[----:B---3--:R-:W3:Y:S04]  /*b6840*/  LDL.LU R6, [R1+0x960] ;  /* 0x0009600001067983 */ /* 0x008ee80000300800 */
[----:B------:R-:W3:Y:S04]  /*b6850*/  LDL.LU R73, [R1+0x95c] ;  /* 0x00095c0001497983 */ /* 0x000ee80000300800 */
[----:B------:R-:W3:Y:S04]  /*b6860*/  LDL.LU R43, [R1+0x9a4] ;  /* 0x0009a400012b7983 */ /* 0x000ee80000300800 */
[----:B------:R-:W3:Y:S04]  /*b6870*/  LDL.LU R44, [R1+0x9a0] ;  /* 0x0009a000012c7983 */ /* 0x000ee80000300800 */
[----:B------:R-:W3:Y:S04]  /*b6880*/  LDL.LU R29, [R1+0x9ec] ;  /* 0x0009ec00011d7983 */ /* 0x000ee80000300800 */
[----:B------:R-:W3:Y:S04]  /*b6890*/  LDL.LU R30, [R1+0x9e8] ;  /* 0x0009e800011e7983 */ /* 0x000ee80000300800 */
[----:B------:R-:W3:Y:S04]  /*b68a0*/  LDL.LU R15, [R1+0xa34] ;  /* 0x000a3400010f7983 */ /* 0x000ee80000300800 */
[----:B------:R-:W3:Y:S01]  /*b68b0*/  LDL.LU R16, [R1+0xa30] ;  /* 0x000a300001107983 */ /* 0x000ee20000300800 */
[----:B0-----:R-:W-:-:S04]  /*b68c0*/  LOP3.LUT R7, R7, 0x7f, RZ, 0xc0, !PT ;  /* 0x0000007f07077812 */ /* 0x001fc800078ec0ff */
[----:B------:R-:W-:-:S05]  /*b68d0*/  LOP3.LUT R7, R7, 0x30, RZ, 0x3c, !PT ;  /* 0x0000003007077812 */ /* 0x000fca00078e3cff */
[----:B------:R-:W-:Y:S04]  /*b68e0*/  STS.U8 [R7+UR7+0x2a180], R69 ;  /* 0x02a1804507007988 */ /* 0x000fe80008000007 */
[----:B------:R-:W-:Y:S04]  /*b68f0*/  STS.U8 [R7+UR7+0x21d80], R5 ;  /* 0x021d800507007988 */ /* 0x000fe80008000007 */
[----:B------:R-:W-:Y:S04]  /*b6900*/  STS.U8 [R7+UR7+0x29d80], R67 ;  /* 0x029d804307007988 */ /* 0x000fe80008000007 */
[----:B----4-:R-:W-:Y:S04]  /*b6910*/  STS.U8 [R7+UR7+0x21980], R42 ;  /* 0x0219802a07007988 */ /* 0x010fe80008000007 */
        /* <DEDUP_REMOVED lines=10> */
[----:B------:R0:W-:Y:S04]  /*b69c0*/  STS.U8 [R7+UR7+0x2a580], R68 ;  /* 0x02a5804407007988 */ /* 0x0001e80008000007 */
[----:B0-----:R-:W2:Y:S04]  /*b69d0*/  LDL.LU R68, [R1+0xa6c] ;  /* 0x000a6c0001447983 */ /* 0x001ea80000300800 */
        /* <DEDUP_REMOVED lines=26> */
[----:B---3--:R-:W3:Y:S04]  /*b6b80*/  LDL.LU R9, [R1+0x85c] ;  /* 0x00085c0001097983 */ /* 0x008ee80000300800 */
        /* <DEDUP_REMOVED lines=19> */
[----:B--2---:R0:W-:Y:S04]  /*b6cc0*/  STS.U8 [R7+UR7+0x23180], R68 ;  /* 0x0231804407007988 */ /* 0x0041e80008000007 */
[----:B----4-:R1:W-:Y:S04]  /*b6cd0*/  STS.U8 [R7+UR7+0x2b180], R66 ;  /* 0x02b1804207007988 */ /* 0x0103e80008000007 */
[----:B------:R2:W-:Y:S04]  /*b6ce0*/  STS.U8 [R7+UR7+0x22d80], R69 ;  /* 0x022d804507007988 */ /* 0x0005e80008000007 */
[----:B------:R4:W-:Y:S04]  /*b6cf0*/  STS.U8 [R7+UR7+0x2ad80], R5 ;  /* 0x02ad800507007988 */ /* 0x0009e80008000007 */
[----:B------:R1:W-:Y:S04]  /*b6d00*/  STS.U8 [R7+UR7+0x22980], R67 ;  /* 0x0229804307007988 */ /* 0x0003e80008000007 */
[----:B------:R2:W-:Y:S04]  /*b6d10*/  STS.U8 [R7+UR7+0x2a980], R42 ;  /* 0x02a9802a07007988 */ /* 0x0005e80008000007 */
[----:B0-----:R-:W3:Y:S04]  /*b6d20*/  LDL.LU R68, [R1+0x5e0] ;  /* 0x0005e00001447983 */ /* 0x001ee80000300800 */
[----:B-1----:R-:W3:Y:S04]  /*b6d30*/  LDL.LU R66, [R1+0x5ac] ;  /* 0x0005ac0001427983 */ /* 0x002ee80000300800 */
[----:B--2---:R-:W2:Y:S04]  /*b6d40*/  LDL.LU R69, [R1+0x5a8] ;  /* 0x0005a80001457983 */ /* 0x004ea80000300800 */
[----:B----4-:R-:W4:Y:S04]  /*b6d50*/  LDL.LU R5, [R1+0x5e4] ;  /* 0x0005e40001057983 */ /* 0x010f280000300800 */
        /* <DEDUP_REMOVED lines=24> */
[----:B------:R-:W4:Y:S04]  /*b6ee0*/  LDL.LU R11, [R1+0x420] ;  /* 0x00042000010b7983 */ /* 0x000f280000300800 */
[----:B------:R0:W-:Y:S04]  /*b6ef0*/  STS.U8 [R7+UR7+0x2d580], R10 ;  /* 0x02d5800a07007988 */ /* 0x0001e80008000007 */
[----:B------:R-:W4:Y:S04]  /*b6f00*/  LDL.LU R3, [R1+0x424] ;  /* 0x0004240001037983 */ /* 0x000f280000300800 */
[----:B------:R1:W-:Y:S04]  /*b6f10*/  STS.U8 [R7+UR7+0x25580], R4 ;  /* 0x0255800407007988 */ /* 0x0003e80008000007 */
[----:B---3--:R3:W-:Y:S04]  /*b6f20*/  STS.U8 [R7+UR7+0x2d180], R9 ;  /* 0x02d1800907007988 */ /* 0x0087e80008000007 */
[----:B------:R3:W-:Y:S04]  /*b6f30*/  STS.U8 [R7+UR7+0x25180], R8 ;  /* 0x0251800807007988 */ /* 0x0007e80008000007 */
[----:B0-----:R-:W4:Y:S04]  /*b6f40*/  LDL.LU R10, [R1+0x3e8] ;  /* 0x0003e800010a7983 */ /* 0x001f280000300800 */
[----:B-1----:R-:W4:Y:S04]  /*b6f50*/  LDL.LU R4, [R1+0x3ec] ;  /* 0x0003ec0001047983 */ /* 0x002f280000300800 */
[----:B---3--:R-:W3:Y:S04]  /*b6f60*/  LDL.LU R9, [R1+0x3b0] ;  /* 0x0003b00001097983 */ /* 0x008ee80000300800 */
        /* <DEDUP_REMOVED lines=10> */
[----:B--2---:R0:W-:Y:S04]  /*b7010*/  STS.U8 [R7+UR7+0x31980], R0 ;  /* 0x0319800007007988 */ /* 0x0041e80008000007 */
[----:B----4-:R1:W-:Y:S04]  /*b7020*/  STS.U8 [R7+UR7+0x39d80], R11 ;  /* 0x039d800b07007988 */ /* 0x0103e80008000007 */
[----:B------:R2:W-:Y:S04]  /*b7030*/  STS.U8 [R7+UR7+0x31d80], R3 ;  /* 0x031d800307007988 */ /* 0x0005e80008000007 */
[----:B0-----:R-:W4:Y:S04]  /*b7040*/  LDL.LU R0, [R1+0x378] ;  /* 0x0003780001007983 */ /* 0x001f280000300800 */
[----:B-1----:R-:W4:Y:S04]  /*b7050*/  LDL.LU R11, [R1+0x37c] ;  /* 0x00037c00010b7983 */ /* 0x002f280000300800 */
[----:B------:R0:W-:Y:S04]  /*b7060*/  STS.U8 [R7+UR7+0x3a180], R10 ;  /* 0x03a1800a07007988 */ /* 0x0001e80008000007 */
[----:B--2---:R-:W2:Y:S04]  /*b7070*/  LDL.LU R3, [R1+0x340] ;  /* 0x0003400001037983 */ /* 0x004ea80000300800 */
[----:B------:R1:W-:Y:S04]  /*b7080*/  STS.U8 [R7+UR7+0x32180], R4 ;  /* 0x0321800407007988 */ /* 0x0003e80008000007 */
[----:B---3--:R3:W-:Y:S04]  /*b7090*/  STS.U8 [R7+UR7+0x3a580], R9 ;  /* 0x03a5800907007988 */ /* 0x0087e80008000007 */
[----:B------:R3:W-:Y:S04]  /*b70a0*/  STS.U8 [R7+UR7+0x32580], R8 ;  /* 0x0325800807007988 */ /* 0x0007e80008000007 */
[----:B0-----:R-:W2:Y:S04]  /*b70b0*/  LDL.LU R10, [R1+0x344] ;  /* 0x00034400010a7983 */ /* 0x001ea80000300800 */
[----:B-1----:R-:W2:Y:S04]  /*b70c0*/  LDL.LU R4, [R1+0x308] ;  /* 0x0003080001047983 */ /* 0x002ea80000300800 */
[----:B---3--:R-:W3:Y:S04]  /*b70d0*/  LDL.LU R9, [R1+0x30c] ;  /* 0x00030c0001097983 */ /* 0x008ee80000300800 */
[----:B------:R-:W3:Y:S04]  /*b70e0*/  LDL.LU R8, [R1+0x2d0] ;  /* 0x0002d00001087983 */ /* 0x000ee80000300800 */
[----:B------:R0:W-:Y:S04]  /*b70f0*/  STS.U8 [R7+UR7+0x27d80], R5 ;  /* 0x027d800507007988 */ /* 0x0001e80008000007 */
[----:B------:R-:W3:Y:S04]  /*b7100*/  LDL.LU R6, [R1+0x2d4] ;  /* 0x0002d40001067983 */ /* 0x000ee80000300800 */
[----:B------:R1:W-:Y:S04]  /*b7110*/  STS.U8 [R7+UR7+0x2fd80], R68 ;  /* 0x02fd804407007988 */ /* 0x0003e80008000007 */
[----:B0-----:R-:W3:Y:S04]  /*b7120*/  LDL.LU R5, [R1+0x298] ;  /* 0x0002980001057983 */ /* 0x001ee80000300800 */
        /* <DEDUP_REMOVED lines=35> */
[----:B----4-:R0:W-:Y:S04]  /*b7360*/  STS.U8 [R7+UR7+0x3a980], R0 ;  /* 0x03a9800007007988 */ /* 0x0101e80008000007 */
[----:B------:R1:W-:Y:S04]  /*b7370*/  STS.U8 [R7+UR7+0x32980], R11 ;  /* 0x0329800b07007988 */ /* 0x0003e80008000007 */
[----:B--2---:R2:W-:Y:S04]  /*b7380*/  STS.U8 [R7+UR7+0x3ad80], R3 ;  /* 0x03ad800307007988 */ /* 0x0045e80008000007 */
[----:B0-----:R-:W4:Y:S04]  /*b7390*/  LDL.LU R0, [R1+0x4058] ;  /* 0x0040580001007983 */ /* 0x001f280000300800 */
[----:B-1----:R-:W4:Y:S04]  /*b73a0*/  LDL.LU R11, [R1+0x4054] ;  /* 0x00405400010b7983 */ /* 0x002f280000300800 */
[----:B--2---:R-:W2:Y:S04]  /*b73b0*/  LDL.LU R3, [R1+0x4050] ;  /* 0x0040500001037983 */ /* 0x004ea80000300800 */
[----:B------:R0:W-:Y:S04]  /*b73c0*/  STS.U8 [R7+UR7+0x32d80], R10 ;  /* 0x032d800a07007988 */ /* 0x0001e80008000007 */
[----:B------:R1:W-:Y:S04]  /*b73d0*/  STS.U8 [R7+UR7+0x3b180], R4 ;  /* 0x03b1800407007988 */ /* 0x0003e80008000007 */
[----:B---3--:R3:W-:Y:S04]  /*b73e0*/  STS.U8 [R7+UR7+0x33180], R9 ;  /* 0x0331800907007988 */ /* 0x0087e80008000007 */
[----:B------:R3:W-:Y:S04]  /*b73f0*/  STS.U8 [R7+UR7+0x3b580], R8 ;  /* 0x03b5800807007988 */ /* 0x0007e80008000007 */
[----:B0-----:R-:W2:Y:S04]  /*b7400*/  LDL.LU R10, [R1+0x404c] ;  /* 0x00404c00010a7983 */ /* 0x001ea80000300800 */
[----:B-1----:R-:W2:Y:S04]  /*b7410*/  LDL.LU R4, [R1+0x4048] ;  /* 0x0040480001047983 */ /* 0x002ea80000300800 */
[----:B---3--:R-:W3:Y:S04]  /*b7420*/  LDL.LU R9, [R1+0x4044] ;  /* 0x0040440001097983 */ /* 0x008ee80000300800 */
[----:B------:R-:W2:Y:S04]  /*b7430*/  LDL.LU R8, [R1+0x4040] ;  /* 0x0040400001087983 */ /* 0x000ea80000300800 */
        /* <DEDUP_REMOVED lines=60> */
[----:B------:R0:W-:Y:S04]  /*b7800*/  STS.U8 [R7+UR7+0x3e980], R90 ;  /* 0x03e9805a07007988 */ /* 0x0001e80008000007 */
[----:B------:R-:W-:Y:S04]  /*b7810*/  STS.U8 [R7+UR7+0x37980], R45 ;  /* 0x0379802d07007988 */ /* 0x000fe80008000007 */
[----:B------:R-:W-:Y:S04]  /*b7820*/  STS.U8 [R7+UR7+0x3fd80], R77 ;  /* 0x03fd804d07007988 */ /* 0x000fe80008000007 */
[----:B0-----:R-:W4:Y:S04]  /*b7830*/  LDL.LU R62, [R1+0x9e0] ;  /* 0x0009e000013e7983 */ /* 0x001f280000300800 */
[----:B------:R-:W-:Y:S04]  /*b7840*/  STS.U8 [R7+UR7+0x37d80], R75 ;  /* 0x037d804b07007988 */ /* 0x000fe80008000007 */
[----:B-1----:R-:W4:Y:S04]  /*b7850*/  LDL.LU R92, [R1+0xa28] ;  /* 0x000a2800015c7983 */ /* 0x002f280000300800 */
[----:B------:R-:W4:Y:S04]  /*b7860*/  LDL.LU R90, [R1+0xa24] ;  /* 0x000a2400015a7983 */ /* 0x000f280000300800 */
[----:B--2---:R0:W-:Y:S02]  /*b7870*/  STS.U8 [R7+UR7+0x36580], R8 ;  /* 0x0365800807007988 */ /* 0x0041e40008000007 */
[----:B0-----:R-:W0:Y:S02]  /*b7880*/  S2R R8, SR_TID.X ;  /* 0x0000000000087919 */ /* 0x001e240000002100 */
[----:B0-----:R-:W-:-:S04]  /*b7890*/  LOP3.LUT R8, R8, 0x7f, RZ, 0xc0, !PT ;  /* 0x0000007f08087812 */ /* 0x001fc800078ec0ff */
[----:B------:R-:W-:-:S05]  /*b78a0*/  LOP3.LUT R8, R8, 0x40, RZ, 0x3c, !PT ;  /* 0x0000004008087812 */ /* 0x000fca00078e3cff */
[----:B---3--:R0:W-:Y:S04]  /*b78b0*/  STS.U8 [R8+UR7+0x2a600], R71 ;  /* 0x02a6004708007988 */ /* 0x0081e80008000007 */
[----:B------:R1:W-:Y:S04]  /*b78c0*/  STS.U8 [R8+UR7+0x22200], R73 ;  /* 0x0222004908007988 */ /* 0x0003e80008000007 */
[----:B------:R2:W-:Y:S04]  /*b78d0*/  STS.U8 [R8+UR7+0x2a200], R43 ;  /* 0x02a2002b08007988 */ /* 0x0005e80008000007 */
[----:B------:R3:W-:Y:S04]  /*b78e0*/  STS.U8 [R8+UR7+0x21e00], R44 ;  /* 0x021e002c08007988 */ /* 0x0007e80008000007 */
[----:B------:R1:W-:Y:S04]  /*b78f0*/  STS.U8 [R8+UR7+0x29e00], R29 ;  /* 0x029e001d08007988 */ /* 0x0003e80008000007 */
[----:B----4-:R4:W-:Y:S04]  /*b7900*/  STS.U8 [R8+UR7+0x21a00], R30 ;  /* 0x021a001e08007988 */ /* 0x0109e80008000007 */
[----:B0-----:R-:W4:Y:S04]  /*b7910*/  LDL.LU R71, [R1+0xa60] ;  /* 0x000a600001477983 */ /* 0x001f280000300800 */
[----:B-1----:R-:W4:Y:S04]  /*b7920*/  LDL.LU R73, [R1+0xa58] ;  /* 0x000a580001497983 */ /* 0x002f280000300800 */
[----:B--2---:R-:W2:Y:S04]  /*b7930*/  LDL.LU R43, [R1+0xaa0] ;  /* 0x000aa000012b7983 */ /* 0x004ea80000300800 */
[----:B---3--:R-:W3:Y:S04]  /*b7940*/  LDL.LU R44, [R1+0xa9c] ;  /* 0x000a9c00012c7983 */ /* 0x008ee80000300800 */
[----:B------:R-:W3:Y:S04]  /*b7950*/  LDL.LU R29, [R1+0xae0] ;  /* 0x000ae000011d7983 */ /* 0x000ee80000300800 */
        /* <DEDUP_REMOVED lines=207> */
[----:B-1----:R-:W4:Y:S04]  /*b8650*/  LDL.LU R49, [R1+0x8dc] ;  /* 0x0008dc0001317983 */ /* 0x002f280000300800 */
[----:B------:R-:W4:Y:S04]  /*b8660*/  LDL.LU R31, [R1+0x918] ;  /* 0x00091800011f7983 */ /* 0x000f280000300800 */
[----:B0-----:R-:W4:Y:S04]  /*b8670*/  LDL.LU R32, [R1+0x914] ;  /* 0x0009140001207983 */ /* 0x001f280000300800 */
[----:B------:R-:W4:Y:S04]  /*b8680*/  LDL.LU R17, [R1+0x950] ;  /* 0x0009500001117983 */ /* 0x000f280000300800 */
[----:B------:R-:W4:Y:S04]  /*b8690*/  LDL.LU R18, [R1+0x94c] ;  /* 0x00094c0001127983 */ /* 0x000f280000300800 */
[----:B------:R0:W-:Y:S04]  /*b86a0*/  STS.U8 [R8+UR7+0x33600], R62 ;  /* 0x0336003e08007988 */ /* 0x0001e80008000007 */
[----:B------:R-:W4:Y:S04]  /*b86b0*/  LDL.LU R64, [R1+0x994] ;  /* 0x0009940001407983 */ /* 0x000f280000300800 */
[----:B------:R1:W-:Y:S04]  /*b86c0*/  STS.U8 [R8+UR7+0x3b600], R92 ;  /* 0x03b6005c08007988 */ /* 0x0003e80008000007 */
[----:B------:R0:W-:Y:S04]  /*b86d0*/  STS.U8 [R8+UR7+0x33a00], R90 ;  /* 0x033a005a08007988 */ /* 0x0001e80008000007 */
[----:B------:R0:W-:Y:S04]  /*b86e0*/  STS.U8 [R8+UR7+0x3ba00], R71 ;  /* 0x03ba004708007988 */ /* 0x0001e80008000007 */
[----:B------:R-:W-:Y:S04]  /*b86f0*/  STS.U8 [R8+UR7+0x36a00], R88 ;  /* 0x036a005808007988 */ /* 0x000fe80008000007 */
[----:B------:R-:W-:Y:S04]  /*b8700*/  STS.U8 [R8+UR7+0x3ea00], R86 ;  /* 0x03ea005608007988 */ /* 0x000fe80008000007 */
[----:B------:R-:W-:Y:S04]  /*b8710*/  STS.U8 [R8+UR7+0x36e00], R60 ;  /* 0x036e003c08007988 */ /* 0x000fe80008000007 */
[----:B0-----:R-:W4:Y:S04]  /*b8720*/  LDL.LU R62, [R1+0x990] ;  /* 0x00099000013e7983 */ /* 0x001f280000300800 */
[----:B------:R-:W-:Y:S04]  /*b8730*/  STS.U8 [R8+UR7+0x3ee00], R58 ;  /* 0x03ee003a08007988 */ /* 0x000fe80008000007 */
[----:B-1----:R-:W4:Y:S04]  /*b8740*/  LDL.LU R92, [R1+0x9dc] ;  /* 0x0009dc00015c7983 */ /* 0x002f280000300800 */
[----:B------:R-:W-:Y:S04]  /*b8750*/  STS.U8 [R8+UR7+0x37200], R19 ;  /* 0x0372001308007988 */ /* 0x000fe80008000007 */
[----:B------:R-:W-:Y:S04]  /*b8760*/  STS.U8 [R8+UR7+0x3f200], R20 ;  /* 0x03f2001408007988 */ /* 0x000fe80008000007 */
[----:B------:R-:W-:Y:S04]  /*b8770*/  STS.U8 [R8+UR7+0x37600], R33 ;  /* 0x0376002108007988 */ /* 0x000fe80008000007 */
[----:B------:R-:W-:Y:S04]  /*b8780*/  STS.U8 [R8+UR7+0x3f600], R34 ;  /* 0x03f6002208007988 */ /* 0x000fe80008000007 */
[----:B------:R-:W-:Y:S01]  /*b8790*/  STS.U8 [R8+UR7+0x37a00], R51 ;  /* 0x037a003308007988 */ /* 0x000fe20008000007 */
[----:B------:R-:W-:-:S03]  /*b87a0*/  LOP3.LUT R9, R9, 0x7f, RZ, 0xc0, !PT ;  /* 0x0000007f09097812 */ /* 0x000fc600078ec0ff */
[----:B------:R-:W-:Y:S04]  /*b87b0*/  STS.U8 [R8+UR7+0x3fa00], R53 ;  /* 0x03fa003508007988 */ /* 0x000fe80008000007 */
[----:B------:R-:W-:Y:S04]  /*b87c0*/  STS.U8 [R8+UR7+0x37e00], R79 ;  /* 0x037e004f08007988 */ /* 0x000fe80008000007 */
[----:B------:R-:W-:Y:S01]  /*b87d0*/  STS.U8 [R8+UR7+0x3fe00], R81 ;  /* 0x03fe005108007988 */ /* 0x000fe20008000007 */
[----:B------:R-:W-:-:S03]  /*b87e0*/  LOP3.LUT R9, R9, 0x50, RZ, 0x3c, !PT ;  /* 0x0000005009097812 */ /* 0x000fc600078e3cff */
        /* <DEDUP_REMOVED lines=223> */
[----:B------:R-:W2:Y:S04]  /*b95e0*/  LDL.LU R49, [R1+0x8d4] ;  /* 0x0008d40001317983 */ /* 0x000ea80000300800 */
[----:B------:R-:W2:Y:S04]  /*b95f0*/  LDL.LU R31, [R1+0x910] ;  /* 0x00091000011f7983 */ /* 0x000ea80000300800 */
[----:B------:R-:W2:Y:S04]  /*b9600*/  LDL.LU R32, [R1+0x90c] ;  /* 0x00090c0001207983 */ /* 0x000ea80000300800 */
[----:B------:R-:W2:Y:S04]  /*b9610*/  LDL.LU R17, [R1+0x948] ;  /* 0x0009480001117983 */ /* 0x000ea80000300800 */
[----:B------:R-:W2:Y:S04]  /*b9620*/  LDL.LU R18, [R1+0x944] ;  /* 0x0009440001127983 */ /* 0x000ea80000300800 */
[----:B------:R-:W2:Y:S04]  /*b9630*/  LDL.LU R64, [R1+0x98c] ;  /* 0x00098c0001407983 */ /* 0x000ea80000300800 */
[----:B------:R-:W2:Y:S04]  /*b9640*/  LDL.LU R62, [R1+0x988] ;  /* 0x00098800013e7983 */ /* 0x000ea80000300800 */
[----:B------:R-:W2:Y:S01]  /*b9650*/  LDL.LU R92, [R1+0x9d4] ;  /* 0x0009d400015c7983 */ /* 0x000ea20000300800 */
[----:B0-----:R-:W0:Y:S03]  /*b9660*/  S2R R10, SR_TID.X ;  /* 0x00000000000a7919 */ /* 0x001e260000002100 */
        /* <DEDUP_REMOVED lines=12> */
[----:B------:R-:W2:Y:S04]  /*b9730*/  LDL.LU R90, [R1+0x9cc] ;  /* 0x0009cc00015a7983 */ /* 0x000ea80000300800 */
[----:B------:R-:W2:Y:S01]  /*b9740*/  LDL.LU R71, [R1+0xa10] ;  /* 0x000a100001477983 */ /* 0x000ea20000300800 */
[----:B0-----:R-:W-:-:S04]  /*b9750*/  LOP3.LUT R10, R10, 0x7f, RZ, 0xc0, !PT ;  /* 0x0000007f0a0a7812 */ /* 0x001fc800078ec0ff */
[----:B------:R-:W-:-:S05]  /*b9760*/  LOP3.LUT R10, R10, 0x60, RZ, 0x3c, !PT ;  /* 0x000000600a0a7812 */ /* 0x000fca00078e3cff */
        /* <DEDUP_REMOVED lines=229> */
[----:B------:R-:W-:Y:S04]  /*ba5c0*/  STS.U8 [R10+UR7+0x36b00], R80 ;  /* 0x036b00500a007988 */ /* 0x000fe80008000007 */
[----:B------:R-:W3:Y:S04]  /*ba5d0*/  LDL.LU R71, [R1+0x9c8] ;  /* 0x0009c80001477983 */ /* 0x000ee80000300800 */
[----:B------:R-:W-:Y:S01]  /*ba5e0*/  STS.U8 [R10+UR7+0x3eb00], R78 ;  /* 0x03eb004e0a007988 */ /* 0x000fe20008000007 */
[----:B------:R-:W-:-:S03]  /*ba5f0*/  LOP3.LUT R11, R11, 0x7f, RZ, 0xc0, !PT ;  /* 0x0000007f0b0b7812 */ /* 0x000fc600078ec0ff */
[----:B------:R-:W-:Y:S04]  /*ba600*/  STS.U8 [R10+UR7+0x36f00], R52 ;  /* 0x036f00340a007988 */ /* 0x000fe80008000007 */
[----:B------:R-:W-:Y:S04]  /*ba610*/  STS.U8 [R10+UR7+0x3ef00], R50 ;  /* 0x03ef00320a007988 */ /* 0x000fe80008000007 */
[----:B------:R-:W-:Y:S01]  /*ba620*/  STS.U8 [R10+UR7+0x37300], R23 ;  /* 0x037300170a007988 */ /* 0x000fe20008000007 */
[----:B------:R-:W-:-:S03]  /*ba630*/  LOP3.LUT R11, R11, 0x70, RZ, 0x3c, !PT ;  /* 0x000000700b0b7812 */ /* 0x000fc600078e3cff */
        /* <DEDUP_REMOVED lines=133> */
[----:B------:R-:W-:Y:S04]  /*bae90*/  STS.U8 [R11+UR7+0x36380], R3 ;  /* 0x036380030b007988 */ /* 0x000fe80008000007 */
        /* <DEDUP_REMOVED lines=40> */
[----:B------:R0:W5:Y:S04]  /*bb120*/  LDL.LU R3, [R1+0x4034] ;  /* 0x0040340001037983 */ /* 0x0001680000300800 */
[----:B------:R0:W5:Y:S04]  /*bb130*/  LDL.LU R4, [R1+0x4030] ;  /* 0x0040300001047983 */ /* 0x0001680000300800 */
[----:B------:R0:W5:Y:S04]  /*bb140*/  LDL.LU R0, [R1+0x402c] ;  /* 0x00402c0001007983 */ /* 0x0001680000300800 */
        /* <DEDUP_REMOVED lines=23> */
[----:B------:R-:W0:Y:S01]  /*bb2c0*/  S2R R6, SR_TID.X ;  /* 0x0000000000067919 */ /* 0x000e220000002100 */
[----:B------:R-:W0:Y:S02]  /*bb2d0*/  S2R R5, SR_TID.X ;  /* 0x0000000000057919 */ /* 0x000e240000002100 */
[----:B------:R0:W-:Y:S04]  /*bb2e0*/  STS.U8 [R11+UR7+0x3b780], R73 ;  /* 0x03b780490b007988 */ /* 0x0001e80008000007 */
[----:B------:R0:W-:Y:S01]  /*bb2f0*/  STS.U8 [R11+UR7+0x33b80], R43 ;  /* 0x033b802b0b007988 */ /* 0x0001e20008000007 */
[----:B-1----:R-:W1:Y:S01]  /*bb300*/  S2R R2, SR_TID.X ;  /* 0x0000000000027919 */ /* 0x002e620000002100 */
[----:B------:R-:W-:Y:S01]  /*bb310*/  ULEA UR4, UR72, UR7, 0x3 ;  /* 0x0000000748047291 */ /* 0x000fe2000f8e18ff */
[----:B------:R-:W-:-:S03]  /*bb320*/  UMOV UR6, UR5 ;  /* 0x0000000500067c82 */ /* 0x000fc60008000000 */
[----:B------:R-:W-:Y:S01]  /*bb330*/  UIADD3 UR4, UPT, UPT, UR4, 0x50000, URZ ;  /* 0x0005000004047890 */ /* 0x000fe2000fffe0ff */
[----:B0-----:R-:W-:Y:S02]  /*bb340*/  LOP3.LUT R6, R6, 0x7f, RZ, 0xc0, !PT ;  /* 0x0000007f06067812 */ /* 0x001fe400078ec0ff */
[----:B------:R-:W-:Y:S02]  /*bb350*/  LOP3.LUT R5, R5, 0x7f, RZ, 0xc0, !PT ;  /* 0x0000007f05057812 */ /* 0x000fe400078ec0ff */
[----:B------:R-:W-:Y:S02]  /*bb360*/  LOP3.LUT R6, R6, 0x20, RZ, 0x3c, !PT ;  /* 0x0000002006067812 */ /* 0x000fe400078e3cff */
[----:B------:R-:W-:Y:S02]  /*bb370*/  LOP3.LUT R5, R5, 0x10, RZ, 0x3c, !PT ;  /* 0x0000001005057812 */ /* 0x000fe400078e3cff */
[----:B-1----:R-:W-:Y:S01]  /*bb380*/  LOP3.LUT R2, R2, 0x7f, RZ, 0xc0, !PT ;  /* 0x0000007f02027812 */ /* 0x002fe200078ec0ff */
[----:B----4-:R0:W-:Y:S04]  /*bb390*/  STS.U8 [R11+UR7+0x3bb80], R44 ;  /* 0x03bb802c0b007988 */ /* 0x0101e80008000007 */
[----:B------:R0:W-:Y:S04]  /*bb3a0*/  STS.U8 [R11+UR7+0x33f80], R29 ;  /* 0x033f801d0b007988 */ /* 0x0001e80008000007 */
[----:B--2---:R0:W-:Y:S04]  /*bb3b0*/  STS.U8 [R11+UR7+0x3bf80], R30 ;  /* 0x03bf801e0b007988 */ /* 0x0041e80008000007 */
[----:B---3--:R0:W-:Y:S04]  /*bb3c0*/  STS.U8 [R11+UR7+0x34380], R15 ;  /* 0x0343800f0b007988 */ /* 0x0081e80008000007 */
        /* <DEDUP_REMOVED lines=16> */
[----:B-1----:R-:W1:Y:S02]  /*bb4d0*/  FENCE.VIEW.ASYNC.S ;  /* 0x00000000000073c6 */ /* 0x002e640000000000 */
[----:B-1----:R-:W-:Y:S06]  /*bb4e0*/  BAR.SYNC.DEFER_BLOCKING 0x0 ;  /* 0x0000000000007b1d */ /* 0x002fec0000010000 */
[----:B------:R-:W-:Y:S05]  /*bb4f0*/  BRA.U UP1, `(.L_x_9) ;  /* 0x0000000101c47547 */ /* 0x000fea000b800000 */
[----:B------:R-:W-:Y:S01]  /*bb500*/  UMOV UR64, UR13 ;  /* 0x0000000d00407c82 */ /* 0x000fe20008000000 */
[----:B------:R-:W-:Y:S01]  /*bb510*/  UMOV UR65, 0x40004040 ;  /* 0x4000404000417882 */ /* 0x000fe20000000000 */
[----:B------:R-:W-:Y:S01]  /*bb520*/  UMOV UR66, 0x0 ;  /* 0x0000000000427882 */ /* 0x000fe20000000000 */
[----:B------:R-:W-:Y:S01]  /*bb530*/  UMOV UR67, 0x8408010 ;  /* 0x0840801000437882 */ /* 0x000fe20000000000 */
[----:B------:R-:W-:Y:S01]  /*bb540*/  UMOV UR68, 0x0 ;  /* 0x0000000000447882 */ /* 0x000fe20000000000 */
[----:B------:R-:W-:Y:S01]  /*bb550*/  UMOV UR69, 0x8408010 ;  /* 0x0840801000457882 */ /* 0x000fe20000000000 */
[----:B------:R1:W-:Y:S01]  /*bb560*/  UTCQMMA gdesc[UR20], gdesc[UR64], tmem[UR8], tmem[UR66], idesc[UR67], UPT ;  /* 0x00ff4240140075ea */ /* 0x0003e2000b800308 */
[----:B------:R-:W-:Y:S01]  /*bb570*/  UMOV UR76, 0x0 ;  /* 0x00000000004c7882 */ /* 0x000fe20000000000 */
[----:B------:R-:W-:Y:S01]  /*bb580*/  UMOV UR77, 0x8408010 ;  /* 0x08408010004d7882 */ /* 0x000fe20000000000 */
[----:B------:R-:W-:Y:S01]  /*bb590*/  UMOV UR70, 0x0 ;  /* 0x0000000000467882 */ /* 0x000fe20000000000 */
[----:B------:R-:W-:Y:S01]  /*bb5a0*/  UMOV UR71, 0x8408010 ;  /* 0x0840801000477882 */ /* 0x000fe20000000000 */
[----:B------:R-:W-:Y:S01]  /*bb5b0*/  UTCQMMA gdesc[UR18], gdesc[UR16], tmem[UR8], tmem[UR68], idesc[UR69], UPT ;  /* 0x00ff4410120075ea */ /* 0x000fe2000b800308 */
[----:B------:R-:W-:Y:S01]  /*bb5c0*/  UTCQMMA gdesc[UR24], gdesc[UR26], tmem[UR8], tmem[UR76], idesc[UR77], UPT ;  /* 0x00ff4c1a180075ea */ /* 0x000fe2000b800308 */
[----:B------:R-:W-:Y:S01]  /*bb5d0*/  MOV.SPILL R12, UR7 ;  /* 0x00000007000c7c02 */ /* 0x000fe20009000f00 */
[----:B------:R-:W-:Y:S01]  /*bb5e0*/  UTCQMMA gdesc[UR28], gdesc[UR30], tmem[UR8], tmem[UR70], idesc[UR71], UPT ;  /* 0x00ff461e1c0075ea */ /* 0x000fe2000b800308 */
[----:B0-----:R-:W-:Y:S01]  /*bb5f0*/  MOV.SPILL R13, UR6 ;  /* 0x00000006000d7c02 */ /* 0x001fe20009000f00 */
[----:B-1----:R-:W-:-:S02]  /*bb600*/  UIADD3 UR64, UPT, UPT, UR8, 0x100, URZ ;  /* 0x0000010008407890 */ /* 0x002fc4000fffe0ff */
[----:B------:R0:W-:Y:S01]  /*bb610*/  UTCQMMA gdesc[UR32], gdesc[UR34], tmem[UR8], tmem[UR66], idesc[UR67], UPT ;  /* 0x00ff4222200075ea */ /* 0x0001e2000b800308 */
[----:B------:R-:W-:Y:S01]  /*bb620*/  UIADD3 UR65, UPT, UPT, UR8, 0x100, URZ ;  /* 0x0000010008417890 */ /* 0x000fe2000fffe0ff */
[----:B------:R-:W-:Y:S01]  /*bb630*/  UMOV UR6, 0x0 ;  /* 0x0000000000067882 */ /* 0x000fe20000000000 */
[----:B------:R-:W-:Y:S01]  /*bb640*/  UMOV UR7, 0x8408010 ;  /* 0x0840801000077882 */ /* 0x000fe20000000000 */
[----:B------:R-:W-:Y:S01]  /*bb650*/  UMOV UR74, 0x0 ;  /* 0x00000000004a7882 */ /* 0x000fe20000000000 */
[----:B------:R-:W-:Y:S01]  /*bb660*/  UMOV UR75, 0x8408010 ;  /* 0x08408010004b7882 */ /* 0x000fe20000000000 */
[----:B------:R1:W-:Y:S01]  /*bb670*/  UTCQMMA gdesc[UR36], gdesc[UR38], tmem[UR8], tmem[UR6], idesc[UR7], UPT ;  /* 0x00ff0626240075ea */ /* 0x0003e2000b800308 */
[----:B------:R-:W-:Y:S01]  /*bb680*/  UTCQMMA gdesc[UR40], gdesc[UR42], tmem[UR8], tmem[UR76], idesc[UR77], UPT ;  /* 0x00ff4c2a280075ea */ /* 0x000fe2000b800308 */
[----:B------:R-:W-:Y:S02]  /*bb690*/  UIADD3 UR5, UPT, UPT, UR8, 0x100, URZ ;  /* 0x0000010008057890 */ /* 0x000fe4000fffe0ff */
[----:B------:R-:W-:Y:S01]  /*bb6a0*/  UTCQMMA gdesc[UR44], gdesc[UR46], tmem[UR8], tmem[UR74], idesc[UR75], UPT ;  /* 0x00ff4a2e2c0075ea */ /* 0x000fe2000b800308 */
[----:B0-----:R-:W-:Y:S01]  /*bb6b0*/  UIADD3 UR66, UPT, UPT, UR8, 0x100, URZ ;  /* 0x0000010008427890 */ /* 0x001fe2000fffe0ff */
[----:B------:R0:W-:Y:S01]  /*bb6c0*/  UTCQMMA gdesc[UR20], gdesc[UR48], tmem[UR64], tmem[UR68], idesc[UR69], UPT ;  /* 0x00ff4430140075ea */ /* 0x0001e2000b800340 */
[----:B------:R-:W-:Y:S01]  /*bb6d0*/  UIADD3 UR73, UPT, UPT, UR8, 0x100, URZ ;  /* 0x0000010008497890 */ /* 0x000fe2000fffe0ff */
[----:B------:R2:W-:Y:S01]  /*bb6e0*/  UTCQMMA gdesc[UR18], gdesc[UR50], tmem[UR65], tmem[UR70], idesc[UR71], UPT ;  /* 0x00ff4632120075ea */ /* 0x0005e2000b800341 */
[----:B-1----:R-:W-:-:S02]  /*bb6f0*/  R2UR.FILL UR7, R12 ;  /* 0x000000000c0772ca */ /* 0x002fc400004e0000 */
[----:B------:R-:W-:Y:S01]  /*bb700*/  R2UR.FILL UR6, R13 ;  /* 0x000000000d0672ca */ /* 0x000fe200004e0000 */
[----:B0-----:R-:W-:Y:S02]  /*bb710*/  UIADD3 UR68, UPT, UPT, UR8, 0x100, URZ ;  /* 0x0000010008447890 */ /* 0x001fe4000fffe0ff */
[----:B------:R-:W-:Y:S01]  /*bb720*/  UIADD3 UR69, UPT, UPT, UR8, 0x100, URZ ;  /* 0x0000010008457890 */ /* 0x000fe2000fffe0ff */
[----:B------:R-:W-:Y:S01]  /*bb730*/  UMOV UR64, 0x0 ;  /* 0x0000000000407882 */ /* 0x000fe20000000000 */
[----:B--2---:R-:W-:Y:S01]  /*bb740*/  UMOV UR65, 0x8408010 ;  /* 0x0840801000417882 */ /* 0x004fe20000000000 */
[----:B------:R-:W-:Y:S01]  /*bb750*/  UIADD3 UR70, UPT, UPT, UR8, 0x100, URZ ;  /* 0x0000010008467890 */ /* 0x000fe2000fffe0ff */
[----:B------:R0:W-:Y:S02]  /*bb760*/  UTCQMMA gdesc[UR24], gdesc[UR52], tmem[UR66], tmem[UR64], idesc[UR65], UPT ;  /* 0x00ff4034180075ea */ /* 0x0001e4000b800342 */
[----:B0-----:R-:W-:Y:S02]  /*bb770*/  UMOV UR66, 0x0 ;  /* 0x0000000000427882 */ /* 0x001fe40000000000 */
[----:B------:R0:W-:Y:S01]  /*bb780*/  UTCQMMA gdesc[UR28], gdesc[UR54], tmem[UR5], tmem[UR66], idesc[UR67], UPT ;  /* 0x00ff42361c0075ea */ /* 0x0001e2000b800305 */
[----:B------:R1:W-:Y:S01]  /*bb790*/  UTCQMMA gdesc[UR32], gdesc[UR56], tmem[UR73], tmem[UR74], idesc[UR75], UPT ;  /* 0x00ff4a38200075ea */ /* 0x0003e2000b800349 */
[----:B------:R1:W-:Y:S01]  /*bb7a0*/  UTCQMMA gdesc[UR36], gdesc[UR58], tmem[UR68], tmem[UR76], idesc[UR77], UPT ;  /* 0x00ff4c3a240075ea */ /* 0x0003e2000b800344 */
[----:B------:R1:W-:Y:S01]  /*bb7b0*/  UTCQMMA gdesc[UR40], gdesc[UR60], tmem[UR69], tmem[UR64], idesc[UR65], UPT ;  /* 0x00ff403c280075ea */ /* 0x0003e2000b800345 */
[----:B------:R1:W-:Y:S01]  /*bb7c0*/  UTCQMMA gdesc[UR44], gdesc[UR62], tmem[UR70], tmem[UR66], idesc[UR67], UPT ;  /* 0x00ff423e2c0075ea */ /* 0x0003e2000b800346 */
[----:B0-----:R-:W-:-:S02]  /*bb7d0*/  UMOV UR5, URZ ;  /* 0x000000ff00057c82 */ /* 0x001fc40008000000 */
[----:B------:R-:W-:Y:S02]  /*bb7e0*/  UMOV UR5, UR4 ;  /* 0x0000000400057c82 */ /* 0x000fe40008000000 */
[----:B------:R1:W-:Y:S01]  /*bb7f0*/  UTCBAR [UR5], URZ ;  /* 0x000000ff050073e9 */ /* 0x0003e200080000ff */
[----:B------:R-:W-:Y:S02]  /*bb800*/  NOP ;  /* 0x0000000000007918 */ /* 0x000fe40000000000 */
.L_x_9:
[----:B------:R-:W2:Y:S01]  /*bb810*/  LDL.LU R12, [R1+0x3378] ;  /* 0x00337800010c7983 */ /* 0x000ea20000300800 */
[----:B------:R-:W-:-:S03]  /*bb820*/  UIADD3 UR72, UPT, UPT, UR72, 0x1, URZ ;  /* 0x0000000148487890 */ /* 0x000fc6000fffe0ff */
[----:B0-----:R-:W3:Y:S01]  /*bb830*/  LDL.LU R13, [R1+0x354c] ;  /* 0x00354c00010d7983 */ /* 0x001ee20000300800 */
[----:B------:R-:W-:-:S04]  /*bb840*/  UISETP.GT.AND UP3, UPT, UR72, 0x1, UPT ;  /* 0x000000014800788c */ /* 0x000fc8000bf64270 */
[----:B-1----:R-:W-:Y:S02]  /*bb850*/  USEL UR5, URZ, 0x1, !UP3 ;  /* 0x00000001ff057887 */ /* 0x002fe4000d800000 */
[----:B------:R-:W-:Y:S02]  /*bb860*/  USEL UR72, UR72, URZ, !UP3 ;  /* 0x000000ff48487287 */ /* 0x000fe4000d800000 */
[----:B------:R-:W-:Y:S01]  /*bb870*/  ULOP3.LUT UR5, UR6, UR5, URZ, 0x3c, !UPT ;  /* 0x0000000506057292 */ /* 0x000fe2000f8e3cff */
[----:B--2---:R-:W-:Y:S01]  /*bb880*/  ISETP.NE.U32.AND P0, PT, R12, UR15, PT ;  /* 0x0000000f0c007c0c */ /* 0x004fe2000bf05070 */
[----:B---3--:R0:W-:Y:S01]  /*bb890*/  STL [R1+0x3378], R13 ;  /* 0x0033780d01007387 */ /* 0x0081e20000100800 */
[----:B------:R-:W-:-:S11]  /*bb8a0*/  IMAD.U32 R12, RZ, RZ, UR6 ;  /* 0x00000006ff0c7e24 */ /* 0x000fd6000f8e00ff */
[----:B------:R-:W-:Y:S05]  /*bb8b0*/  @P0 BRA `(.L_x_10) ;  /* 0xfffffb1c00080947 */ /* 0x000fea000383ffff */
.L_x_7:
[----:B------:R-:W2:Y:S01]  /*bb8c0*/  LDL.LU R16, [R1+0x3928] ;  /* 0x0039280001107983 */ /* 0x000ea20000300800 */
[----:B------:R-:W1:Y:S03]  /*bb8d0*/  LDCU UR68, c[0x0][0x3b8] ;  /* 0x00007700ff4477ac */ /* 0x000e660008000800 */
[----:B------:R-:W3:Y:S01]  /*bb8e0*/  LDL.LU R15, [R1+0x394c] ;  /* 0x00394c00010f7983 */ /* 0x000ee20000300800 */
[----:B------:R-:W2:Y:S03]  /*bb8f0*/  LDCU.64 UR10, c[0x0][0x398] ;  /* 0x00007300ff0a77ac */ /* 0x000ea60008000a00 */
[----:B------:R-:W4:Y:S01]  /*bb900*/  LDL.LU R14, [R1+0x3950] ;  /* 0x00395000010e7983 */ /* 0x000f220000300800 */
[----:B------:R-:W3:Y:S03]  /*bb910*/  LDCU UR17, c[0x0][0x39c] ;  /* 0x00007380ff1177ac */ /* 0x000ee60008000800 */
[----:B0-----:R-:W4:Y:S01]  /*bb920*/  LDL.LU R13, [R1+0x3954] ;  /* 0x00395400010d7983 */ /* 0x001f220000300800 */
[----:B------:R-:W0:Y:S01]  /*bb930*/  LDCU UR5, c[0x0][0x3b4] ;  /* 0x00007680ff0577ac */ /* 0x000e220008000800 */
[----:B------:R-:W0:Y:S01]  /*bb940*/  LDCU.64 UR12, c[0x0][0x390] ;  /* 0x00007200ff0c77ac */ /* 0x000e220008000a00 */
[----:B-1---5:R-:W-:Y:S01]  /*bb950*/  IMAD R6, R0, UR68, RZ ;  /* 0x0000004400067c24 */ /* 0x022fe2000f8e02ff */
[----:B------:R-:W4:Y:S03]  /*bb960*/  LDCU UR14, c[0x0][0x39c] ;  /* 0x00007380ff0e77ac */ /* 0x000f260008000800 */
[----:B------:R-:W-:Y:S01]  /*bb970*/  VIADD R7, R6, UR68 ;  /* 0x0000004406077c36 */ /* 0x000fe20008000000 */
[----:B------:R-:W1:Y:S03]  /*bb980*/  LDCU UR15, c[0x0][0x39c] ;  /* 0x00007380ff0f77ac */ /* 0x000e660008000800 */
[----:B------:R-:W-:Y:S01]  /*bb990*/  VIADD R4, R7, UR68 ;  /* 0x0000004407047c36 */ /* 0x000fe20008000000 */
[----:B------:R-:W0:Y:S03]  /*bb9a0*/  LDCU UR16, c[0x0][0x39c] ;  /* 0x00007380ff1077ac */ /* 0x000e260008000800 */
[----:B------:R-:W-:-:S04]  /*bb9b0*/  VIADD R5, R4, UR68 ;  /* 0x0000004404057c36 */ /* 0x000fc80008000000 */
[----:B------:R-:W-:-:S04]  /*bb9c0*/  VIADD R77, R5, UR68 ;  /* 0x00000044054d7c36 */ /* 0x000fc80008000000 */
[----:B------:R-:W-:-:S04]  /*bb9d0*/  VIADD R79, R77, UR68 ;  /* 0x000000444d4f7c36 */ /* 0x000fc80008000000 */
[----:B------:R-:W-:-:S04]  /*bb9e0*/  VIADD R81, R79, UR68 ;  /* 0x000000444f517c36 */ /* 0x000fc80008000000 */
[----:B------:R-:W-:-:S04]  /*bb9f0*/  VIADD R90, R81, UR68 ;  /* 0x00000044515a7c36 */ /* 0x000fc80008000000 */
[----:B------:R-:W-:-:S04]  /*bba00*/  VIADD R82, R90, UR68 ;  /* 0x000000445a527c36 */ /* 0x000fc80008000000 */
[----:B------:R-:W-:Y:S01]  /*bba10*/  VIADD R83, R82, UR68 ;  /* 0x0000004452537c36 */ /* 0x000fe20008000000 */
[C---:B--2---:R-:W-:Y:S01]  /*bba20*/  ISETP.GE.AND P1, PT, R16.reuse, UR10, PT ;  /* 0x0000000a10007c0c */ /* 0x044fe2000bf26270 */
[----:B0-----:R-:W-:Y:S01]  /*bba30*/  IMAD R2, R16, UR5, RZ ;  /* 0x0000000510027c24 */ /* 0x001fe2000f8e02ff */
[----:B------:R-:W0:Y:S02]  /*bba40*/  LDCU UR10, c[0x0][0x39c] ;  /* 0x00007380ff0a77ac */ /* 0x000e240008000800 */
[----:B---3--:R-:W-:-:S04]  /*bba50*/  ISETP.LT.AND P0, PT, R15, UR17, !P1 ;  /* 0x000000110f007c0c */ /* 0x008fc8000cf01270 */
[----:B------:R-:W-:Y:S02]  /*bba60*/  P2R R8, PR, RZ, 0x1 ;  /* 0x00000001ff087803 */ /* 0x000fe40000000000 */
[----:B------:R-:W-:Y:S02]  /*bba70*/  IADD3 R3, P0, PT, R2, UR12, RZ ;  /* 0x0000000c02037c10 */ /* 0x000fe4000ff1e0ff */
[----:B----4-:R-:W-:Y:S01]  /*bba80*/  ISETP.LT.AND P5, PT, R14, UR14, !P1 ;  /* 0x0000000e0e007c0c */ /* 0x010fe2000cfa1270 */
[----:B------:R2:W-:Y:S01]  /*bba90*/  STL [R1+0x828], R8 ;  /* 0x0008280801007387 */ /* 0x0005e20000100800 */
[----:B-1----:R-:W-:Y:S02]  /*bbaa0*/  ISETP.LT.AND P3, PT, R13, UR15, !P1 ;  /* 0x0000000f0d007c0c */ /* 0x002fe4000cf61270 */
[----:B------:R-:W-:Y:S01]  /*bbab0*/  LEA.HI.X.SX32 R2, R2, UR13, 0x1, P0 ;  /* 0x0000000d02027c11 */ /* 0x000fe200080f0eff */
[----:B------:R-:W-:Y:S10]  /*bbac0*/  BRA.U !UP2, `(.L_x_11) ;  /* 0x000000010a107547 */ /* 0x000ff4000b800000 */
[----:B------:R-:W-:-:S06]  /*bbad0*/  USHF.L.U32 UR6, UR6, 0x1f, URZ ;  /* 0x0000001f06067899 */ /* 0x000fcc00080006ff */
[----:B--2---:R-:W-:-:S04]  /*bbae0*/  IMAD.U32 R8, RZ, RZ, UR6 ;  /* 0x00000006ff087e24 */ /* 0x004fc8000f8e00ff */
[----:B------:R-:W1:Y:S02]  /*bbaf0*/  SYNCS.PHASECHK.TRANS64.TRYWAIT P0, [UR4], R8 ;  /* 0x00000008ff0075a7 */ /* 0x000e640008001104 */
[----:B-1----:R-:W-:Y:S05]  /*bbb00*/  @!P0 BRA `(.L_x_12) ;  /* 0x0000017c00d48947 */ /* 0x002fea0003800000 */
.L_x_11:
[----:B------:R-:W-:Y:S01]  /*bbb10*/  BAR.SYNC.DEFER_BLOCKING 0x0 ;  /* 0x0000000000007b1d */ /* 0x000fe20000010000 */
[CC--:B------:R-:W-:Y:S01]  /*bbb20*/  IADD3 R68, P0, PT, R6.reuse, R3.reuse, RZ ;  /* 0x0000000306447210 */ /* 0x0c0fe20007f1e0ff */
[----:B------:R-:W-:Y:S01]  /*bbb30*/  VIADD R92, R83, UR68 ;  /* 0x00000044535c7c36 */ /* 0x000fe20008000000 */
[CC--:B------:R-:W-:Y:S02]  /*bbb40*/  IADD3 R70, P4, PT, R7.reuse, R3.reuse, RZ ;  /* 0x0000000307467210 */ /* 0x0c0fe40007f9e0ff */
[-C--:B------:R-:W-:Y:S01]  /*bbb50*/  LEA.HI.X.SX32 R69, R6, R2.reuse, 0x1, P0 ;  /* 0x0000000206457211 */ /* 0x080fe200000f0eff */
[----:B------:R-:W-:Y:S01]  /*bbb60*/  VIADD R91, R92, UR68 ;  /* 0x000000445c5b7c36 */ /* 0x000fe20008000000 */
[-C--:B------:R-:W-:Y:S01]  /*bbb70*/  LEA.HI.X.SX32 R71, R7, R2.reuse, 0x1, P4 ;  /* 0x0000000207477211 */ /* 0x080fe200020f0eff */
[----:B------:R-:W1:Y:S01]  /*bbb80*/  LDCU UR4, c[0x0][0x39c] ;  /* 0x00007380ff0477ac */ /* 0x000e620008000800 */
[CC--:B------:R-:W-:Y:S01]  /*bbb90*/  IADD3 R72, P0, PT, R4.reuse, R3.reuse, RZ ;  /* 0x0000000304487210 */ /* 0x0c0fe20007f1e0ff */
[----:B------:R3:W-:Y:S01]  /*bbba0*/  STL.64 [R1+0x42c0], R68 ;  /* 0x0042c04401007387 */ /* 0x0007e20000100a00 */
[-C--:B------:R-:W-:Y:S01]  /*bbbb0*/  IADD3 R74, P4, PT, R5, R3.reuse, RZ ;  /* 0x00000003054a7210 */ /* 0x080fe20007f9e0ff */
[----:B------:R-:W-:Y:S01]  /*bbbc0*/  VIADD R89, R91, UR68 ;  /* 0x000000445b597c36 */ /* 0x000fe20008000000 */
[-C--:B------:R-:W-:Y:S01]  /*bbbd0*/  LEA.HI.X.SX32 R73, R4, R2.reuse, 0x1, P0 ;  /* 0x0000000204497211 */ /* 0x080fe200000f0eff */
[----:B------:R-:W-:Y:S01]  /*bbbe0*/  STL.64 [R1+0x42c8], R70 ;  /* 0x0042c84601007387 */ /* 0x000fe20000100a00 */
[-C--:B------:R-:W-:Y:S01]  /*bbbf0*/  LEA.HI.X.SX32 R75, R5, R2.reuse, 0x1, P4 ;  /* 0x00000002054b7211 */ /* 0x080fe200020f0eff */
[----:B------:R-:W-:Y:S01]  /*bbc00*/  VIADD R85, R89, UR68 ;  /* 0x0000004459557c36 */ /* 0x000fe20008000000 */
[----:B------:R-:W-:Y:S01]  /*bbc10*/  IADD3 R76, P0, PT, R77, R3, RZ ;  /* 0x000000034d4c7210 */ /* 0x000fe20007f1e0ff */
[----:B------:R4:W-:Y:S01]  /*bbc20*/  STL.64 [R1+0x42d0], R72 ;  /* 0x0042d04801007387 */ /* 0x0009e20000100a00 */
[----:B------:R-:W5:Y:S01]  /*bbc30*/  LDCU UR5, c[0x0][0x39c] ;  /* 0x00007380ff0577ac */ /* 0x000f620008000800 */
[----:B------:R-:W-:Y:S01]  /*bbc40*/  VIADD R87, R85, UR68 ;  /* 0x0000004455577c36 */ /* 0x000fe20008000000 */
[----:B------:R-:W-:-:S02]  /*bbc50*/  LEA.HI.X.SX32 R77, R77, R2, 0x1, P0 ;  /* 0x000000024d4d7211 */ /* 0x000fc400000f0eff */
[CC--:B---3--:R-:W-:Y:S01]  /*bbc60*/  IADD3 R68, P4, PT, R82.reuse, R3.reuse, RZ ;  /* 0x0000000352447210 */ /* 0x0c8fe20007f9e0ff */
[----:B------:R-:W3:Y:S02]  /*bbc70*/  @!P2 SYNCS.CCTL.IV [UR7+0x50000] ;  /* 0x05000000ff00a9b1 */ /* 0x000ee40008000007 */
[----:B---3--:R-:W-:Y:S01]  /*bbc80*/  BAR.SYNC.DEFER_BLOCKING 0x0 ;  /* 0x0000000000007b1d */ /* 0x008fe20000010000 */
[-C--:B------:R-:W-:Y:S01]  /*bbc90*/  IADD3 R80, P0, PT, R81, R3.reuse, RZ ;  /* 0x0000000351507210 */ /* 0x080fe20007f1e0ff */
[----:B------:R-:W-:Y:S01]  /*bbca0*/  VIADD R86, R87, UR68 ;  /* 0x0000004457567c36 */ /* 0x000fe20008000000 */
[-C--:B------:R-:W-:Y:S02]  /*bbcb0*/  LEA.HI.X.SX32 R69, R82, R2.reuse, 0x1, P4 ;  /* 0x0000000252457211 */ /* 0x080fe400020f0eff */
[-C--:B------:R-:W-:Y:S01]  /*bbcc0*/  LEA.HI.X.SX32 R81, R81, R2.reuse, 0x1, P0 ;  /* 0x0000000251517211 */ /* 0x080fe200000f0eff */
[----:B------:R-:W-:Y:S01]  /*bbcd0*/  VIADD R88, R86, UR68 ;  /* 0x0000004456587c36 */ /* 0x000fe20008000000 */
[C---:B------:R-:W-:Y:S01]  /*bbce0*/  IADD3 R82, P0, PT, R83.reuse, R3, RZ ;  /* 0x0000000353527210 */ /* 0x040fe20007f1e0ff */
[----:B--2---:R-:W2:Y:S01]  /*bbcf0*/  LDTM.x64 R4, tmem[UR9] ;  /* 0x00000009000479ee */ /* 0x004ea20008340000 */
[----:B------:R-:W3:Y:S01]  /*bbd00*/  LDCU UR6, c[0x0][0x39c] ;  /* 0x00007380ff0677ac */ /* 0x000ee20008000800 */
[----:B------:R-:W-:Y:S01]  /*bbd10*/  VIADD R84, R88, UR68 ;  /* 0x0000004458547c36 */ /* 0x000fe20008000000 */
[----:B------:R-:W-:-:S02]  /*bbd20*/  LEA.HI.X.SX32 R83, R83, R2, 0x1, P0 ;  /* 0x0000000253537211 */ /* 0x000fc400000f0eff */
[CC--:B----4-:R-:W-:Y:S01]  /*bbd30*/  IADD3 R72, P0, PT, R89.reuse, R3.reuse, RZ ;  /* 0x0000000359487210 */ /* 0x0d0fe20007f1e0ff */
[----:B------:R-:W4:Y:S03]  /*bbd40*/  LDCU UR13, c[0x0][0x39c] ;  /* 0x00007380ff0d77ac */ /* 0x000f260008000800 */
[-C--:B------:R-:W-:Y:S01]  /*bbd50*/  LEA.HI.X.SX32 R73, R89, R2.reuse, 0x1, P0 ;  /* 0x0000000259497211 */ /* 0x080fe200000f0eff */
[----:B------:R-:W0:Y:S01]  /*bbd60*/  LDCU UR12, c[0x0][0x39c] ;  /* 0x00007380ff0c77ac */ /* 0x000e220008000800 */
[----:B------:R-:W0:Y:S01]  /*bbd70*/  LDCU UR14, c[0x0][0x39c] ;  /* 0x00007380ff0e77ac */ /* 0x000e220008000800 */
[----:B------:R-:W0:Y:S01]  /*bbd80*/  @!P2 SYNCS.CCTL.IV [UR7+0x50008] ;  /* 0x05000800ff00a9b1 */ /* 0x000e220008000007 */
[CC--:B------:R-:W-:Y:S01]  /*bbd90*/  IADD3 R78, P2, PT, R79.reuse, R3.reuse, RZ ;  /* 0x000000034f4e7210 */ /* 0x0c0fe20007f5e0ff */
[----:B------:R-:W0:Y:S03]  /*bbda0*/  LDCU UR7, c[0x0][0x39c] ;  /* 0x00007380ff0777ac */ /* 0x000e260008000800 */
[-C--:B------:R-:W-:Y:S01]  /*bbdb0*/  LEA.HI.X.SX32 R79, R79, R2.reuse, 0x1, P2 ;  /* 0x000000024f4f7211 */ /* 0x080fe200010f0eff */
[----:B------:R-:W0:Y:S01]  /*bbdc0*/  LDCU UR15, c[0x0][0x39c] ;  /* 0x00007380ff0f77ac */ /* 0x000e220008000800 */
[CC--:B------:R-:W-:Y:S01]  /*bbdd0*/  IADD3 R70, P2, PT, R90.reuse, R3.reuse, RZ ;  /* 0x000000035a467210 */ /* 0x0c0fe20007f5e0ff */
[----:B------:R-:W0:Y:S03]  /*bbde0*/  LDCU UR17, c[0x0][0x39c] ;  /* 0x00007380ff1177ac */ /* 0x000e260008000800 */
[----:B------:R-:W-:Y:S01]  /*bbdf0*/  LEA.HI.X.SX32 R71, R90, R2, 0x1, P2 ;  /* 0x000000025a477211 */ /* 0x000fe200010f0eff */
[----:B------:R-:W-:Y:S01]  /*bbe00*/  VIADD R90, R84, UR68 ;  /* 0x00000044545a7c36 */ /* 0x000fe20008000000 */
[----:B------:R-:W0:Y:S03]  /*bbe10*/  LDCU UR28, c[0x0][0x39c] ;  /* 0x00007380ff1c77ac */ /* 0x000e260008000800 */
[----:B------:R1:W-:Y:S01]  /*bbe20*/  STL.64 [R1+0x5d0], R70 ;  /* 0x0005d04601007387 */ /* 0x0003e20000100a00 */
[----:B------:R-:W-:Y:S01]  /*bbe30*/  VIADD R93, R90, UR68 ;  /* 0x000000445a5d7c36 */ /* 0x000fe20008000000 */
[----:B------:R-:W0:Y:S02]  /*bbe40*/  LDCU UR18, c[0x0][0x39c] ;  /* 0x00007380ff1277ac */ /* 0x000e240008000800 */
[----:B------:R2:W-:Y:S01]  /*bbe50*/  STL.64 [R1+0x5d8], R68 ;  /* 0x0005d84401007387 */ /* 0x0005e20000100a00 */
[----:B------:R-:W0:Y:S01]  /*bbe60*/  LDCU UR30, c[0x0][0x39c] ;  /* 0x00007380ff1e77ac */ /* 0x000e220008000800 */
[----:B------:R-:W0:Y:S01]  /*bbe70*/  LDCU UR29, c[0x0][0x39c] ;  /* 0x00007380ff1d77ac */ /* 0x000e220008000800 */
[-C--:B-1----:R-:W-:Y:S01]  /*bbe80*/  IADD3 R70, P2, PT, R92, R3.reuse, RZ ;  /* 0x000000035c467210 */ /* 0x082fe20007f5e0ff */
[----:B------:R-:W1:Y:S01]  /*bbe90*/  LDCU UR31, c[0x0][0x39c] ;  /* 0x00007380ff1f77ac */ /* 0x000e620008000800 */
[----:B--2---:R-:W-:-:S02]  /*bbea0*/  IADD3 R68, P4, PT, R91, R3, RZ ;  /* 0x000000035b447210 */ /* 0x004fc40007f9e0ff */
[-C--:B------:R-:W-:Y:S01]  /*bbeb0*/  LEA.HI.X.SX32 R71, R92, R2.reuse, 0x1, P2 ;  /* 0x000000025c477211 */ /* 0x080fe200010f0eff */
[----:B------:R-:W2:Y:S01]  /*bbec0*/  LDCU UR33, c[0x0][0x39c] ;  /* 0x00007380ff2177ac */ /* 0x000ea20008000800 */
[-C--:B------:R-:W-:Y:S01]  /*bbed0*/  LEA.HI.X.SX32 R69, R91, R2.reuse, 0x1, P4 ;  /* 0x000000025b457211 */ /* 0x080fe200020f0eff */
[----:B------:R-:W-:Y:S02]  /*bbee0*/  VIADD R91, R93, UR68 ;  /* 0x000000445d5b7c36 */ /* 0x000fe40008000000 */
[----:B------:R0:W-:Y:S01]  /*bbef0*/  STL.64 [R1+0x5e8], R70 ;  /* 0x0005e84601007387 */ /* 0x0001e20000100a00 */
[----:B------:R-:W1:Y:S01]  /*bbf00*/  LDCU UR32, c[0x0][0x39c] ;  /* 0x00007380ff2077ac */ /* 0x000e620008000800 */
[----:B------:R-:W-:Y:S02]  /*bbf10*/  VIADD R89, R91, UR68 ;  /* 0x000000445b597c36 */ /* 0x000fe40008000000 */
[----:B------:R2:W-:Y:S01]  /*bbf20*/  STL.64 [R1+0x738], R68 ;  /* 0x0007384401007387 */ /* 0x0005e20000100a00 */
[----:B------:R-:W1:Y:S03]  /*bbf30*/  LDCU UR34, c[0x0][0x39c] ;  /* 0x00007380ff2277ac */ /* 0x000e660008000800 */
[----:B------:R3:W-:Y:S01]  /*bbf40*/  STL.64 [R1+0x5e0], R72 ;  /* 0x0005e04801007387 */ /* 0x0007e20000100a00 */
[----:B------:R-:W1:Y:S01]  /*bbf50*/  LDCU UR36, c[0x0][0x39c] ;  /* 0x00007380ff2477ac */ /* 0x000e620008000800 */
[-C--:B0-----:R-:W-:Y:S01]  /*bbf60*/  IADD3 R70, P2, PT, R85, R3.reuse, RZ ;  /* 0x0000000355467210 */ /* 0x081fe20007f5e0ff */
[----:B------:R-:W0:Y:S01]  /*bbf70*/  LDCU UR35, c[0x0][0x39c] ;  /* 0x00007380ff2377ac */ /* 0x000e220008000800 */
[-C--:B--2---:R-:W-:Y:S01]  /*bbf80*/  IADD3 R68, P4, PT, R87, R3.reuse, RZ ;  /* 0x0000000357447210 */ /* 0x084fe20007f9e0ff */
[----:B------:R-:W2:Y:S01]  /*bbf90*/  LDCU UR37, c[0x0][0x39c] ;  /* 0x00007380ff2577ac */ /* 0x000ea20008000800 */
[-C--:B------:R-:W-:Y:S01]  /*bbfa0*/  LEA.HI.X.SX32 R71, R85, R2.reuse, 0x1, P2 ;  /* 0x0000000255477211 */ /* 0x080fe200010f0eff */
[----:B------:R-:W-:Y:S01]  /*bbfb0*/  VIADD R85, R89, UR68 ;  /* 0x0000004459557c36 */ /* 0x000fe20008000000 */
[-C--:B------:R-:W-:Y:S01]  /*bbfc0*/  LEA.HI.X.SX32 R69, R87, R2.reuse, 0x1, P4 ;  /* 0x0000000257457211 */ /* 0x080fe200020f0eff */
[----:B------:R-:W0:Y:S01]  /*bbfd0*/  LDCU UR39, c[0x0][0x39c] ;  /* 0x00007380ff2777ac */ /* 0x000e220008000800 */
[CC--:B---3--:R-:W-:Y:S01]  /*bbfe0*/  IADD3 R72, P0, PT, R86.reuse, R3.reuse, RZ ;  /* 0x0000000356487210 */ /* 0x0c8fe20007f1e0ff */
[----:B------:R3:W-:Y:S01]  /*bbff0*/  STL.64 [R1+0x730], R70 ;  /* 0x0007304601007387 */ /* 0x0007e20000100a00 */
[----:B------:R-:W0:Y:S02]  /*bc000*/  LDCU UR40, c[0x0][0x39c] ;  /* 0x00007380ff2877ac */ /* 0x000e240008000800 */
[----:B------:R-:W-:Y:S01]  /*bc010*/  LEA.HI.X.SX32 R73, R86, R2, 0x1, P0 ;  /* 0x0000000256497211 */ /* 0x000fe200000f0eff */
[----:B------:R1:W-:Y:S01]  /*bc020*/  STL.64 [R1+0x750], R68 ;  /* 0x0007504401007387 */ /* 0x0003e20000100a00 */
[----:B------:R-:W-:Y:S01]  /*bc030*/  VIADD R86, R85, UR68 ;  /* 0x0000004455567c36 */ /* 0x000fe20008000000 */
[----:B------:R-:W0:Y:S02]  /*bc040*/  LDCU UR38, c[0x0][0x39c] ;  /* 0x00007380ff2677ac */ /* 0x000e240008000800 */
[----:B------:R2:W-:Y:S01]  /*bc050*/  STL.64 [R1+0x740], R72 ;  /* 0x0007404801007387 */ /* 0x0005e20000100a00 */
[----:B------:R-:W0:Y:S01]  /*bc060*/  LDCU UR42, c[0x0][0x39c] ;  /* 0x00007380ff2a77ac */ /* 0x000e220008000800 */
[-C--:B---3--:R-:W-:Y:S01]  /*bc070*/  IADD3 R70, P2, PT, R88, R3.reuse, RZ ;  /* 0x0000000358467210 */ /* 0x088fe20007f5e0ff */
[----:B------:R-:W3:Y:S01]  /*bc080*/  LDCU UR41, c[0x0][0x39c] ;  /* 0x00007380ff2977ac */ /* 0x000ee20008000800 */
[----:B-1----:R-:W-:-:S02]  /*bc090*/  IADD3 R68, P4, PT, R84, R3, RZ ;  /* 0x0000000354447210 */ /* 0x002fc40007f9e0ff */
[-C--:B------:R-:W-:Y:S01]  /*bc0a0*/  LEA.HI.X.SX32 R71, R88, R2.reuse, 0x1, P2 ;  /* 0x0000000258477211 */ /* 0x080fe200010f0eff */
[----:B------:R-:W1:Y:S01]  /*bc0b0*/  LDCU UR43, c[0x0][0x39c] ;  /* 0x00007380ff2b77ac */ /* 0x000e620008000800 */
[-C--:B------:R-:W-:Y:S01]  /*bc0c0*/  LEA.HI.X.SX32 R69, R84, R2.reuse, 0x1, P4 ;  /* 0x0000000254457211 */ /* 0x080fe200020f0eff */
[----:B------:R-:W-:Y:S01]  /*bc0d0*/  VIADD R84, R86, UR68 ;  /* 0x0000004456547c36 */ /* 0x000fe20008000000 */
[CC--:B--2---:R-:W-:Y:S01]  /*bc0e0*/  IADD3 R72, P0, PT, R90.reuse, R3.reuse, RZ ;  /* 0x000000035a487210 */ /* 0x0c4fe20007f1e0ff */
[----:B------:R2:W-:Y:S01]  /*bc0f0*/  STL.64 [R1+0x748], R70 ;  /* 0x0007484601007387 */ /* 0x0005e20000100a00 */
[----:B------:R-:W0:Y:S02]  /*bc100*/  LDCU UR45, c[0x0][0x39c] ;  /* 0x00007380ff2d77ac */ /* 0x000e240008000800 */
[-C--:B------:R-:W-:Y:S01]  /*bc110*/  LEA.HI.X.SX32 R73, R90, R2.reuse, 0x1, P0 ;  /* 0x000000025a497211 */ /* 0x080fe200000f0eff */
[----:B------:R1:W-:Y:S01]  /*bc120*/  STL.64 [R1+0x778], R68 ;  /* 0x0007784401007387 */ /* 0x0003e20000100a00 */
[----:B------:R-:W0:Y:S01]  /*bc130*/  LDCU UR44, c[0x0][0x39c] ;  /* 0x00007380ff2c77ac */ /* 0x000e220008000800 */
[----:B------:R-:W0:Y:S02]  /*bc140*/  LDCU UR47, c[0x0][0x39c] ;  /* 0x00007380ff2f77ac */ /* 0x000e240008000800 */
[----:B------:R3:W-:Y:S01]  /*bc150*/  STL.64 [R1+0x770], R72 ;  /* 0x0007704801007387 */ /* 0x0007e20000100a00 */
[-C--:B--2---:R-:W-:Y:S01]  /*bc160*/  IADD3 R70, P2, PT, R93, R3.reuse, RZ ;  /* 0x000000035d467210 */ /* 0x084fe20007f5e0ff */
[----:B------:R-:W2:Y:S01]  /*bc170*/  LDCU UR26, c[0x0][0x39c] ;  /* 0x00007380ff1a77ac */ /* 0x000ea20008000800 */
[----:B-1----:R-:W-:Y:S01]  /*bc180*/  IADD3 R68, P4, PT, R91, R3, RZ ;  /* 0x000000035b447210 */ /* 0x002fe20007f9e0ff */
[----:B------:R-:W1:Y:S01]  /*bc190*/  LDCU UR27, c[0x0][0x39c] ;  /* 0x00007380ff1b77ac */ /* 0x000e620008000800 */
[----:B------:R-:W-:-:S02]  /*bc1a0*/  LEA.HI.X.SX32 R71, R93, R2, 0x1, P2 ;  /* 0x000000025d477211 */ /* 0x000fc400010f0eff */
[-C--:B------:R-:W-:Y:S01]  /*bc1b0*/  LEA.HI.X.SX32 R69, R91, R2.reuse, 0x1, P4 ;  /* 0x000000025b457211 */ /* 0x080fe200020f0eff */
[----:B------:R-:W0:Y:S01]  /*bc1c0*/  LDCU UR25, c[0x0][0x39c] ;  /* 0x00007380ff1977ac */ /* 0x000e220008000800 */
[----:B---3--:R-:W3:Y:S01]  /*bc1d0*/  LDL.LU.64 R72, [R1+0x42d0] ;  /* 0x0042d00001487983 */ /* 0x008ee20000300a00 */
[CC--:B------:R-:W-:Y:S01]  /*bc1e0*/  IADD3 R92, P0, PT, R89.reuse, R3.reuse, RZ ;  /* 0x00000003595c7210 */ /* 0x0c0fe20007f1e0ff */
[----:B------:R-:W-:Y:S01]  /*bc1f0*/  VIADD R87, R84, UR68 ;  /* 0x0000004454577c36 */ /* 0x000fe20008000000 */
[----:B------:R-:W0:Y:S01]  /*bc200*/  LDCU UR20, c[0x0][0x39c] ;  /* 0x00007380ff1477ac */ /* 0x000e220008000800 */
[----:B------:R1:W-:Y:S01]  /*bc210*/  STL.64 [R1+0x788], R70 ;  /* 0x0007884601007387 */ /* 0x0003e20000100a00 */
[----:B------:R-:W-:Y:S01]  /*bc220*/  LEA.HI.X.SX32 R93, R89, R2, 0x1, P0 ;  /* 0x00000002595d7211 */ /* 0x000fe200000f0eff */
[----:B------:R-:W-:Y:S01]  /*bc230*/  VIADD R90, R87, UR68 ;  /* 0x00000044575a7c36 */ /* 0x000fe20008000000 */
[----:B------:R-:W0:Y:S01]  /*bc240*/  LDCU UR21, c[0x0][0x39c] ;  /* 0x00007380ff1577ac */ /* 0x000e220008000800 */
[----:B------:R2:W-:Y:S02]  /*bc250*/  STL.64 [R1+0x7a0], R68 ;  /* 0x0007a04401007387 */ /* 0x0005e40000100a00 */
[----:B------:R-:W-:Y:S01]  /*bc260*/  VIADD R88, R90, UR68 ;  /* 0x000000445a587c36 */ /* 0x000fe20008000000 */
[----:B------:R-:W0:Y:S01]  /*bc270*/  LDCU UR24, c[0x0][0x39c] ;  /* 0x00007380ff1877ac */ /* 0x000e220008000800 */
[----:B------:R4:W-:Y:S01]  /*bc280*/  STL.64 [R1+0x780], R92 ;  /* 0x0007805c01007387 */ /* 0x0009e20000100a00 */
[----:B------:R-:W0:Y:S01]  /*bc290*/  LDCU UR19, c[0x0][0x39c] ;  /* 0x00007380ff1377ac */ /* 0x000e220008000800 */
[-C--:B-1----:R-:W-:Y:S01]  /*bc2a0*/  IADD3 R70, P2, PT, R85, R3.reuse, RZ ;  /* 0x0000000355467210 */ /* 0x082fe20007f5e0ff */
[----:B------:R-:W1:Y:S01]  /*bc2b0*/  LDCU UR73, c[0x0][0x39c] ;  /* 0x00007380ff4977ac */ /* 0x000e620008000800 */
[----:B--2---:R-:W-:-:S02]  /*bc2c0*/  IADD3 R68, P4, PT, R86, R3, RZ ;  /* 0x0000000356447210 */ /* 0x004fc40007f9e0ff */
[-C--:B------:R-:W-:Y:S01]  /*bc2d0*/  LEA.HI.X.SX32 R71, R85, R2.reuse, 0x1, P2 ;  /* 0x0000000255477211 */ /* 0x080fe200010f0eff */
[----:B------:R-:W-:Y:S01]  /*bc2e0*/  VIADD R85, R88, UR68 ;  /* 0x0000004458557c36 */ /* 0x000fe20008000000 */
[----:B------:R-:W-:Y:S01]  /*bc2f0*/  LEA.HI.X.SX32 R69, R86, R2, 0x1, P4 ;  /* 0x0000000256457211 */ /* 0x000fe200020f0eff */
[----:B------:R-:W2:Y:S01]  /*bc300*/  LDCU UR71, c[0x0][0x3b8] ;  /* 0x00007700ff4777ac */ /* 0x000ea20008000800 */
[-C--:B----4-:R-:W-:Y:S01]  /*bc310*/  IADD3 R92, P2, PT, R87, R3.reuse, RZ ;  /* 0x00000003575c7210 */ /* 0x090fe20007f5e0ff */
[----:B------:R4:W-:Y:S01]  /*bc320*/  STL.64 [R1+0x798], R70 ;  /* 0x0007984601007387 */ /* 0x0009e20000100a00 */
[----:B------:R-:W0:Y:S03]  /*bc330*/  LDCU UR70, c[0x0][0x3b8] ;  /* 0x00007700ff4677ac */ /* 0x000e260008000800 */
[----:B------:R1:W-:Y:S01]  /*bc340*/  STL.64 [R1+0x790], R68 ;  /* 0x0007904401007387 */ /* 0x0003e20000100a00 */
[----:B------:R-:W0:Y:S01]  /*bc350*/  LDCU UR74, c[0x0][0x39c] ;  /* 0x00007380ff4a77ac */ /* 0x000e220008000800 */
[----:B------:R-:W0:Y:S01]  /*bc360*/  LDCU UR72, c[0x0][0x39c] ;  /* 0x00007380ff4877ac */ /* 0x000e220008000800 */
[-C--:B----4-:R-:W-:Y:S01]  /*bc370*/  IADD3 R70, P0, PT, R84, R3.reuse, RZ ;  /* 0x0000000354467210 */ /* 0x090fe20007f1e0ff */
[----:B------:R-:W4:Y:S01]  /*bc380*/  LDCU UR66, c[0x0][0x39c] ;  /* 0x00007380ff4277ac */ /* 0x000f220008000800 */
[----:B-1----:R-:W-:-:S02]  /*bc390*/  IADD3 R68, P4, PT, R90, R3, RZ ;  /* 0x000000035a447210 */ /* 0x002fc40007f9e0ff */
[-C--:B------:R-:W-:Y:S01]  /*bc3a0*/  LEA.HI.X.SX32 R71, R84, R2.reuse, 0x1, P0 ;  /* 0x0000000254477211 */ /* 0x080fe200000f0eff */
[----:B------:R-:W1:Y:S01]  /*bc3b0*/  LDCU UR67, c[0x0][0x3b8] ;  /* 0x00007700ff4377ac */ /* 0x000e620008000800 */
[-C--:B------:R-:W-:Y:S02]  /*bc3c0*/  LEA.HI.X.SX32 R69, R90, R2.reuse, 0x1, P4 ;  /* 0x000000025a457211 */ /* 0x080fe400020f0eff */
[-C--:B------:R-:W-:Y:S01]  /*bc3d0*/  LEA.HI.X.SX32 R93, R87, R2.reuse, 0x1, P2 ;  /* 0x00000002575d7211 */ /* 0x080fe200010f0eff */
[----:B------:R0:W-:Y:S01]  /*bc3e0*/  STL.64 [R1+0x768], R70 ;  /* 0x0007684601007387 */ /* 0x0001e20000100a00 */
[----:B------:R-:W1:Y:S01]  /*bc3f0*/  LDCU UR65, c[0x0][0x3b8] ;  /* 0x00007700ff4177ac */ /* 0x000e620008000800 */
[----:B------:R-:W1:Y:S01]  /*bc400*/  LDCU UR64, c[0x0][0x3b8] ;  /* 0x00007700ff4077ac */ /* 0x000e620008000800 */
[----:B------:R-:W1:Y:S01]  /*bc410*/  LDCU UR69, c[0x0][0x39c] ;  /* 0x00007380ff4577ac */ /* 0x000e620008000800 */
[----:B0-----:R-:W2:Y:S01]  /*bc420*/  LDL.LU.64 R70, [R1+0x42c8] ;  /* 0x0042c80001467983 */ /* 0x001ea20000300a00 */
[C---:B------:R-:W-:Y:S01]  /*bc430*/  VIADD R89, R85.reuse, UR68 ;  /* 0x0000004455597c36 */ /* 0x040fe20008000000 */
[----:B------:R-:W0:Y:S02]  /*bc440*/  LDCU UR63, c[0x0][0x39c] ;  /* 0x00007380ff3f77ac */ /* 0x000e240008000800 */
[----:B------:R-:W2:Y:S01]  /*bc450*/  LDL.LU R87, [R1+0x395c] ;  /* 0x00395c0001577983 */ /* 0x000ea20000300800 */
[-C--:B------:R-:W-:Y:S01]  /*bc460*/  IADD3 R90, P2, PT, R85, R3.reuse, RZ ;  /* 0x00000003555a7210 */ /* 0x080fe20007f5e0ff */
[----:B------:R-:W-:Y:S01]  /*bc470*/  VIADD R84, R89, UR68 ;  /* 0x0000004459547c36 */ /* 0x000fe20008000000 */
[----:B------:R-:W0:Y:S01]  /*bc480*/  LDCU UR60, c[0x0][0x39c] ;  /* 0x00007380ff3c77ac */ /* 0x000e220008000800 */
[----:B------:R1:W-:Y:S01]  /*bc490*/  STL.64 [R1+0x758], R68 ;  /* 0x0007584401007387 */ /* 0x0003e20000100a00 */
[----:B------:R-:W0:Y:S03]  /*bc4a0*/  LDCU UR61, c[0x0][0x3b8] ;  /* 0x00007700ff3d77ac */ /* 0x000e260008000800 */
[----:B------:R4:W-:Y:S01]  /*bc4b0*/  STL.64 [R1+0x760], R92 ;  /* 0x0007605c01007387 */ /* 0x0009e20000100a00 */
[----:B------:R-:W0:Y:S01]  /*bc4c0*/  LDCU UR58, c[0x0][0x3b8] ;  /* 0x00007700ff3a77ac */ /* 0x000e220008000800 */
[----:B------:R-:W0:Y:S01]  /*bc4d0*/  LDCU UR57, c[0x0][0x3b8] ;  /* 0x00007700ff3977ac */ /* 0x000e220008000800 */
[C---:B-1----:R-:W-:Y:S01]  /*bc4e0*/  IADD3 R68, P0, PT, R88.reuse, R3, RZ ;  /* 0x0000000358447210 */ /* 0x042fe20007f1e0ff */
[----:B------:R-:W1:Y:S03]  /*bc4f0*/  LDCU UR59, c[0x0][0x39c] ;  /* 0x00007380ff3b77ac */ /* 0x000e660008000800 */
[----:B------:R-:W-:-:S02]  /*bc500*/  LEA.HI.X.SX32 R69, R88, R2, 0x1, P0 ;  /* 0x0000000258457211 */ /* 0x000fc400000f0eff */
[CC--:B----4-:R-:W-:Y:S01]  /*bc510*/  IADD3 R92, P4, PT, R89.reuse, R3.reuse, RZ ;  /* 0x00000003595c7210 */ /* 0x0d0fe20007f9e0ff */
[----:B------:R-:W4:Y:S02]  /*bc520*/  LDCU UR62, c[0x0][0x39c] ;  /* 0x00007380ff3e77ac */ /* 0x000f240008000800 */
[----:B------:R0:W-:Y:S01]  /*bc530*/  STL.64 [R1+0x728], R68 ;  /* 0x0007284401007387 */ /* 0x0001e20000100a00 */
[----:B------:R-:W1:Y:S01]  /*bc540*/  LDCU UR54, c[0x0][0x39c] ;  /* 0x00007380ff3677ac */ /* 0x000e620008000800 */
[----:B------:R-:W1:Y:S01]  /*bc550*/  LDCU UR55, c[0x0][0x3b8] ;  /* 0x00007700ff3777ac */ /* 0x000e620008000800 */
[----:B------:R-:W1:Y:S01]  /*bc560*/  LDCU UR53, c[0x0][0x3b8] ;  /* 0x00007700ff3577ac */ /* 0x000e620008000800 */
[----:B0-----:R-:W3:Y:S01]  /*bc570*/  LDL.LU.64 R68, [R1+0x42c0] ;  /* 0x0042c00001447983 */ /* 0x001ee20000300a00 */
[----:B------:R-:W0:Y:S03]  /*bc580*/  LDCU UR52, c[0x0][0x3b8] ;  /* 0x00007700ff3477ac */ /* 0x000e260008000800 */
[----:B------:R-:W3:Y:S01]  /*bc590*/  LDL.LU R88, [R1+0x3958] ;  /* 0x0039580001587983 */ /* 0x000ee20000300800 */
[-C--:B------:R-:W-:Y:S01]  /*bc5a0*/  LEA.HI.X.SX32 R93, R89, R2.reuse, 0x1, P4 ;  /* 0x00000002595d7211 */ /* 0x080fe200020f0eff */
[----:B------:R-:W-:Y:S01]  /*bc5b0*/  VIADD R86, R84, UR68 ;  /* 0x0000004454567c36 */ /* 0x000fe20008000000 */
[----:B------:R-:W-:Y:S01]  /*bc5c0*/  LEA.HI.X.SX32 R91, R85, R2, 0x1, P2 ;  /* 0x00000002555b7211 */ /* 0x000fe200010f0eff */
[----:B------:R-:W0:Y:S02]  /*bc5d0*/  LDCU UR56, c[0x0][0x39c] ;  /* 0x00007380ff3877ac */ /* 0x000e240008000800 */
        /* <DEDUP_REMOVED lines=8> */
[----:B----4-:R-:W-:-:S02]  /*bc660*/  IADD3 R90, P4, PT, R86, R3, RZ ;  /* 0x00000003565a7210 */ /* 0x010fc40007f9e0ff */
[-C--:B------:R-:W-:Y:S01]  /*bc670*/  LEA.HI.X.SX32 R93, R84, R2.reuse, 0x1, P2 ;  /* 0x00000002545d7211 */ /* 0x080fe200010f0eff */
[----:B------:R-:W-:Y:S01]  /*bc680*/  VIADD R84, R85, UR68 ;  /* 0x0000004455547c36 */ /* 0x000fe20008000000 */
[----:B------:R-:W-:Y:S01]  /*bc690*/  LEA.HI.X.SX32 R91, R86, R2, 0x1, P4 ;  /* 0x00000002565b7211 */ /* 0x000fe200020f0eff */
[----:B------:R-:W4:Y:S01]  /*bc6a0*/  LDCU UR50, c[0x0][0x39c] ;  /* 0x00007380ff3277ac */ /* 0x000f220008000800 */
[----:B------:R-:W-:Y:S01]  /*bc6b0*/  F2FP.SATFINITE.E4M3.F32.PACK_AB_MERGE_C R86, R5, R4, RZ ;  /* 0x000000040556723e */ /* 0x000fe200048070ff */
[----:B------:R-:W-:Y:S01]  /*bc6c0*/  STL.64 [R1+0x710], R92 ;  /* 0x0007105c01007387 */ /* 0x000fe20000100a00 */
[----:B------:R-:W-:Y:S01]  /*bc6d0*/  VIADD R4, R84, UR68 ;  /* 0x0000004454047c36 */ /* 0x000fe20008000000 */
[----:B------:R-:W0:Y:S02]  /*bc6e0*/  LDCU UR77, c[0x0][0x39c] ;  /* 0x00007380ff4d77ac */ /* 0x000e240008000800 */
[----:B------:R1:W-:Y:S01]  /*bc6f0*/  STL.64 [R1+0x708], R90 ;  /* 0x0007085a01007387 */ /* 0x0003e20000100a00 */
[----:B------:R-:W-:Y:S01]  /*bc700*/  VIADD R5, R4, UR68 ;  /* 0x0000004404057c36 */ /* 0x000fe20008000000 */
[----:B------:R-:W0:Y:S01]  /*bc710*/  LDCU UR76, c[0x0][0x39c] ;  /* 0x00007380ff4c77ac */ /* 0x000e220008000800 */
[----:B------:R-:W0:Y:S01]  /*bc720*/  LDCU UR75, c[0x0][0x39c] ;  /* 0x00007380ff4b77ac */ /* 0x000e220008000800 */
[----:B-1----:R-:W-:-:S02]  /*bc730*/  F2FP.SATFINITE.E4M3.F32.PACK_AB_MERGE_C R91, R17, R16, RZ ;  /* 0x00000010115b723e */ /* 0x002fc400048070ff */
[----:B------:R-:W-:Y:S02]  /*bc740*/  F2FP.SATFINITE.E4M3.F32.PACK_AB_MERGE_C R90, R15, R14, RZ ;  /* 0x0000000e0f5a723e */ /* 0x000fe400048070ff */
[----:B--2---:R-:W-:Y:S01]  /*bc750*/  ISETP.LT.AND P2, PT, R87, UR10, !P1 ;  /* 0x0000000a57007c0c */ /* 0x004fe2000cf41270 */
[----:B------:R-:W1:Y:S01]  /*bc760*/  LDCU UR10, c[0x0][0x39c] ;  /* 0x00007380ff0a77ac */ /* 0x000e620008000800 */
[----:B------:R-:W-:Y:S02]  /*bc770*/  F2FP.SATFINITE.E4M3.F32.PACK_AB_MERGE_C R87, R9, R8, RZ ;  /* 0x000000080957723e */ /* 0x000fe400048070ff */
[----:B------:R-:W-:Y:S02]  /*bc780*/  F2FP.SATFINITE.E4M3.F32.PACK_AB_MERGE_C R9, R19, R18, RZ ;  /* 0x000000121309723e */ /* 0x000fe400048070ff */
[----:B------:R-:W-:Y:S02]  /*bc790*/  F2FP.SATFINITE.E4M3.F32.PACK_AB_MERGE_C R8, R21, R20, RZ ;  /* 0x000000141508723e */ /* 0x000fe400048070ff */
[----:B---3--:R-:W-:Y:S01]  /*bc7a0*/  ISETP.LT.AND P0, PT, R88, UR16, !P1 ;  /* 0x0000001058007c0c */ /* 0x008fe2000cf01270 */
[----:B------:R-:W2:Y:S01]  /*bc7b0*/  LDCU UR16, c[0x0][0x39c] ;  /* 0x00007380ff1077ac */ /* 0x000ea20008000800 */
[----:B------:R-:W-:-:S04]  /*bc7c0*/  IADD3 R88, P4, PT, R85, R3, RZ ;  /* 0x0000000355587210 */ /* 0x000fc80007f9e0ff */
[----:B------:R-:W-:Y:S02]  /*bc7d0*/  LEA.HI.X.SX32 R89, R85, R2, 0x1, P4 ;  /* 0x0000000255597211 */ /* 0x000fe400020f0eff */
[----:B------:R-:W-:-:S03]  /*bc7e0*/  F2FP.SATFINITE.E4M3.F32.PACK_AB_MERGE_C R85, R7, R6, RZ ;  /* 0x000000060755723e */ /* 0x000fc600048070ff */
[----:B------:R3:W-:Y:S02]  /*bc7f0*/  STL.64 [R1+0x700], R88 ;  /* 0x0007005801007387 */ /* 0x0007e40000100a00 */
[----:B---3--:R-:W-:-:S04]  /*bc800*/  IADD3 R88, P4, PT, R84, R3, RZ ;  /* 0x0000000354587210 */ /* 0x008fc80007f9e0ff */
[----:B------:R-:W-:Y:S02]  /*bc810*/  LEA.HI.X.SX32 R89, R84, R2, 0x1, P4 ;  /* 0x0000000254597211 */ /* 0x000fe400020f0eff */
[----:B------:R-:W-:-:S03]  /*bc820*/  IADD3 R6, P4, PT, R4, R3, RZ ;  /* 0x0000000304067210 */ /* 0x000fc60007f9e0ff */
[----:B------:R3:W-:Y:S01]  /*bc830*/  STL.64 [R1+0x6f8], R88 ;  /* 0x0006f85801007387 */ /* 0x0007e20000100a00 */
[----:B------:R-:W-:Y:S01]  /*bc840*/  LEA.HI.X.SX32 R7, R4, R2, 0x1, P4 ;  /* 0x0000000204077211 */ /* 0x000fe200020f0eff */
[----:B------:R-:W-:-:S04]  /*bc850*/  VIADD R4, R5, UR68 ;  /* 0x0000004405047c36 */ /* 0x000fc80008000000 */
[----:B------:R0:W-:Y:S01]  /*bc860*/  STL.64 [R1+0x6f0], R6 ;  /* 0x0006f00601007387 */ /* 0x0001e20000100a00 */
[----:B---3--:R-:W-:Y:S02]  /*bc870*/  F2FP.SATFINITE.E4M3.F32.PACK_AB_MERGE_C R88, R11, R10, RZ ;  /* 0x0000000a0b58723e */ /* 0x008fe400048070ff */
[----:B------:R-:W-:Y:S02]  /*bc880*/  F2FP.SATFINITE.E4M3.F32.PACK_AB_MERGE_C R10, R37, R36, RZ ;  /* 0x00000024250a723e */ /* 0x000fe400048070ff */
[----:B------:R-:W-:Y:S02]  /*bc890*/  F2FP.SATFINITE.E4M3.F32.PACK_AB_MERGE_C R89, R13, R12, RZ ;  /* 0x0000000c0d59723e */ /* 0x000fe400048070ff */
[----:B0-----:R-:W-:-:S04]  /*bc8a0*/  IADD3 R6, P4, PT, R5, R3, RZ ;  /* 0x0000000305067210 */ /* 0x001fc80007f9e0ff */
[----:B------:R-:W-:Y:S01]  /*bc8b0*/  LEA.HI.X.SX32 R7, R5, R2, 0x1, P4 ;  /* 0x0000000205077211 */ /* 0x000fe200020f0eff */
[----:B------:R-:W-:-:S04]  /*bc8c0*/  VIADD R5, R4, UR68 ;  /* 0x0000004404057c36 */ /* 0x000fc80008000000 */
[----:B------:R0:W-:Y:S04]  /*bc8d0*/  STL.64 [R1+0x6e8], R6 ;  /* 0x0006e80601007387 */ /* 0x0001e80000100a00 */
[----:B------:R3:W-:Y:S01]  /*bc8e0*/  STL [R1+0x7a8], R9 ;  /* 0x0007a80901007387 */ /* 0x0007e20000100800 */
[C---:B0-----:R-:W-:Y:S02]  /*bc8f0*/  IADD3 R6, P4, PT, R4.reuse, R3, RZ ;  /* 0x0000000304067210 */ /* 0x041fe40007f9e0ff */
[----:B---3--:R-:W-:Y:S02]  /*bc900*/  F2FP.SATFINITE.E4M3.F32.PACK_AB_MERGE_C R9, R23, R22, RZ ;  /* 0x000000161709723e */ /* 0x008fe400048070ff */
[----:B------:R-:W-:Y:S01]  /*bc910*/  LEA.HI.X.SX32 R7, R4, R2, 0x1, P4 ;  /* 0x0000000204077211 */ /* 0x000fe200020f0eff */
[----:B------:R-:W-:-:S04]  /*bc920*/  VIADD R4, R5, UR68 ;  /* 0x0000004405047c36 */ /* 0x000fc80008000000 */
[----:B------:R0:W-:Y:S04]  /*bc930*/  STL.64 [R1+0x6e0], R6 ;  /* 0x0006e00601007387 */ /* 0x0001e80000100a00 */
[----:B------:R3:W-:Y:S04]  /*bc940*/  STL [R1+0x7ac], R8 ;  /* 0x0007ac0801007387 */ /* 0x0007e80000100800 */
[----:B------:R1:W-:Y:S01]  /*bc950*/  STL [R1+0x7b0], R9 ;  /* 0x0007b00901007387 */ /* 0x0003e20000100800 */
[----:B0-----:R-:W-:Y:S02]  /*bc960*/  IADD3 R6, P4, PT, R5, R3, RZ ;  /* 0x0000000305067210 */ /* 0x001fe40007f9e0ff */
[----:B---3--:R-:W-:-:S02]  /*bc970*/  F2FP.SATFINITE.E4M3.F32.PACK_AB_MERGE_C R8, R25, R24, RZ ;  /* 0x000000181908723e */ /* 0x008fc400048070ff */
[----:B------:R-:W-:Y:S01]  /*bc980*/  LEA.HI.X.SX32 R7, R5, R2, 0x1, P4 ;  /* 0x0000000205077211 */ /* 0x000fe200020f0eff */
[----:B------:R-:W-:Y:S01]  /*bc990*/  VIADD R5, R4, UR68 ;  /* 0x0000004404057c36 */ /* 0x000fe20008000000 */
[----:B-1----:R-:W-:-:S03]  /*bc9a0*/  F2FP.SATFINITE.E4M3.F32.PACK_AB_MERGE_C R9, R27, R26, RZ ;  /* 0x0000001a1b09723e */ /* 0x002fc600048070ff */
[----:B------:R0:W-:Y:S04]  /*bc9b0*/  STL.64 [R1+0x6d8], R6 ;  /* 0x0006d80601007387 */ /* 0x0001e80000100a00 */
[----:B------:R1:W-:Y:S04]  /*bc9c0*/  STL [R1+0x7b4], R8 ;  /* 0x0007b40801007387 */ /* 0x0003e80000100800 */
[----:B------:R3:W-:Y:S01]  /*bc9d0*/  STL [R1+0x7b8], R9 ;  /* 0x0007b80901007387 */ /* 0x0007e20000100800 */
[----:B0-----:R-:W-:Y:S02]  /*bc9e0*/  IADD3 R6, P4, PT, R4, R3, RZ ;  /* 0x0000000304067210 */ /* 0x001fe40007f9e0ff */
[----:B-1----:R-:W-:-:S02]  /*bc9f0*/  F2FP.SATFINITE.E4M3.F32.PACK_AB_MERGE_C R8, R29, R28, RZ ;  /* 0x0000001c1d08723e */ /* 0x002fc400048070ff */
[----:B------:R-:W-:Y:S01]  /*bca00*/  LEA.HI.X.SX32 R7, R4, R2, 0x1, P4 ;  /* 0x0000000204077211 */ /* 0x000fe200020f0eff */
[----:B------:R-:W-:Y:S01]  /*bca10*/  VIADD R4, R5, UR68 ;  /* 0x0000004405047c36 */ /* 0x000fe20008000000 */
[----:B---3--:R-:W-:-:S03]  /*bca20*/  F2FP.SATFINITE.E4M3.F32.PACK_AB_MERGE_C R9, R31, R30, RZ ;  /* 0x0000001e1f09723e */ /* 0x008fc600048070ff */
[----:B------:R0:W-:Y:S04]  /*bca30*/  STL.64 [R1+0x6d0], R6 ;  /* 0x0006d00601007387 */ /* 0x0001e80000100a00 */
[----:B------:R1:W-:Y:S04]  /*bca40*/  STL [R1+0x7c0], R8 ;  /* 0x0007c00801007387 */ /* 0x0003e80000100800 */
[----:B------:R-:W-:Y:S01]  /*bca50*/  STL [R1+0x7bc], R9 ;  /* 0x0007bc0901007387 */ /* 0x000fe20000100800 */
[----:B0-----:R-:W-:Y:S02]  /*bca60*/  IADD3 R6, P4, PT, R5, R3, RZ ;  /* 0x0000000305067210 */ /* 0x001fe40007f9e0ff */
[----:B-1----:R-:W-:-:S02]  /*bca70*/  F2FP.SATFINITE.E4M3.F32.PACK_AB_MERGE_C R8, R33, R32, RZ ;  /* 0x000000202108723e */ /* 0x002fc400048070ff */
[----:B------:R-:W-:Y:S01]  /*bca80*/  LEA.HI.X.SX32 R7, R5, R2, 0x1, P4 ;  /* 0x0000000205077211 */ /* 0x000fe200020f0eff */
[----:B------:R-:W-:-:S04]  /*bca90*/  VIADD R5, R4, UR68 ;  /* 0x0000004404057c36 */ /* 0x000fc80008000000 */
[----:B------:R0:W-:Y:S04]  /*bcaa0*/  STL.64 [R1+0x6c8], R6 ;  /* 0x0006c80601007387 */ /* 0x0001e80000100a00 */
[----:B------:R1:W-:Y:S01]  /*bcab0*/  STL [R1+0x7c8], R8 ;  /* 0x0007c80801007387 */ /* 0x0003e20000100800 */
[CC--:B0-----:R-:W-:Y:S02]  /*bcac0*/  IADD3 R6, P4, PT, R4.reuse, R3.reuse, RZ ;  /* 0x0000000304067210 */ /* 0x0c1fe40007f9e0ff */
[----:B-1----:R-:W-:Y:S02]  /*bcad0*/  F2FP.SATFINITE.E4M3.F32.PACK_AB_MERGE_C R8, R35, R34, RZ ;  /* 0x000000222308723e */ /* 0x002fe400048070ff */
[----:B------:R-:W-:Y:S02]  /*bcae0*/  LEA.HI.X.SX32 R7, R4, R2, 0x1, P4 ;  /* 0x0000000204077211 */ /* 0x000fe400020f0eff */
[----:B------:R-:W-:Y:S01]  /*bcaf0*/  F2FP.SATFINITE.E4M3.F32.PACK_AB_MERGE_C R4, R41, R40, RZ ;  /* 0x000000282904723e */ /* 0x000fe200048070ff */
[----:B------:R0:W-:Y:S04]  /*bcb00*/  STL [R1+0x7c4], R8 ;  /* 0x0007c40801007387 */ /* 0x0001e80000100800 */
[----:B------:R-:W-:Y:S04]  /*bcb10*/  STL [R1+0x7d0], R10 ;  /* 0x0007d00a01007387 */ /* 0x000fe80000100800 */
[----:B------:R1:W-:Y:S01]  /*bcb20*/  STL.64 [R1+0x6c0], R6 ;  /* 0x0006c00601007387 */ /* 0x0003e20000100a00 */
[----:B0-----:R-:W-:-:S04]  /*bcb30*/  IADD3 R8, P4, PT, R5, R3, RZ ;  /* 0x0000000305087210 */ /* 0x001fc80007f9e0ff */
[----:B------:R-:W-:Y:S02]  /*bcb40*/  LEA.HI.X.SX32 R9, R5, R2, 0x1, P4 ;  /* 0x0000000205097211 */ /* 0x000fe400020f0eff */
[----:B-1----:R-:W-:Y:S01]  /*bcb50*/  F2FP.SATFINITE.E4M3.F32.PACK_AB_MERGE_C R7, R39, R38, RZ ;  /* 0x000000262707723e */ /* 0x002fe200048070ff */
[----:B------:R-:W-:Y:S01]  /*bcb60*/  VIADD R6, R5, UR68 ;  /* 0x0000004405067c36 */ /* 0x000fe20008000000 */
[----:B------:R-:W-:-:S03]  /*bcb70*/  F2FP.SATFINITE.E4M3.F32.PACK_AB_MERGE_C R5, R43, R42, RZ ;  /* 0x0000002a2b05723e */ /* 0x000fc600048070ff */
[----:B------:R-:W-:Y:S04]  /*bcb80*/  STL [R1+0x7cc], R7 ;  /* 0x0007cc0701007387 */ /* 0x000fe80000100800 */
[----:B------:R0:W-:Y:S04]  /*bcb90*/  STL.64 [R1+0x6b8], R8 ;  /* 0x0006b80801007387 */ /* 0x0001e80000100a00 */
[----:B------:R1:W-:Y:S04]  /*bcba0*/  STL [R1+0x7e0], R4 ;  /* 0x0007e00401007387 */ /* 0x0003e80000100800 */
[----:B------:R-:W-:Y:S04]  /*bcbb0*/  STL.64 [R1+0x42b8], R86 ;  /* 0x0042b85601007387 */ /* 0x000fe80000100a00 */
[----:B------:R-:W-:Y:S01]  /*bcbc0*/  STL [R1+0x42b0], R85 ;  /* 0x0042b05501007387 */ /* 0x000fe20000100800 */
[C---:B0-----:R-:W-:Y:S01]  /*bcbd0*/  IADD3 R8, P4, PT, R6.reuse, R3, RZ ;  /* 0x0000000306087210 */ /* 0x041fe20007f9e0ff */
[----:B-1----:R-:W-:-:S02]  /*bcbe0*/  VIADD R4, R6, UR68 ;  /* 0x0000004406047c36 */ /* 0x002fc40008000000 */
[----:B------:R0:W-:Y:S01]  /*bcbf0*/  STL [R1+0x7dc], R5 ;  /* 0x0007dc0501007387 */ /* 0x0001e20000100800 */
[----:B------:R-:W-:Y:S02]  /*bcc00*/  LEA.HI.X.SX32 R9, R6, R2, 0x1, P4 ;  /* 0x0000000206097211 */ /* 0x000fe400020f0eff */
[C---:B------:R-:W-:Y:S01]  /*bcc10*/  IADD3 R20, P4, PT, R4.reuse, R3, RZ ;  /* 0x0000000304147210 */ /* 0x040fe20007f9e0ff */
[----:B------:R-:W-:Y:S04]  /*bcc20*/  STL.64 [R1+0x42a8], R82 ;  /* 0x0042a85201007387 */ /* 0x000fe80000100a00 */
[----:B------:R-:W-:Y:S01]  /*bcc30*/  STL.64 [R1+0x42a0], R80 ;  /* 0x0042a05001007387 */ /* 0x000fe20000100a00 */
[----:B0-----:R-:W-:-:S03]  /*bcc40*/  VIADD R5, R4, UR68 ;  /* 0x0000004404057c36 */ /* 0x001fc60008000000 */
[----:B------:R-:W-:Y:S04]  /*bcc50*/  STL.64 [R1+0x4298], R78 ;  /* 0x0042984e01007387 */ /* 0x000fe80000100a00 */
        /* <DEDUP_REMOVED lines=16> */
[----:B------:R0:W-:Y:S04]  /*bcd60*/  STL.64 [R1+0x4210], R44 ;  /* 0x0042102c01007387 */ /* 0x0001e80000100a00 */
[----:B------:R1:W-:Y:S01]  /*bcd70*/  STL.64 [R1+0x6b0], R8 ;  /* 0x0006b00801007387 */ /* 0x0003e20000100a00 */
[----:B0-----:R-:W0:Y:S03]  /*bcd80*/  LDTM.x64 R24, tmem[UR9+0x40] ;  /* 0x00004009001879ee */ /* 0x001e260008340000 */
[----:B0-----:R-:W-:Y:S01]  /*bcd90*/  STL.64 [R1+0x508], R38 ;  /* 0x0005082601007387 */ /* 0x001fe20000100a00 */
[----:B------:R-:W-:Y:S01]  /*bcda0*/  LEA.HI.X.SX32 R21, R4, R2, 0x1, P4 ;  /* 0x0000000204157211 */ /* 0x000fe200020f0eff */
[----:B------:R-:W-:-:S02]  /*bcdb0*/  IMAD.MOV.U32 R19, RZ, RZ, R24 ;  /* 0x000000ffff137224 */ /* 0x000fc400078e0018 */
[----:B------:R-:W-:Y:S01]  /*bcdc0*/  STL.64 [R1+0x510], R40 ;  /* 0x0005102801007387 */ /* 0x000fe20000100a00 */
[----:B------:R-:W-:Y:S02]  /*bcdd0*/  IMAD.MOV.U32 R18, RZ, RZ, R25 ;  /* 0x000000ffff127224 */ /* 0x000fe400078e0019 */
[----:B------:R-:W-:Y:S01]  /*bcde0*/  IMAD.MOV.U32 R17, RZ, RZ, R26 ;  /* 0x000000ffff117224 */ /* 0x000fe200078e001a */
[----:B------:R-:W-:Y:S01]  /*bcdf0*/  STL.64 [R1+0x518], R42 ;  /* 0x0005182a01007387 */ /* 0x000fe20000100a00 */
[----:B------:R-:W-:Y:S02]  /*bce00*/  IMAD.MOV.U32 R16, RZ, RZ, R27 ;  /* 0x000000ffff107224 */ /* 0x000fe400078e001b */
[----:B------:R-:W-:Y:S01]  /*bce10*/  IMAD.MOV.U32 R15, RZ, RZ, R28 ;  /* 0x000000ffff0f7224 */ /* 0x000fe200078e001c */
[----:B------:R-:W-:Y:S01]  /*bce20*/  STL.64 [R1+0x520], R44 ;  /* 0x0005202c01007387 */ /* 0x000fe20000100a00 */
[----:B------:R-:W-:Y:S02]  /*bce30*/  IMAD.MOV.U32 R14, RZ, RZ, R29 ;  /* 0x000000ffff0e7224 */ /* 0x000fe400078e001d */
[----:B------:R-:W-:Y:S01]  /*bce40*/  IMAD.MOV.U32 R13, RZ, RZ, R30 ;  /* 0x000000ffff0d7224 */ /* 0x000fe200078e001e */
[----:B------:R-:W-:Y:S01]  /*bce50*/  STL.64 [R1+0x528], R46 ;  /* 0x0005282e01007387 */ /* 0x000fe20000100a00 */
[----:B------:R-:W-:-:S02]  /*bce60*/  IMAD.MOV.U32 R12, RZ, RZ, R31 ;  /* 0x000000ffff0c7224 */ /* 0x000fc400078e001f */
[----:B------:R-:W-:Y:S01]  /*bce70*/  IMAD.MOV.U32 R11, RZ, RZ, R32 ;  /* 0x000000ffff0b7224 */ /* 0x000fe200078e0020 */
[----:B------:R-:W-:Y:S01]  /*bce80*/  STL.64 [R1+0x530], R48 ;  /* 0x0005303001007387 */ /* 0x000fe20000100a00 */
[----:B------:R-:W-:Y:S02]  /*bce90*/  IMAD.MOV.U32 R10, RZ, RZ, R33 ;  /* 0x000000ffff0a7224 */ /* 0x000fe400078e0021 */
[----:B------:R-:W-:Y:S01]  /*bcea0*/  IMAD.MOV.U32 R7, RZ, RZ, R36 ;  /* 0x000000ffff077224 */ /* 0x000fe200078e0024 */
[----:B------:R-:W-:Y:S01]  /*bceb0*/  STL.64 [R1+0x538], R50 ;  /* 0x0005383201007387 */ /* 0x000fe20000100a00 */
[----:B------:R-:W-:Y:S02]  /*bcec0*/  IMAD.MOV.U32 R6, RZ, RZ, R37 ;  /* 0x000000ffff067224 */ /* 0x000fe400078e0025 */
[----:B-1----:R-:W-:Y:S01]  /*bced0*/  IMAD.MOV.U32 R9, RZ, RZ, R34 ;  /* 0x000000ffff097224 */ /* 0x002fe200078e0022 */
[----:B------:R-:W-:Y:S01]  /*bcee0*/  STL.64 [R1+0x540], R52 ;  /* 0x0005403401007387 */ /* 0x000fe20000100a00 */
[----:B------:R-:W-:-:S03]  /*bcef0*/  IMAD.MOV.U32 R8, RZ, RZ, R35 ;  /* 0x000000ffff087224 */ /* 0x000fc600078e0023 */
        /* <DEDUP_REMOVED lines=17> */
[----:B0-----:R-:W3:Y:S04]  /*bd010*/  LDL.LU.64 R86, [R1+0x42b8] ;  /* 0x0042b80001567983 */ /* 0x001ee80000300a00 */
[----:B------:R-:W2:Y:S04]  /*bd020*/  LDL.LU R85, [R1+0x42b0] ;  /* 0x0042b00001557983 */ /* 0x000ea80000300800 */
[----:B------:R-:W2:Y:S04]  /*bd030*/  LDL.LU.64 R82, [R1+0x42a8] ;  /* 0x0042a80001527983 */ /* 0x000ea80000300a00 */
[----:B------:R-:W2:Y:S04]  /*bd040*/  LDL.LU.64 R80, [R1+0x42a0] ;  /* 0x0042a00001507983 */ /* 0x000ea80000300a00 */
[----:B------:R-:W2:Y:S04]  /*bd050*/  LDL.LU.64 R78, [R1+0x4298] ;  /* 0x00429800014e7983 */ /* 0x000ea80000300a00 */
[----:B------:R-:W2:Y:S04]  /*bd060*/  LDL.LU.64 R76, [R1+0x4290] ;  /* 0x00429000014c7983 */ /* 0x000ea80000300a00 */
[----:B------:R-:W2:Y:S04]  /*bd070*/  LDL.LU.64 R74, [R1+0x4288] ;  /* 0x00428800014a7983 */ /* 0x000ea80000300a00 */
[----:B------:R-:W2:Y:S04]  /*bd080*/  LDL.LU.64 R72, [R1+0x4280] ;  /* 0x0042800001487983 */ /* 0x000ea80000300a00 */
[----:B------:R-:W2:Y:S04]  /*bd090*/  LDL.LU.64 R70, [R1+0x4278] ;  /* 0x0042780001467983 */ /* 0x000ea80000300a00 */
[----:B------:R-:W3:Y:S04]  /*bd0a0*/  LDL.LU.64 R68, [R1+0x4270] ;  /* 0x0042700001447983 */ /* 0x000ee80000300a00 */
[----:B------:R-:W2:Y:S04]  /*bd0b0*/  LDL.LU.64 R66, [R1+0x4268] ;  /* 0x0042680001427983 */ /* 0x000ea80000300a00 */
        /* <DEDUP_REMOVED lines=8> */
[----:B------:R-:W3:Y:S04]  /*bd140*/  LDL.LU.64 R48, [R1+0x4220] ;  /* 0x0042200001307983 */ /* 0x000ee80000300a00 */
[----:B------:R-:W3:Y:S04]  /*bd150*/  LDL.LU.64 R46, [R1+0x4218] ;  /* 0x00421800012e7983 */ /* 0x000ee80000300a00 */
[----:B------:R-:W4:Y:S01]  /*bd160*/  LDL.LU.64 R44, [R1+0x4210] ;  /* 0x00421000012c7983 */ /* 0x000f220000300a00 */
[----:B------:R-:W-:-:S03]  /*bd170*/  VIADD R4, R5, UR68 ;  /* 0x0000004405047c36 */ /* 0x000fc60008000000 */
[----:B------:R0:W-:Y:S01]  /*bd180*/  STL.64 [R1+0x6a8], R20 ;  /* 0x0006a81401007387 */ /* 0x0001e20000100a00 */
[----:B------:R-:W-:Y:S01]  /*bd190*/  VIADD R84, R4, UR68 ;  /* 0x0000004404547c36 */ /* 0x000fe20008000000 */
[----:B0-----:R-:W-:-:S04]  /*bd1a0*/  IADD3 R20, P4, PT, R5, R3, RZ ;  /* 0x0000000305147210 */ /* 0x001fc80007f9e0ff */
[----:B------:R-:W-:Y:S02]  /*bd1b0*/  LEA.HI.X.SX32 R21, R5, R2, 0x1, P4 ;  /* 0x0000000205157211 */ /* 0x000fe400020f0eff */
[----:B--2---:R-:W-:Y:S02]  /*bd1c0*/  F2FP.SATFINITE.E4M3.F32.PACK_AB_MERGE_C R5, R53, R52, RZ ;  /* 0x000000343505723e */ /* 0x004fe400048070ff */
[----:B---3--:R-:W-:Y:S02]  /*bd1d0*/  F2FP.SATFINITE.E4M3.F32.PACK_AB_MERGE_C R23, R47, R46, RZ ;  /* 0x0000002e2f17723e */ /* 0x008fe400048070ff */
[----:B----4-:R-:W-:-:S05]  /*bd1e0*/  F2FP.SATFINITE.E4M3.F32.PACK_AB_MERGE_C R22, R45, R44, RZ ;  /* 0x0000002c2d16723e */ /* 0x010fca00048070ff */
[----:B------:R0:W-:Y:S04]  /*bd1f0*/  STL [R1+0x7d8], R22 ;  /* 0x0007d81601007387 */ /* 0x0001e80000100800 */
[----:B------:R-:W-:Y:S04]  /*bd200*/  STL [R1+0x7d4], R23 ;  /* 0x0007d41701007387 */ /* 0x000fe80000100800 */
[----:B------:R1:W-:Y:S01]  /*bd210*/  STL.64 [R1+0x6a0], R20 ;  /* 0x0006a01401007387 */ /* 0x0003e20000100a00 */
[----:B0-----:R-:W-:-:S05]  /*bd220*/  F2FP.SATFINITE.E4M3.F32.PACK_AB_MERGE_C R22, R49, R48, RZ ;  /* 0x000000303116723e */ /* 0x001fca00048070ff */
[----:B------:R0:W-:Y:S01]  /*bd230*/  STL [R1+0x7e8], R22 ;  /* 0x0007e81601007387 */ /* 0x0001e20000100800 */
[----:B-1----:R-:W-:-:S04]  /*bd240*/  IADD3 R20, P4, PT, R4, R3, RZ ;  /* 0x0000000304147210 */ /* 0x002fc80007f9e0ff */
[----:B------:R-:W-:Y:S02]  /*bd250*/  LEA.HI.X.SX32 R21, R4, R2, 0x1, P4 ;  /* 0x0000000204157211 */ /* 0x000fe400020f0eff */
[----:B0-----:R-:W-:Y:S02]  /*bd260*/  F2FP.SATFINITE.E4M3.F32.PACK_AB_MERGE_C R22, R51, R50, RZ ;  /* 0x000000323316723e */ /* 0x001fe400048070ff */
[----:B------:R-:W-:-:S03]  /*bd270*/  F2FP.SATFINITE.E4M3.F32.PACK_AB_MERGE_C R4, R59, R58, RZ ;  /* 0x0000003a3b04723e */ /* 0x000fc600048070ff */
[----:B------:R-:W-:Y:S04]  /*bd280*/  STL [R1+0x7e4], R22 ;  /* 0x0007e41601007387 */ /* 0x000fe80000100800 */
[----:B------:R0:W-:Y:S04]  /*bd290*/  STL.64 [R1+0x698], R20 ;  /* 0x0006981401007387 */ /* 0x0001e80000100a00 */
[----:B------:R1:W-:Y:S01]  /*bd2a0*/  STL [R1+0x7f0], R5 ;  /* 0x0007f00501007387 */ /* 0x0003e20000100800 */
[----:B0-----:R-:W-:Y:S02]  /*bd2b0*/  F2FP.SATFINITE.E4M3.F32.PACK_AB_MERGE_C R21, R55, R54, RZ ;  /* 0x000000363715723e */ /* 0x001fe400048070ff */
[----:B-1----:R-:W-:-:S02]  /*bd2c0*/  F2FP.SATFINITE.E4M3.F32.PACK_AB_MERGE_C R5, R57, R56, RZ ;  /* 0x000000383905723e */ /* 0x002fc400048070ff */
[C---:B------:R-:W-:Y:S01]  /*bd2d0*/  IADD3 R20, P4, PT, R84.reuse, R3, RZ ;  /* 0x0000000354147210 */ /* 0x040fe20007f9e0ff */
[----:B------:R0:W-:Y:S04]  /*bd2e0*/  STL [R1+0x7ec], R21 ;  /* 0x0007ec1501007387 */ /* 0x0001e80000100800 */
[----:B------:R1:W-:Y:S04]  /*bd2f0*/  STL [R1+0x7f4], R5 ;  /* 0x0007f40501007387 */ /* 0x0003e80000100800 */
[----:B------:R2:W-:Y:S01]  /*bd300*/  STL [R1+0x7f8], R4 ;  /* 0x0007f80401007387 */ /* 0x0005e20000100800 */
[----:B0-----:R-:W-:-:S02]  /*bd310*/  LEA.HI.X.SX32 R21, R84, R2, 0x1, P4 ;  /* 0x0000000254157211 */ /* 0x001fc400020f0eff */
[----:B------:R-:W-:Y:S01]  /*bd320*/  ISETP.LT.AND P4, PT, R0, UR4, !P1 ;  /* 0x0000000400007c0c */ /* 0x000fe2000cf81270 */
[----:B------:R0:W-:Y:S01]  /*bd330*/  STL [R1+0x41f0], R0 ;  /* 0x0041f00001007387 */ /* 0x0001e20000100800 */
[----:B-1----:R-:W-:Y:S01]  /*bd340*/  F2FP.SATFINITE.E4M3.F32.PACK_AB_MERGE_C R5, R61, R60, RZ ;  /* 0x0000003c3d05723e */ /* 0x002fe200048070ff */
[----:B------:R-:W1:Y:S02]  /*bd350*/  LDCU UR4, c[0x0][0x39c] ;  /* 0x00007380ff0477ac */ /* 0x000e640008000800 */
[----:B------:R-:W-:Y:S01]  /*bd360*/  STL.64 [R1+0x690], R20 ;  /* 0x0006901401007387 */ /* 0x000fe20000100a00 */
[----:B--2---:R-:W-:-:S03]  /*bd370*/  F2FP.SATFINITE.E4M3.F32.PACK_AB_MERGE_C R4, R63, R62, RZ ;  /* 0x0000003e3f04723e */ /* 0x004fc600048070ff */
[----:B------:R2:W-:Y:S01]  /*bd380*/  STL [R1+0x7fc], R5 ;  /* 0x0007fc0501007387 */ /* 0x0005e20000100800 */
[----:B0-----:R-:W-:-:S03]  /*bd390*/  F2FP.SATFINITE.E4M3.F32.PACK_AB_MERGE_C R0, R65, R64, RZ ;  /* 0x000000404100723e */ /* 0x001fc600048070ff */
[----:B------:R0:W-:Y:S04]  /*bd3a0*/  STL [R1+0x800], R4 ;  /* 0x0008000401007387 */ /* 0x0001e80000100800 */
[----:B------:R3:W-:Y:S01]  /*bd3b0*/  STL [R1+0x804], R0 ;  /* 0x0008040001007387 */ /* 0x0007e20000100800 */
[----:B--2---:R-:W-:Y:S02]  /*bd3c0*/  F2FP.SATFINITE.E4M3.F32.PACK_AB_MERGE_C R5, R16, R17, RZ ;  /* 0x000000111005723e */ /* 0x004fe400048070ff */
[----:B0-----:R-:W-:Y:S02]  /*bd3d0*/  F2FP.SATFINITE.E4M3.F32.PACK_AB_MERGE_C R4, R67, R66, RZ ;  /* 0x000000424304723e */ /* 0x001fe400048070ff */
[----:B---3--:R-:W-:-:S03]  /*bd3e0*/  F2FP.SATFINITE.E4M3.F32.PACK_AB_MERGE_C R0, R18, R19, RZ ;  /* 0x000000131200723e */ /* 0x008fc600048070ff */
[----:B------:R0:W-:Y:S04]  /*bd3f0*/  STL [R1+0x808], R4 ;  /* 0x0008080401007387 */ /* 0x0001e80000100800 */
[----:B------:R2:W-:Y:S04]  /*bd400*/  STL [R1+0x80c], R0 ;  /* 0x00080c0001007387 */ /* 0x0005e80000100800 */
[----:B------:R3:W-:Y:S01]  /*bd410*/  STL [R1+0x810], R5 ;  /* 0x0008100501007387 */ /* 0x0007e20000100800 */
[----:B0-----:R-:W-:Y:S02]  /*bd420*/  F2FP.SATFINITE.E4M3.F32.PACK_AB_MERGE_C R4, R14, R15, RZ ;  /* 0x0000000f0e04723e */ /* 0x001fe400048070ff */
[----:B--2---:R-:W-:-:S03]  /*bd430*/  F2FP.SATFINITE.E4M3.F32.PACK_AB_MERGE_C R0, R12, R13, RZ ;  /* 0x0000000d0c00723e */ /* 0x004fc600048070ff */
[----:B------:R0:W-:Y:S01]  /*bd440*/  STL [R1+0x814], R4 ;  /* 0x0008140401007387 */ /* 0x0001e20000100800 */
[----:B---3--:R-:W-:-:S03]  /*bd450*/  F2FP.SATFINITE.E4M3.F32.PACK_AB_MERGE_C R5, R10, R11, RZ ;  /* 0x0000000b0a05723e */ /* 0x008fc600048070ff */
[----:B------:R2:W-:Y:S04]  /*bd460*/  STL [R1+0x818], R0 ;  /* 0x0008180001007387 */ /* 0x0005e80000100800 */
[----:B------:R-:W-:Y:S01]  /*bd470*/  STL [R1+0x81c], R5 ;  /* 0x00081c0501007387 */ /* 0x000fe20000100800 */
[----:B0-----:R-:W-:Y:S02]  /*bd480*/  F2FP.SATFINITE.E4M3.F32.PACK_AB_MERGE_C R4, R8, R9, RZ ;  /* 0x000000090804723e */ /* 0x001fe400048070ff */
[----:B--2---:R-:W-:-:S05]  /*bd490*/  F2FP.SATFINITE.E4M3.F32.PACK_AB_MERGE_C R0, R6, R7, RZ ;  /* 0x000000070600723e */ /* 0x004fca00048070ff */
[----:B------:R-:W-:Y:S04]  /*bd4a0*/  STL [R1+0x41f4], R0 ;  /* 0x0041f40001007387 */ /* 0x000fe80000100800 */
[----:B------:R0:W-:Y:S02]  /*bd4b0*/  STL [R1+0x820], R4 ;  /* 0x0008200401007387 */ /* 0x0001e40000100800 */
[----:B0-----:R-:W0:Y:S02]  /*bd4c0*/  LDTM.x64 R4, tmem[UR9+0x80] ;  /* 0x00008009000479ee */ /* 0x001e240008340000 */
[----:B0-----:R-:W-:Y:S04]  /*bd4d0*/  STL.64 [R1+0x400], R4 ;  /* 0x0004000401007387 */ /* 0x001fe80000100a00 */
        /* <DEDUP_REMOVED lines=30> */
[----:B------:R0:W-:Y:S02]  /*bd6c0*/  STL.64 [R1+0x4f8], R66 ;  /* 0x0004f84201007387 */ /* 0x0001e40000100a00 */
        /* <DEDUP_REMOVED lines=99> */
[----:B------:R-:W1:Y:S04]  /*bdd00*/  LDL.LU R0, [R1+0x3c90] ;  /* 0x003c900001007983 */ /* 0x000e680000300800 */
[----:B------:R-:W2:Y:S01]  /*bdd10*/  LDL.LU R93, [R1+0x3ca8] ;  /* 0x003ca800015d7983 */ /* 0x000ea20000300800 */
[----:B0-----:R-:W0:Y:S03]  /*bdd20*/  LDTM.x64 R4, tmem[UR9+0x180] ;  /* 0x00018009000479ee */ /* 0x001e260008340000 */
[----:B0-----:R-:W-:Y:S04]  /*bdd30*/  STL.64 [R1], R4 ;  /* 0x0000000401007387 */ /* 0x001fe80000100a00 */
        /* <DEDUP_REMOVED lines=31> */
[----:B------:R-:W3:Y:S01]  /*bdf30*/  LDL.LU R92, [R1+0x3cbc] ;  /* 0x003cbc00015c7983 */ /* 0x000ee20000300800 */
[----:B0-----:R-:W0:Y:S01]  /*bdf40*/  LDTM.x64 R4, tmem[UR9+0x1c0] ;  /* 0x0001c009000479ee */ /* 0x001e220008340000 */
[----:B------:R-:W-:Y:S01]  /*bdf50*/  NOP ;  /* 0x0000000000007918 */ /* 0x000fe20000000000 */
[----:B------:R-:W4:Y:S01]  /*bdf60*/  LDCU UR9, c[0x0][0x39c] ;  /* 0x00007380ff0977ac */ /* 0x000f220008000800 */
[----:B0-----:R0:W-:Y:S04]  /*bdf70*/  STL [R1+0x4160], R4 ;  /* 0x0041600401007387 */ /* 0x0011e80000100800 */
[----:B------:R-:W-:Y:S04]  /*bdf80*/  STL [R1+0x4140], R5 ;  /* 0x0041400501007387 */ /* 0x000fe80000100800 */
        /* <DEDUP_REMOVED lines=31> */
[----:B0-----:R-:W4:Y:S04]  /*be180*/  LDL.LU R4, [R1+0x3cd0] ;  /* 0x003cd00001047983 */ /* 0x001f280000300800 */
[----:B------:R0:W-:Y:S01]  /*be190*/  @P4 STG.E.U8 desc[UR22][R68.64], R86 ;  /* 0x0000005644004986 */ /* 0x0001e2000c101116 */
[----:B-1----:R-:W-:Y:S01]  /*be1a0*/  ISETP.LT.AND P4, PT, R0, UR4, !P1 ;  /* 0x0000000400007c0c */ /* 0x002fe2000cf81270 */
[----:B------:R-:W2:Y:S02]  /*be1b0*/  LDCU UR4, c[0x0][0x39c] ;  /* 0x00007380ff0477ac */ /* 0x000ea40008000800 */
[----:B------:R-:W5:Y:S01]  /*be1c0*/  LDL.LU R0, [R1+0x3cd8] ;  /* 0x003cd80001007983 */ /* 0x000f620000300800 */
[----:B0-----:R-:W-:Y:S01]  /*be1d0*/  VIADD R68, R84, UR68 ;  /* 0x0000004454447c36 */ /* 0x001fe20008000000 */
[----:B------:R-:W-:-:S04]  /*be1e0*/  PRMT R69, R86, 0x9910, RZ ;  /* 0x0000991056457816 */ /* 0x000fc800000000ff */
[CC--:B------:R-:W-:Y:S02]  /*be1f0*/  IADD3 R60, P6, PT, R68.reuse, R3.reuse, RZ ;  /* 0x00000003443c7210 */ /* 0x0c0fe40007fde0ff */
[----:B------:R-:W-:Y:S02]  /*be200*/  SHF.R.S32.HI R69, RZ, 0x8, R69 ;  /* 0x00000008ff457819 */ /* 0x000fe40000011445 */
[C---:B------:R-:W-:Y:S01]  /*be210*/  LEA.HI.X.SX32 R61, R68.reuse, R2, 0x1, P6 ;  /* 0x00000002443d7211 */ /* 0x040fe200030f0eff */
[----:B------:R-:W-:Y:S02]  /*be220*/  VIADD R68, R68, UR68 ;  /* 0x0000004444447c36 */ /* 0x000fe40008000000 */
[----:B------:R0:W-:Y:S01]  /*be230*/  @P5 STG.E.U8 desc[UR22][R70.64], R69 ;  /* 0x0000004546005986 */ /* 0x0001e2000c101116 */
[----:B--2---:R-:W-:Y:S01]  /*be240*/  ISETP.LT.AND P5, PT, R93, UR4, !P1 ;  /* 0x000000045d007c0c */ /* 0x004fe2000cfa1270 */
[----:B------:R-:W3:Y:S01]  /*be250*/  LDCU UR4, c[0x0][0x39c] ;  /* 0x00007380ff0477ac */ /* 0x000ee20008000800 */
[----:B------:R-:W-:-:S04]  /*be260*/  IADD3 R52, P6, PT, R68, R3, RZ ;  /* 0x0000000344347210 */ /* 0x000fc80007fde0ff */
[C---:B------:R-:W-:Y:S01]  /*be270*/  LEA.HI.X.SX32 R53, R68.reuse, R2, 0x1, P6 ;  /* 0x0000000244357211 */ /* 0x040fe200030f0eff */
[----:B------:R-:W-:-:S05]  /*be280*/  VIADD R68, R68, UR68 ;  /* 0x0000004444447c36 */ /* 0x000fca0008000000 */
[C---:B------:R-:W-:Y:S01]  /*be290*/  IADD3 R58, P6, PT, R68.reuse, R3, RZ ;  /* 0x00000003443a7210 */ /* 0x040fe20007fde0ff */
[----:B------:R-:W-:Y:S03]  /*be2a0*/  STL.64 [R1+0x41f8], R60 ;  /* 0x0041f83c01007387 */ /* 0x000fe60000100a00 */
[----:B------:R-:W-:Y:S01]  /*be2b0*/  LEA.HI.X.SX32 R59, R68, R2, 0x1, P6 ;  /* 0x00000002443b7211 */ /* 0x000fe200030f0eff */
[----:B------:R-:W-:Y:S04]  /*be2c0*/  STL.64 [R1+0x4200], R52 ;  /* 0x0042003401007387 */ /* 0x000fe80000100a00 */
[----:B------:R-:W-:Y:S04]  /*be2d0*/  @P3 STG.E.U8 desc[UR22][R72.64], R85 ;  /* 0x0000005548003986 */ /* 0x000fe8000c101116 */
[----:B------:R-:W-:Y:S04]  /*be2e0*/  STL.64 [R1+0x4208], R58 ;  /* 0x0042083a01007387 */ /* 0x000fe80000100a00 */
[----:B------:R-:W2:Y:S01]  /*be2f0*/  LDL.LU R8, [R1+0x3d04] ;  /* 0x003d040001087983 */ /* 0x000ea20000300800 */
[----:B0-----:R-:W-:-:S04]  /*be300*/  PRMT R69, R85, 0x9910, RZ ;  /* 0x0000991055457816 */ /* 0x001fc800000000ff */
[----:B------:R-:W-:-:S05]  /*be310*/  SHF.R.S32.HI R69, RZ, 0x8, R69 ;  /* 0x00000008ff457819 */ /* 0x000fca0000011445 */
[----:B------:R0:W-:Y:S01]  /*be320*/  @P0 STG.E.U8 desc[UR22][R74.64], R69 ;  /* 0x000000454a000986 */ /* 0x0001e2000c101116 */
[----:B---3--:R-:W-:Y:S01]  /*be330*/  ISETP.LT.AND P3, PT, R92, UR4, !P1 ;  /* 0x000000045c007c0c */ /* 0x008fe2000cf61270 */
[----:B------:R-:W4:Y:S02]  /*be340*/  LDCU UR4, c[0x0][0x39c] ;  /* 0x00007380ff0477ac */ /* 0x000f240008000800 */
[----:B----4-:R-:W-:Y:S01]  /*be350*/  ISETP.LT.AND P0, PT, R4, UR4, !P1 ;  /* 0x0000000404007c0c */ /* 0x010fe2000cf01270 */
[----:B------:R-:W5:Y:S01]  /*be360*/  LDCU UR4, c[0x0][0x39c] ;  /* 0x00007380ff0477ac */ /* 0x000f620008000800 */
[----:B------:R-:W3:Y:S04]  /*be370*/  LDL.LU R4, [R1+0x3d14] ;  /* 0x003d140001047983 */ /* 0x000ee80000300800 */
[----:B------:R-:W4:Y:S04]  /*be380*/  LDL.LU.64 R6, [R1+0x5d0] ;  /* 0x0005d00001067983 */ /* 0x000f280000300a00 */
[----:B------:R-:W-:Y:S04]  /*be390*/  @P2 STG.E.U8 desc[UR22][R76.64], R87 ;  /* 0x000000574c002986 */ /* 0x000fe8000c101116 */
[----:B------:R-:W4:Y:S01]  /*be3a0*/  LDL.LU R5, [R1+0x3d28] ;  /* 0x003d280001057983 */ /* 0x000f220000300800 */
[----:B0-----:R-:W-:-:S03]  /*be3b0*/  PRMT R69, R87, 0x9910, RZ ;  /* 0x0000991057457816 */ /* 0x001fc600000000ff */
[----:B------:R-:W4:Y:S01]  /*be3c0*/  LDL.LU.64 R92, [R1+0x5d8] ;  /* 0x0005d800015c7983 */ /* 0x000f220000300a00 */
[----:B-----5:R-:W-:Y:S01]  /*be3d0*/  ISETP.LT.AND P2, PT, R0, UR4, !P1 ;  /* 0x0000000400007c0c */ /* 0x020fe2000cf41270 */
[----:B------:R-:W2:Y:S01]  /*be3e0*/  LDCU UR4, c[0x0][0x39c] ;  /* 0x00007380ff0477ac */ /* 0x000ea20008000800 */
[----:B------:R-:W-:Y:S01]  /*be3f0*/  SHF.R.S32.HI R69, RZ, 0x8, R69 ;  /* 0x00000008ff457819 */ /* 0x000fe20000011445 */
[----:B------:R-:W5:Y:S04]  /*be400*/  LDL.LU R0, [R1+0x3d34] ;  /* 0x003d340001007983 */ /* 0x000f680000300800 */
[----:B------:R0:W-:Y:S04]  /*be410*/  @P4 STG.E.U8 desc[UR22][R78.64], R69 ;  /* 0x000000454e004986 */ /* 0x0001e8000c101116 */
[----:B------:R-:W-:Y:S01]  /*be420*/  @P5 STG.E.U8 desc[UR22][R80.64], R88 ;  /* 0x0000005850005986 */ /* 0x000fe2000c101116 */
[----:B--2---:R-:W-:Y:S01]  /*be430*/  ISETP.LT.AND P4, PT, R8, UR4, !P1 ;  /* 0x0000000408007c0c */ /* 0x004fe2000cf81270 */
[----:B------:R-:W3:Y:S02]  /*be440*/  LDCU UR4, c[0x0][0x39c] ;  /* 0x00007380ff0477ac */ /* 0x000ee40008000800 */
[----:B---3--:R-:W-:Y:S01]  /*be450*/  ISETP.LT.AND P5, PT, R4, UR4, !P1 ;  /* 0x0000000404007c0c */ /* 0x008fe2000cfa1270 */
[----:B------:R-:W1:Y:S01]  /*be460*/  LDCU UR4, c[0x0][0x39c] ;  /* 0x00007380ff0477ac */ /* 0x000e620008000800 */
[----:B------:R-:W2:Y:S01]  /*be470*/  LDL.LU R4, [R1+0x3d40] ;  /* 0x003d400001047983 */ /* 0x000ea20000300800 */
[----:B0-----:R-:W-:-:S03]  /*be480*/  PRMT R69, R88, 0x9910, RZ ;  /* 0x0000991058457816 */ /* 0x001fc600000000ff */
[----:B------:R-:W3:Y:S01]  /*be490*/  LDL.LU.64 R8, [R1+0x5e8] ;  /* 0x0005e80001087983 */ /* 0x000ee20000300a00 */
[----:B------:R-:W-:-:S05]  /*be4a0*/  SHF.R.S32.HI R69, RZ, 0x8, R69 ;  /* 0x00000008ff457819 */ /* 0x000fca0000011445 */
[----:B----4-:R0:W-:Y:S01]  /*be4b0*/  @P3 STG.E.U8 desc[UR22][R6.64], R69 ;  /* 0x0000004506003986 */ /* 0x0101e2000c101116 */
[----:B-1----:R-:W-:Y:S01]  /*be4c0*/  ISETP.LT.AND P3, PT, R5, UR4, !P1 ;  /* 0x0000000405007c0c */ /* 0x002fe2000cf61270 */
[----:B------:R-:W5:Y:S02]  /*be4d0*/  LDCU UR4, c[0x0][0x39c] ;  /* 0x00007380ff0477ac */ /* 0x000f640008000800 */
[----:B------:R-:W4:Y:S04]  /*be4e0*/  LDL.LU R5, [R1+0x3d70] ;  /* 0x003d700001057983 */ /* 0x000f280000300800 */
[----:B------:R1:W-:Y:S01]  /*be4f0*/  @P0 STG.E.U8 desc[UR22][R92.64], R89 ;  /* 0x000000595c000986 */ /* 0x0003e2000c101116 */
[----:B0-----:R-:W-:-:S03]  /*be500*/  PRMT R69, R89, 0x9910, RZ ;  /* 0x0000991059457816 */ /* 0x001fc600000000ff */
[----:B-1----:R-:W4:Y:S01]  /*be510*/  LDL.LU.64 R92, [R1+0x738] ;  /* 0x00073800015c7983 */ /* 0x002f220000300a00 */
[----:B-----5:R-:W-:Y:S01]  /*be520*/  ISETP.LT.AND P0, PT, R0, UR4, !P1 ;  /* 0x0000000400007c0c */ /* 0x020fe2000cf01270 */
[----:B------:R-:W2:Y:S02]  /*be530*/  LDCU UR4, c[0x0][0x39c] ;  /* 0x00007380ff0477ac */ /* 0x000ea40008000800 */
[----:B------:R-:W5:Y:S01]  /*be540*/  LDL.LU R0, [R1+0x3d88] ;  /* 0x003d880001007983 */ /* 0x000f620000300800 */
[----:B------:R-:W-:-:S03]  /*be550*/  SHF.R.S32.HI R69, RZ, 0x8, R69 ;  /* 0x00000008ff457819 */ /* 0x000fc60000011445 */
[----:B------:R-:W5:Y:S04]  /*be560*/  LDL.LU.64 R6, [R1+0x5e0] ;  /* 0x0005e00001067983 */ /* 0x000f680000300a00 */
[----:B------:R0:W-:Y:S01]  /*be570*/  @P2 STG.E.U8 desc[UR22][R82.64], R69 ;  /* 0x0000004552002986 */ /* 0x0001e2000c101116 */
[----:B--2---:R-:W-:Y:S01]  /*be580*/  ISETP.LT.AND P2, PT, R4, UR4, !P1 ;  /* 0x0000000404007c0c */ /* 0x004fe2000cf41270 */
[----:B------:R-:W4:Y:S02]  /*be590*/  LDCU UR4, c[0x0][0x39c] ;  /* 0x00007380ff0477ac */ /* 0x000f240008000800 */
[----:B------:R-:W2:Y:S04]  /*be5a0*/  LDL.LU R4, [R1+0x3d68] ;  /* 0x003d680001047983 */ /* 0x000ea80000300800 */
[----:B---3--:R-:W-:Y:S04]  /*be5b0*/  @P4 STG.E.U8 desc[UR22][R8.64], R90 ;  /* 0x0000005a08004986 */ /* 0x008fe8000c101116 */
[----:B------:R-:W3:Y:S01]  /*be5c0*/  LDL.LU.64 R10, [R1+0x730] ;  /* 0x00073000010a7983 */ /* 0x000ee20000300a00 */
[----:B----4-:R-:W-:Y:S01]  /*be5d0*/  ISETP.LT.AND P4, PT, R5, UR4, !P1 ;  /* 0x0000000405007c0c */ /* 0x010fe2000cf81270 */
[----:B------:R-:W5:Y:S02]  /*be5e0*/  LDCU UR4, c[0x0][0x39c] ;  /* 0x00007380ff0477ac */ /* 0x000f640008000800 */
[----:B------:R-:W4:Y:S01]  /*be5f0*/  LDL.LU R5, [R1+0x3d84] ;  /* 0x003d840001057983 */ /* 0x000f220000300800 */
[----:B0-----:R-:W-:-:S04]  /*be600*/  PRMT R69, R90, 0x9910, RZ ;  /* 0x000099105a457816 */ /* 0x001fc800000000ff */
[----:B------:R-:W-:-:S05]  /*be610*/  SHF.R.S32.HI R69, RZ, 0x8, R69 ;  /* 0x00000008ff457819 */ /* 0x000fca0000011445 */
[----:B------:R0:W-:Y:S01]  /*be620*/  @P5 STG.E.U8 desc[UR22][R92.64], R69 ;  /* 0x000000455c005986 */ /* 0x0001e2000c101116 */
[----:B-----5:R-:W-:Y:S01]  /*be630*/  ISETP.LT.AND P5, PT, R0, UR4, !P1 ;  /* 0x0000000400007c0c */ /* 0x020fe2000cfa1270 */
[----:B------:R-:W2:Y:S02]  /*be640*/  LDCU UR4, c[0x0][0x39c] ;  /* 0x00007380ff0477ac */ /* 0x000ea40008000800 */
[----:B0-----:R-:W5:Y:S04]  /*be650*/  LDL.LU.64 R92, [R1+0x750] ;  /* 0x00075000015c7983 */ /* 0x001f680000300a00 */
[----:B------:R-:W5:Y:S04]  /*be660*/  LDL.LU R0, [R1+0x3d94] ;  /* 0x003d940001007983 */ /* 0x000f680000300800 */
[----:B------:R-:W5:Y:S04]  /*be670*/  LDL.LU R9, [R1+0x7a8] ;  /* 0x0007a80001097983 */ /* 0x000f680000300800 */
[----:B------:R0:W-:Y:S04]  /*be680*/  @P3 STG.E.U8 desc[UR22][R6.64], R91 ;  /* 0x0000005b06003986 */ /* 0x0001e8000c101116 */
[----:B0-----:R-:W5:Y:S01]  /*be690*/  LDL.LU.64 R6, [R1+0x740] ;  /* 0x0007400001067983 */ /* 0x001f620000300a00 */
[----:B--2---:R-:W-:Y:S01]  /*be6a0*/  ISETP.LT.AND P3, PT, R4, UR4, !P1 ;  /* 0x0000000404007c0c */ /* 0x004fe2000cf61270 */
[----:B------:R-:W4:Y:S02]  /*be6b0*/  LDCU UR4, c[0x0][0x39c] ;  /* 0x00007380ff0477ac */ /* 0x000f240008000800 */
[----:B------:R-:W2:Y:S01]  /*be6c0*/  LDL.LU R4, [R1+0x3dac] ;  /* 0x003dac0001047983 */ /* 0x000ea20000300800 */
[----:B------:R-:W-:-:S03]  /*be6d0*/  PRMT R69, R91, 0x9910, RZ ;  /* 0x000099105b457816 */ /* 0x000fc600000000ff */
[----:B------:R-:W2:Y:S01]  /*be6e0*/  LDL.LU.64 R62, [R1+0x748] ;  /* 0x00074800013e7983 */ /* 0x000ea20000300a00 */
[----:B------:R-:W-:-:S03]  /*be6f0*/  SHF.R.S32.HI R69, RZ, 0x8, R69 ;  /* 0x00000008ff457819 */ /* 0x000fc60000011445 */
[----:B------:R-:W2:Y:S04]  /*be700*/  LDL.LU R8, [R1+0x3db4] ;  /* 0x003db40001087983 */ /* 0x000ea80000300800 */
[----:B---3--:R0:W-:Y:S01]  /*be710*/  @P0 STG.E.U8 desc[UR22][R10.64], R69 ;  /* 0x000000450a000986 */ /* 0x0081e2000c101116 */
[----:B----4-:R-:W-:Y:S01]  /*be720*/  ISETP.LT.AND P0, PT, R5, UR4, !P1 ;  /* 0x0000000405007c0c */ /* 0x010fe2000cf01270 */
[----:B------:R-:W1:Y:S02]  /*be730*/  LDCU UR4, c[0x0][0x39c] ;  /* 0x00007380ff0477ac */ /* 0x000e640008000800 */
[----:B------:R-:W3:Y:S04]  /*be740*/  LDL.LU R5, [R1+0x7ac] ;  /* 0x0007ac0001057983 */ /* 0x000ee80000300800 */
[----:B0-----:R-:W4:Y:S04]  /*be750*/  LDL.LU.64 R10, [R1+0x778] ;  /* 0x00077800010a7983 */ /* 0x001f280000300a00 */
[----:B-----5:R-:W-:Y:S01]  /*be760*/  @P2 STG.E.U8 desc[UR22][R92.64], R9 ;  /* 0x000000095c002986 */ /* 0x020fe2000c101116 */
[----:B-1----:R-:W-:Y:S01]  /*be770*/  ISETP.LT.AND P2, PT, R0, UR4, !P1 ;  /* 0x0000000400007c0c */ /* 0x002fe2000cf41270 */
[----:B------:R-:W2:Y:S01]  /*be780*/  LDCU UR4, c[0x0][0x39c] ;  /* 0x00007380ff0477ac */ /* 0x000ea20008000800 */
[----:B------:R-:W-:Y:S01]  /*be790*/  PRMT R69, R9, 0x9910, RZ ;  /* 0x0000991009457816 */ /* 0x000fe200000000ff */
[----:B------:R-:W5:Y:S03]  /*be7a0*/  LDL.LU R0, [R1+0x3d98] ;  /* 0x003d980001007983 */ /* 0x000f660000300800 */
[----:B------:R-:W-:-:S05]  /*be7b0*/  SHF.R.S32.HI R69, RZ, 0x8, R69 ;  /* 0x00000008ff457819 */ /* 0x000fca0000011445 */
[----:B------:R0:W-:Y:S04]  /*be7c0*/  @P4 STG.E.U8 desc[UR22][R6.64], R69 ;  /* 0x0000004506004986 */ /* 0x0001e8000c101116 */
[----:B0-----:R-:W5:Y:S01]  /*be7d0*/  LDL.LU.64 R6, [R1+0x770] ;  /* 0x0007700001067983 */ /* 0x001f620000300a00 */
[----:B--2---:R-:W-:Y:S01]  /*be7e0*/  ISETP.LT.AND P4, PT, R4, UR4, !P1 ;  /* 0x0000000404007c0c */ /* 0x004fe2000cf81270 */
[----:B------:R-:W0:Y:S02]  /*be7f0*/  LDCU UR4, c[0x0][0x39c] ;  /* 0x00007380ff0477ac */ /* 0x000e240008000800 */
[----:B------:R-:W2:Y:S04]  /*be800*/  LDL.LU R4, [R1+0x3da8] ;  /* 0x003da80001047983 */ /* 0x000ea80000300800 */
[----:B------:R-:W2:Y:S04]  /*be810*/  LDL.LU R9, [R1+0x7b0] ;  /* 0x0007b00001097983 */ /* 0x000ea80000300800 */
[----:B---3--:R1:W-:Y:S01]  /*be820*/  @P5 STG.E.U8 desc[UR22][R62.64], R5 ;  /* 0x000000053e005986 */ /* 0x0083e2000c101116 */
[----:B0-----:R-:W-:Y:S01]  /*be830*/  ISETP.LT.AND P5, PT, R8, UR4, !P1 ;  /* 0x0000000408007c0c */ /* 0x001fe2000cfa1270 */
[----:B------:R-:W5:Y:S02]  /*be840*/  LDCU UR4, c[0x0][0x39c] ;  /* 0x00007380ff0477ac */ /* 0x000f640008000800 */
[----:B-1----:R-:W3:Y:S04]  /*be850*/  LDL.LU.64 R62, [R1+0x788] ;  /* 0x00078800013e7983 */ /* 0x002ee80000300a00 */
[----:B------:R-:W3:Y:S01]  /*be860*/  LDL.LU R8, [R1+0x3dc0] ;  /* 0x003dc00001087983 */ /* 0x000ee20000300800 */
[----:B------:R-:W-:-:S03]  /*be870*/  PRMT R69, R5, 0x9910, RZ ;  /* 0x0000991005457816 */ /* 0x000fc600000000ff */
[----:B------:R-:W3:Y:S01]  /*be880*/  LDL.LU R5, [R1+0x7b4] ;  /* 0x0007b40001057983 */ /* 0x000ee20000300800 */
[----:B------:R-:W-:-:S05]  /*be890*/  SHF.R.S32.HI R69, RZ, 0x8, R69 ;  /* 0x00000008ff457819 */ /* 0x000fca0000011445 */
[----:B----4-:R0:W-:Y:S01]  /*be8a0*/  @P3 STG.E.U8 desc[UR22][R10.64], R69 ;  /* 0x000000450a003986 */ /* 0x0101e2000c101116 */
[----:B-----5:R-:W-:Y:S01]  /*be8b0*/  ISETP.LT.AND P3, PT, R0, UR4, !P1 ;  /* 0x0000000400007c0c */ /* 0x020fe2000cf61270 */
[----:B------:R-:W1:Y:S02]  /*be8c0*/  LDCU UR4, c[0x0][0x39c] ;  /* 0x00007380ff0477ac */ /* 0x000e640008000800 */
[----:B0-----:R-:W4:Y:S04]  /*be8d0*/  LDL.LU.64 R10, [R1+0x7a0] ;  /* 0x0007a000010a7983 */ /* 0x001f280000300a00 */
[----:B------:R-:W5:Y:S04]  /*be8e0*/  LDL.LU R0, [R1+0x3dcc] ;  /* 0x003dcc0001007983 */ /* 0x000f680000300800 */
[----:B--2---:R0:W-:Y:S04]  /*be8f0*/  @P0 STG.E.U8 desc[UR22][R6.64], R9 ;  /* 0x0000000906000986 */ /* 0x0041e8000c101116 */
[----:B0-----:R-:W2:Y:S01]  /*be900*/  LDL.LU.64 R6, [R1+0x780] ;  /* 0x0007800001067983 */ /* 0x001ea20000300a00 */
[----:B-1----:R-:W-:Y:S01]  /*be910*/  ISETP.LT.AND P0, PT, R4, UR4, !P1 ;  /* 0x0000000404007c0c */ /* 0x002fe2000cf01270 */
[----:B------:R-:W0:Y:S02]  /*be920*/  LDCU UR4, c[0x0][0x39c] ;  /* 0x00007380ff0477ac */ /* 0x000e240008000800 */
[----:B------:R-:W2:Y:S01]  /*be930*/  LDL.LU R4, [R1+0x3de4] ;  /* 0x003de40001047983 */ /* 0x000ea20000300800 */
[----:B------:R-:W-:-:S04]  /*be940*/  PRMT R69, R9, 0x9910, RZ ;  /* 0x0000991009457816 */ /* 0x000fc800000000ff */
[----:B------:R-:W-:-:S05]  /*be950*/  SHF.R.S32.HI R69, RZ, 0x8, R69 ;  /* 0x00000008ff457819 */ /* 0x000fca0000011445 */
[----:B---3--:R1:W-:Y:S01]  /*be960*/  @P2 STG.E.U8 desc[UR22][R62.64], R69 ;  /* 0x000000453e002986 */ /* 0x0083e2000c101116 */
[----:B0-----:R-:W-:Y:S01]  /*be970*/  ISETP.LT.AND P2, PT, R8, UR4, !P1 ;  /* 0x0000000408007c0c */ /* 0x001fe2000cf41270 */
[----:B------:R-:W5:Y:S02]  /*be980*/  LDCU UR4, c[0x0][0x39c] ;  /* 0x00007380ff0477ac */ /* 0x000f640008000800 */
[----:B-1----:R-:W3:Y:S04]  /*be990*/  LDL.LU.64 R62, [R1+0x798] ;  /* 0x00079800013e7983 */ /* 0x002ee80000300a00 */
[----:B------:R-:W3:Y:S04]  /*be9a0*/  LDL.LU R9, [R1+0x7b8] ;  /* 0x0007b80001097983 */ /* 0x000ee80000300800 */
[----:B------:R-:W3:Y:S01]  /*be9b0*/  LDL.LU R8, [R1+0x3db0] ;  /* 0x003db00001087983 */ /* 0x000ee20000300800 */
[----:B------:R-:W-:-:S03]  /*be9c0*/  PRMT R69, R5, 0x9910, RZ ;  /* 0x0000991005457816 */ /* 0x000fc600000000ff */
[----:B------:R-:W3:Y:S01]  /*be9d0*/  LDL.LU.64 R58, [R1+0x790] ;  /* 0x00079000013a7983 */ /* 0x000ee20000300a00 */
[----:B------:R-:W-:-:S03]  /*be9e0*/  SHF.R.S32.HI R69, RZ, 0x8, R69 ;  /* 0x00000008ff457819 */ /* 0x000fc60000011445 */
[----:B----4-:R-:W-:Y:S01]  /*be9f0*/  @P4 STG.E.U8 desc[UR22][R10.64], R5 ;  /* 0x000000050a004986 */ /* 0x010fe2000c101116 */
[----:B-----5:R-:W-:Y:S01]  /*bea00*/  ISETP.LT.AND P4, PT, R0, UR4, !P1 ;  /* 0x0000000400007c0c */ /* 0x020fe2000cf81270 */
[----:B------:R-:W0:Y:S02]  /*bea10*/  LDCU UR4, c[0x0][0x39c] ;  /* 0x00007380ff0477ac */ /* 0x000e240008000800 */
[----:B------:R-:W4:Y:S04]  /*bea20*/  LDL.LU.64 R60, [R1+0x768] ;  /* 0x00076800013c7983 */ /* 0x000f280000300a00 */
[----:B------:R-:W4:Y:S04]  /*bea30*/  LDL.LU R0, [R1+0x7c0] ;  /* 0x0007c00001007983 */ /* 0x000f280000300800 */
[----:B--2---:R1:W-:Y:S04]  /*bea40*/  @P5 STG.E.U8 desc[UR22][R6.64], R69 ;  /* 0x0000004506005986 */ /* 0x0043e8000c101116 */
[----:B-1----:R-:W2:Y:S04]  /*bea50*/  LDL.LU R6, [R1+0x3dbc] ;  /* 0x003dbc0001067983 */ /* 0x002ea80000300800 */
[----:B------:R-:W5:Y:S01]  /*bea60*/  LDL.LU R7, [R1+0x3db8] ;  /* 0x003db80001077983 */ /* 0x000f620000300800 */
[----:B0-----:R-:W-:Y:S01]  /*bea70*/  ISETP.LT.AND P5, PT, R4, UR4, !P1 ;  /* 0x0000000404007c0c */ /* 0x001fe2000cfa1270 */
[----:B------:R-:W0:Y:S02]  /*bea80*/  LDCU UR4, c[0x0][0x39c] ;  /* 0x00007380ff0477ac */ /* 0x000e240008000800 */
[----:B------:R-:W5:Y:S04]  /*bea90*/  LDL.LU.64 R64, [R1+0x760] ;  /* 0x0007600001407983 */ /* 0x000f680000300a00 */
[----:B------:R-:W5:Y:S04]  /*beaa0*/  LDL.LU.64 R10, [R1+0x758] ;  /* 0x00075800010a7983 */ /* 0x000f680000300a00 */
[----:B------:R-:W5:Y:S04]  /*beab0*/  LDL.LU R5, [R1+0x7bc] ;  /* 0x0007bc0001057983 */ /* 0x000f680000300800 */
[----:B---3--:R1:W-:Y:S01]  /*beac0*/  @P3 STG.E.U8 desc[UR22][R62.64], R9 ;  /* 0x000000093e003986 */ /* 0x0083e2000c101116 */
[----:B0-----:R-:W-:-:S03]  /*bead0*/  ISETP.LT.AND P3, PT, R8, UR4, !P1 ;  /* 0x0000000408007c0c */ /* 0x001fc6000cf61270 */
[----:B------:R-:W3:Y:S01]  /*beae0*/  LDL.LU.64 R66, [R1+0x728] ;  /* 0x0007280001427983 */ /* 0x000ee20000300a00 */
[----:B------:R-:W-:Y:S01]  /*beaf0*/  PRMT R8, R9, 0x9910, RZ ;  /* 0x0000991009087816 */ /* 0x000fe200000000ff */
[----:B------:R-:W2:Y:S03]  /*beb00*/  LDCU UR4, c[0x0][0x39c] ;  /* 0x00007380ff0477ac */ /* 0x000ea60008000800 */
[----:B------:R-:W-:Y:S01]  /*beb10*/  SHF.R.S32.HI R52, RZ, 0x8, R8 ;  /* 0x00000008ff347819 */ /* 0x000fe20000011408 */
[----:B-1----:R-:W3:Y:S04]  /*beb20*/  LDL.LU R9, [R1+0x7c8] ;  /* 0x0007c80001097983 */ /* 0x002ee80000300800 */
[----:B------:R-:W3:Y:S04]  /*beb30*/  LDL.LU R8, [R1+0x3dc8] ;  /* 0x003dc80001087983 */ /* 0x000ee80000300800 */
[----:B------:R-:W-:Y:S04]  /*beb40*/  @P0 STG.E.U8 desc[UR22][R58.64], R52 ;  /* 0x000000343a000986 */ /* 0x000fe8000c101116 */
[----:B------:R-:W3:Y:S04]  /*beb50*/  LDL.LU.64 R62, [R1+0x720] ;  /* 0x00072000013e7983 */ /* 0x000ee80000300a00 */
[----:B----4-:R0:W-:Y:S02]  /*beb60*/  @P2 STG.E.U8 desc[UR22][R60.64], R0 ;  /* 0x000000003c002986 */ /* 0x0101e4000c101116 */
[----:B0-----:R-:W-:-:S02]  /*beb70*/  PRMT R0, R0, 0x9910, RZ ;  /* 0x0000991000007816 */ /* 0x001fc400000000ff */
[----:B--2---:R-:W-:Y:S01]  /*beb80*/  ISETP.LT.AND P0, PT, R6, UR4, !P1 ;  /* 0x0000000406007c0c */ /* 0x004fe2000cf01270 */
[----:B------:R-:W5:Y:S01]  /*beb90*/  LDCU UR4, c[0x0][0x39c] ;  /* 0x00007380ff0477ac */ /* 0x000f620008000800 */
[----:B------:R-:W2:Y:S04]  /*beba0*/  LDL.LU R6, [R1+0x3dc4] ;  /* 0x003dc40001067983 */ /* 0x000ea80000300800 */
[----:B------:R-:W4:Y:S01]  /*bebb0*/  LDL.LU.64 R58, [R1+0x718] ;  /* 0x00071800013a7983 */ /* 0x000f220000300a00 */
[----:B-----5:R-:W-:Y:S01]  /*bebc0*/  ISETP.LT.AND P2, PT, R7, UR4, !P1 ;  /* 0x0000000407007c0c */ /* 0x020fe2000cf41270 */
[----:B------:R-:W-:Y:S01]  /*bebd0*/  IMAD.MOV.U32 R7, RZ, RZ, R0 ;  /* 0x000000ffff077224 */ /* 0x000fe200078e0000 */
[----:B------:R-:W3:Y:S01]  /*bebe0*/  LDCU UR4, c[0x0][0x39c] ;  /* 0x00007380ff0477ac */ /* 0x000ee20008000800 */
[----:B------:R-:W5:Y:S03]  /*bebf0*/  LDL.LU R0, [R1+0x7c4] ;  /* 0x0007c40001007983 */ /* 0x000f660000300800 */
[----:B------:R-:W-:-:S02]  /*bec00*/  SHF.R.S32.HI R52, RZ, 0x8, R7 ;  /* 0x00000008ff347819 */ /* 0x000fc40000011407 */
[----:B------:R-:W4:Y:S04]  /*bec10*/  LDL.LU R7, [R1+0x3d90] ;  /* 0x003d900001077983 */ /* 0x000f280000300800 */
[----:B------:R0:W-:Y:S04]  /*bec20*/  @P4 STG.E.U8 desc[UR22][R64.64], R52 ;  /* 0x0000003440004986 */ /* 0x0001e8000c101116 */
[----:B------:R-:W5:Y:S01]  /*bec30*/  LDL.LU.64 R60, [R1+0x710] ;  /* 0x00071000013c7983 */ /* 0x000f620000300a00 */
[----:B---3--:R-:W-:Y:S01]  /*bec40*/  ISETP.LT.AND P4, PT, R8, UR4, !P1 ;  /* 0x0000000408007c0c */ /* 0x008fe2000cf81270 */
[----:B------:R-:W2:Y:S02]  /*bec50*/  LDCU UR4, c[0x0][0x39c] ;  /* 0x00007380ff0477ac */ /* 0x000ea40008000800 */
[----:B------:R-:W3:Y:S04]  /*bec60*/  LDL.LU R8, [R1+0x3d8c] ;  /* 0x003d8c0001087983 */ /* 0x000ee80000300800 */
[----:B------:R1:W-:Y:S04]  /*bec70*/  @P5 STG.E.U8 desc[UR22][R10.64], R5 ;  /* 0x000000050a005986 */ /* 0x0003e8000c101116 */
[----:B0-----:R-:W5:Y:S01]  /*bec80*/  LDL.LU.64 R64, [R1+0x708] ;  /* 0x0007080001407983 */ /* 0x001f620000300a00 */
[----:B-1----:R-:W-:-:S02]  /*bec90*/  PRMT R5, R5, 0x9910, RZ ;  /* 0x0000991005057816 */ /* 0x002fc400000000ff */
[----:B--2---:R-:W-:-:S03]  /*beca0*/  ISETP.LT.AND P5, PT, R6, UR4, !P1 ;  /* 0x0000000406007c0c */ /* 0x004fc6000cfa1270 */
[----:B------:R-:W-:Y:S01]  /*becb0*/  IMAD.MOV.U32 R6, RZ, RZ, R5 ;  /* 0x000000ffff067224 */ /* 0x000fe200078e0005 */
[----:B------:R-:W4:Y:S01]  /*becc0*/  LDCU UR4, c[0x0][0x39c] ;  /* 0x00007380ff0477ac */ /* 0x000f220008000800 */
[----:B------:R-:W2:Y:S03]  /*becd0*/  LDL.LU R5, [R1+0x7d0] ;  /* 0x0007d00001057983 */ /* 0x000ea60000300800 */
[----:B------:R-:W-:Y:S02]  /*bece0*/  SHF.R.S32.HI R52, RZ, 0x8, R6 ;  /* 0x00000008ff347819 */ /* 0x000fe40000011406 */
[----:B------:R-:W2:Y:S04]  /*becf0*/  LDL.LU R6, [R1+0x3da0] ;  /* 0x003da00001067983 */ /* 0x000ea80000300800 */
[----:B------:R0:W-:Y:S04]  /*bed00*/  @P3 STG.E.U8 desc[UR22][R66.64], R52 ;  /* 0x0000003442003986 */ /* 0x0001e8000c101116 */
[----:B------:R-:W2:Y:S01]  /*bed10*/  LDL.LU.64 R10, [R1+0x700] ;  /* 0x00070000010a7983 */ /* 0x000ea20000300a00 */
[----:B----4-:R-:W-:Y:S01]  /*bed20*/  ISETP.LT.AND P3, PT, R7, UR4, !P1 ;  /* 0x0000000407007c0c */ /* 0x010fe2000cf61270 */
[----:B------:R-:W3:Y:S02]  /*bed30*/  LDCU UR4, c[0x0][0x39c] ;  /* 0x00007380ff0477ac */ /* 0x000ee40008000800 */
[----:B------:R-:W4:Y:S04]  /*bed40*/  LDL.LU R7, [R1+0x3d9c] ;  /* 0x003d9c0001077983 */ /* 0x000f280000300800 */
[----:B------:R1:W-:Y:S04]  /*bed50*/  @P0 STG.E.U8 desc[UR22][R62.64], R9 ;  /* 0x000000093e000986 */ /* 0x0003e8000c101116 */
[----:B0-----:R-:W4:Y:S01]  /*bed60*/  LDL.LU.64 R66, [R1+0x6f8] ;  /* 0x0006f80001427983 */ /* 0x001f220000300a00 */
[----:B---3--:R-:W-:Y:S01]  /*bed70*/  ISETP.LT.AND P0, PT, R8, UR4, !P1 ;  /* 0x0000000408007c0c */ /* 0x008fe2000cf01270 */
[----:B------:R-:W2:Y:S01]  /*bed80*/  LDCU UR4, c[0x0][0x39c] ;  /* 0x00007380ff0477ac */ /* 0x000ea20008000800 */
[----:B------:R-:W-:-:S02]  /*bed90*/  PRMT R8, R9, 0x9910, RZ ;  /* 0x0000991009087816 */ /* 0x000fc400000000ff */
[----:B-1----:R-:W3:Y:S02]  /*beda0*/  LDL.LU R9, [R1+0x7cc] ;  /* 0x0007cc0001097983 */ /* 0x002ee40000300800 */
[----:B------:R-:W-:Y:S02]  /*bedb0*/  SHF.R.S32.HI R52, RZ, 0x8, R8 ;  /* 0x00000008ff347819 */ /* 0x000fe40000011408 */
[----:B------:R-:W3:Y:S04]  /*bedc0*/  LDL.LU R8, [R1+0x3da4] ;  /* 0x003da40001087983 */ /* 0x000ee80000300800 */
[----:B------:R-:W-:Y:S04]  /*bedd0*/  @P2 STG.E.U8 desc[UR22][R58.64], R52 ;  /* 0x000000343a002986 */ /* 0x000fe8000c101116 */
[----:B------:R-:W3:Y:S04]  /*bede0*/  LDL.LU.64 R62, [R1+0x6f0] ;  /* 0x0006f000013e7983 */ /* 0x000ee80000300a00 */
[----:B-----5:R0:W-:Y:S02]  /*bedf0*/  @P4 STG.E.U8 desc[UR22][R60.64], R0 ;  /* 0x000000003c004986 */ /* 0x0201e4000c101116 */
[----:B0-----:R-:W-:-:S02]  /*bee00*/  PRMT R0, R0, 0x9910, RZ ;  /* 0x0000991000007816 */ /* 0x001fc400000000ff */
[----:B--2---:R-:W-:Y:S01]  /*bee10*/  ISETP.LT.AND P2, PT, R6, UR4, !P1 ;  /* 0x0000000406007c0c */ /* 0x004fe2000cf41270 */
[----:B------:R-:W4:Y:S01]  /*bee20*/  LDCU UR4, c[0x0][0x39c] ;  /* 0x00007380ff0477ac */ /* 0x000f220008000800 */
[----:B------:R-:W2:Y:S04]  /*bee30*/  LDL.LU R6, [R1+0x3d6c] ;  /* 0x003d6c0001067983 */ /* 0x000ea80000300800 */
[----:B------:R-:W5:Y:S01]  /*bee40*/  LDL.LU.64 R58, [R1+0x6e8] ;  /* 0x0006e800013a7983 */ /* 0x000f620000300a00 */
[----:B----4-:R-:W-:Y:S01]  /*bee50*/  ISETP.LT.AND P4, PT, R7, UR4, !P1 ;  /* 0x0000000407007c0c */ /* 0x010fe2000cf81270 */
[----:B------:R-:W-:Y:S01]  /*bee60*/  IMAD.MOV.U32 R7, RZ, RZ, R0 ;  /* 0x000000ffff077224 */ /* 0x000fe200078e0000 */
[----:B------:R-:W3:Y:S01]  /*bee70*/  LDCU UR4, c[0x0][0x39c] ;  /* 0x00007380ff0477ac */ /* 0x000ee20008000800 */
[----:B------:R-:W4:Y:S03]  /*bee80*/  LDL.LU R0, [R1+0x7e0] ;  /* 0x0007e00001007983 */ /* 0x000f260000300800 */
        /* <DEDUP_REMOVED lines=9> */
[----:B--2---:R-:W-:Y:S01]  /*bef20*/  ISETP.LT.AND P3, PT, R6, UR4, !P1 ;  /* 0x0000000406007c0c */ /* 0x004fe2000cf61270 */
[----:B------:R-:W4:Y:S01]  /*bef30*/  LDCU UR4, c[0x0][0x39c] ;  /* 0x00007380ff0477ac */ /* 0x000f220008000800 */
[----:B------:R-:W-:-:S02]  /*bef40*/  PRMT R6, R5, 0x9910, RZ ;  /* 0x0000991005067816 */ /* 0x000fc400000000ff */
[----:B-1----:R-:W2:Y:S03]  /*bef50*/  LDL.LU R5, [R1+0x7dc] ;  /* 0x0007dc0001057983 */ /* 0x002ea60000300800 */
[----:B------:R-:W-:Y:S02]  /*bef60*/  IMAD.MOV.U32 R52, RZ, RZ, R6 ;  /* 0x000000ffff347224 */ /* 0x000fe400078e0006 */
[----:B------:R-:W2:Y:S03]  /*bef70*/  LDL.LU R6, [R1+0x3d80] ;  /* 0x003d800001067983 */ /* 0x000ea60000300800 */
[----:B------:R-:W-:Y:S01]  /*bef80*/  SHF.R.S32.HI R52, RZ, 0x8, R52 ;  /* 0x00000008ff347819 */ /* 0x000fe20000011434 */
[----:B------:R-:W2:Y:S04]  /*bef90*/  LDL.LU.64 R10, [R1+0x6d0] ;  /* 0x0006d000010a7983 */ /* 0x000ea80000300a00 */
[----:B------:R0:W-:Y:S01]  /*befa0*/  @P0 STG.E.U8 desc[UR22][R66.64], R52 ;  /* 0x0000003442000986 */ /* 0x0001e2000c101116 */
        /* <DEDUP_REMOVED lines=11> */
[----:B-----5:R-:W-:Y:S04]  /*bf060*/  @P4 STG.E.U8 desc[UR22][R58.64], R52 ;  /* 0x000000343a004986 */ /* 0x020fe8000c101116 */
[----:B------:R-:W5:Y:S04]  /*bf070*/  LDL.LU.64 R62, [R1+0x6c0] ;  /* 0x0006c000013e7983 */ /* 0x000f680000300a00 */
[----:B------:R0:W-:Y:S02]  /*bf080*/  @P5 STG.E.U8 desc[UR22][R60.64], R0 ;  /* 0x000000003c005986 */ /* 0x0001e4000c101116 */
[----:B0-----:R-:W-:-:S02]  /*bf090*/  PRMT R0, R0, 0x9910, RZ ;  /* 0x0000991000007816 */ /* 0x001fc400000000ff */
[----:B--2---:R-:W-:Y:S01]  /*bf0a0*/  ISETP.LT.AND P4, PT, R6, UR4, !P1 ;  /* 0x0000000406007c0c */ /* 0x004fe2000cf81270 */
[----:B------:R-:W4:Y:S01]  /*bf0b0*/  LDCU UR4, c[0x0][0x39c] ;  /* 0x00007380ff0477ac */ /* 0x000f220008000800 */
[----:B------:R-:W2:Y:S04]  /*bf0c0*/  LDL.LU R6, [R1+0x3d54] ;  /* 0x003d540001067983 */ /* 0x000ea80000300800 */
[----:B------:R-:W2:Y:S01]  /*bf0d0*/  LDL.LU.64 R58, [R1+0x6b8] ;  /* 0x0006b800013a7983 */ /* 0x000ea20000300a00 */
[----:B----4-:R-:W-:Y:S01]  /*bf0e0*/  ISETP.LT.AND P5, PT, R7, UR4, !P1 ;  /* 0x0000000407007c0c */ /* 0x010fe2000cfa1270 */
[----:B------:R-:W-:Y:S01]  /*bf0f0*/  IMAD.MOV.U32 R7, RZ, RZ, R0 ;  /* 0x000000ffff077224 */ /* 0x000fe200078e0000 */
[----:B------:R-:W3:Y:S01]  /*bf100*/  LDCU UR4, c[0x0][0x39c] ;  /* 0x00007380ff0477ac */ /* 0x000ee20008000800 */
[----:B------:R-:W4:Y:S03]  /*bf110*/  LDL.LU R0, [R1+0x7d4] ;  /* 0x0007d40001007983 */ /* 0x000f260000300800 */
[----:B------:R-:W-:-:S02]  /*bf120*/  SHF.R.S32.HI R60, RZ, 0x8, R7 ;  /* 0x00000008ff3c7819 */ /* 0x000fc40000011407 */
[----:B------:R-:W4:Y:S04]  /*bf130*/  LDL.LU R7, [R1+0x3d60] ;  /* 0x003d600001077983 */ /* 0x000f280000300800 */
[----:B------:R-:W-:Y:S04]  /*bf140*/  @P3 STG.E.U8 desc[UR22][R64.64], R60 ;  /* 0x0000003c40003986 */ /* 0x000fe8000c101116 */
[----:B------:R-:W4:Y:S04]  /*bf150*/  LDL.LU.64 R52, [R1+0x6b0] ;  /* 0x0006b00001347983 */ /* 0x000f280000300a00 */
[----:B------:R0:W-:Y:S04]  /*bf160*/  @P0 STG.E.U8 desc[UR22][R10.64], R5 ;  /* 0x000000050a000986 */ /* 0x0001e8000c101116 */
[----:B0-----:R-:W4:Y:S01]  /*bf170*/  LDL.LU R10, [R1+0x3d5c] ;  /* 0x003d5c00010a7983 */ /* 0x001f220000300800 */
[----:B---3--:R-:W-:Y:S01]  /*bf180*/  ISETP.LT.AND P3, PT, R8, UR4, !P1 ;  /* 0x0000000408007c0c */ /* 0x008fe2000cf61270 */
[----:B------:R-:W2:Y:S01]  /*bf190*/  LDCU UR4, c[0x0][0x39c] ;  /* 0x00007380ff0477ac */ /* 0x000ea20008000800 */
[----:B------:R-:W-:Y:S01]  /*bf1a0*/  PRMT R5, R5, 0x9910, RZ ;  /* 0x0000991005057816 */ /* 0x000fe200000000ff */
[----:B------:R-:W3:Y:S03]  /*bf1b0*/  LDL.LU.64 R60, [R1+0x6a8] ;  /* 0x0006a800013c7983 */ /* 0x000ee60000300a00 */
[----:B------:R-:W-:-:S05]  /*bf1c0*/  SHF.R.S32.HI R8, RZ, 0x8, R5 ;  /* 0x00000008ff087819 */ /* 0x000fca0000011405 */
[----:B------:R-:W-:Y:S04]  /*bf1d0*/  @P2 STG.E.U8 desc[UR22][R66.64], R8 ;  /* 0x0000000842002986 */ /* 0x000fe8000c101116 */
[----:B-----5:R0:W-:Y:S02]  /*bf1e0*/  @P4 STG.E.U8 desc[UR22][R62.64], R9 ;  /* 0x000000093e004986 */ /* 0x0201e4000c101116 */
[----:B0-----:R-:W-:Y:S02]  /*bf1f0*/  PRMT R9, R9, 0x9910, RZ ;  /* 0x0000991009097816 */ /* 0x001fe400000000ff */
[----:B--2---:R-:W-:Y:S01]  /*bf200*/  ISETP.LT.AND P0, PT, R6, UR4, !P1 ;  /* 0x0000000406007c0c */ /* 0x004fe2000cf01270 */
[----:B------:R-:W4:Y:S01]  /*bf210*/  LDCU UR4, c[0x0][0x39c] ;  /* 0x00007380ff0477ac */ /* 0x000f220008000800 */
[----:B------:R-:W2:Y:S04]  /*bf220*/  LDL.LU R6, [R1+0x7e8] ;  /* 0x0007e80001067983 */ /* 0x000ea80000300800 */
[----:B------:R-:W2:Y:S04]  /*bf230*/  LDL.LU.64 R64, [R1+0x6a0] ;  /* 0x0006a00001407983 */ /* 0x000ea80000300a00 */
[----:B------:R-:W5:Y:S04]  /*bf240*/  LDL.LU R5, [R1+0x3d64] ;  /* 0x003d640001057983 */ /* 0x000f680000300800 */
[----:B------:R-:W2:Y:S04]  /*bf250*/  LDL.LU R8, [R1+0x3d3c] ;  /* 0x003d3c0001087983 */ /* 0x000ea80000300800 */
[----:B------:R-:W2:Y:S01]  /*bf260*/  LDL.LU.64 R66, [R1+0x698] ;  /* 0x0006980001427983 */ /* 0x000ea20000300a00 */
[----:B----4-:R-:W-:Y:S01]  /*bf270*/  ISETP.LT.AND P2, PT, R7, UR4, !P1 ;  /* 0x0000000407007c0c */ /* 0x010fe2000cf41270 */
[----:B------:R-:W0:Y:S02]  /*bf280*/  LDCU UR4, c[0x0][0x39c] ;  /* 0x00007380ff0477ac */ /* 0x000e240008000800 */
[----:B------:R-:W4:Y:S04]  /*bf290*/  LDL.LU R7, [R1+0x7e4] ;  /* 0x0007e40001077983 */ /* 0x000f280000300800 */
[----:B------:R-:W4:Y:S04]  /*bf2a0*/  LDL.LU.64 R62, [R1+0x690] ;  /* 0x00069000013e7983 */ /* 0x000f280000300a00 */
[----:B------:R-:W4:Y:S01]  /*bf2b0*/  LDL.LU R11, [R1+0x3d48] ;  /* 0x003d4800010b7983 */ /* 0x000f220000300800 */
[----:B0-----:R-:W-:Y:S01]  /*bf2c0*/  ISETP.LT.AND P4, PT, R10, UR4, !P1 ;  /* 0x000000040a007c0c */ /* 0x001fe2000cf81270 */
[----:B------:R-:W5:Y:S01]  /*bf2d0*/  LDCU UR4, c[0x0][0x39c] ;  /* 0x00007380ff0477ac */ /* 0x000f620008000800 */
[----:B------:R-:W-:-:S02]  /*bf2e0*/  SHF.R.S32.HI R10, RZ, 0x8, R9 ;  /* 0x00000008ff0a7819 */ /* 0x000fc40000011409 */
[----:B------:R-:W4:Y:S04]  /*bf2f0*/  LDL.LU R9, [R1+0x3d44] ;  /* 0x003d440001097983 */ /* 0x000f280000300800 */
[----:B------:R0:W-:Y:S04]  /*bf300*/  @P5 STG.E.U8 desc[UR22][R58.64], R10 ;  /* 0x0000000a3a005986 */ /* 0x0001e8000c101116 */
[----:B------:R1:W-:Y:S04]  /*bf310*/  @P3 STG.E.U8 desc[UR22][R52.64], R0 ;  /* 0x0000000034003986 */ /* 0x0003e8000c101116 */
[----:B0-----:R-:W4:Y:S04]  /*bf320*/  LDL.LU.64 R58, [R1+0x4208] ;  /* 0x00420800013a7983 */ /* 0x001f280000300a00 */
[----:B-1----:R-:W4:Y:S01]  /*bf330*/  LDL.LU.64 R52, [R1+0x4200] ;  /* 0x0042000001347983 */ /* 0x002f220000300a00 */
[----:B------:R-:W-:-:S04]  /*bf340*/  PRMT R0, R0, 0x9910, RZ ;  /* 0x0000991000007816 */ /* 0x000fc800000000ff */
[----:B------:R-:W-:-:S05]  /*bf350*/  SHF.R.S32.HI R0, RZ, 0x8, R0 ;  /* 0x00000008ff007819 */ /* 0x000fca0000011400 */
[----:B---3--:R0:W-:Y:S01]  /*bf360*/  @P0 STG.E.U8 desc[UR22][R60.64], R0 ;  /* 0x000000003c000986 */ /* 0x0081e2000c101116 */
[----:B-----5:R-:W-:Y:S01]  /*bf370*/  ISETP.LT.AND P5, PT, R5, UR4, !P1 ;  /* 0x0000000405007c0c */ /* 0x020fe2000cfa1270 */
[----:B------:R-:W2:Y:S02]  /*bf380*/  LDCU UR4, c[0x0][0x39c] ;  /* 0x00007380ff0477ac */ /* 0x000ea40008000800 */
[----:B------:R-:W3:Y:S04]  /*bf390*/  LDL.LU R5, [R1+0x7f0] ;  /* 0x0007f00001057983 */ /* 0x000ee80000300800 */
[----:B------:R-:W5:Y:S01]  /*bf3a0*/  LDL.LU R10, [R1+0x3d50] ;  /* 0x003d5000010a7983 */ /* 0x000f620000300800 */
[----:B--2---:R-:W-:Y:S01]  /*bf3b0*/  ISETP.LT.AND P3, PT, R8, UR4, !P1 ;  /* 0x0000000408007c0c */ /* 0x004fe2000cf61270 */
[----:B------:R-:W4:Y:S02]  /*bf3c0*/  LDCU UR4, c[0x0][0x39c] ;  /* 0x00007380ff0477ac */ /* 0x000f240008000800 */
[----:B------:R-:W2:Y:S04]  /*bf3d0*/  LDL.LU R8, [R1+0x3d4c] ;  /* 0x003d4c0001087983 */ /* 0x000ea80000300800 */
[----:B0-----:R-:W2:Y:S04]  /*bf3e0*/  LDL.LU.64 R60, [R1+0x41f8] ;  /* 0x0041f800013c7983 */ /* 0x001ea80000300a00 */
[----:B------:R0:W-:Y:S04]  /*bf3f0*/  @P2 STG.E.U8 desc[UR22][R64.64], R6 ;  /* 0x0000000640002986 */ /* 0x0001e8000c101116 */
[----:B------:R-:W3:Y:S01]  /*bf400*/  LDL.LU R0, [R1+0x41f4] ;  /* 0x0041f40001007983 */ /* 0x000ee20000300800 */
[----:B----4-:R-:W-:Y:S01]  /*bf410*/  ISETP.LT.AND P0, PT, R11, UR4, !P1 ;  /* 0x000000040b007c0c */ /* 0x010fe2000cf01270 */
[----:B------:R-:W1:Y:S01]  /*bf420*/  LDCU UR4, c[0x0][0x39c] ;  /* 0x00007380ff0477ac */ /* 0x000e620008000800 */
[----:B0-----:R-:W-:-:S02]  /*bf430*/  PRMT R6, R6, 0x9910, RZ ;  /* 0x0000991006067816 */ /* 0x001fc400000000ff */
[----:B-1----:R-:W-:Y:S01]  /*bf440*/  ISETP.LT.AND P2, PT, R9, UR4, !P1 ;  /* 0x0000000409007c0c */ /* 0x002fe2000cf41270 */
[----:B------:R-:W5:Y:S01]  /*bf450*/  LDCU UR4, c[0x0][0x39c] ;  /* 0x00007380ff0477ac */ /* 0x000f620008000800 */
[----:B------:R-:W4:Y:S04]  /*bf460*/  LDL.LU R9, [R1+0x7ec] ;  /* 0x0007ec0001097983 */ /* 0x000f280000300800 */
[----:B------:R-:W3:Y:S01]  /*bf470*/  LDL.LU R11, [R1+0x3d24] ;  /* 0x003d2400010b7983 */ /* 0x000ee20000300800 */
[----:B------:R-:W-:-:S03]  /*bf480*/  SHF.R.S32.HI R64, RZ, 0x8, R6 ;  /* 0x00000008ff407819 */ /* 0x000fc60000011406 */
[----:B------:R-:W4:Y:S04]  /*bf490*/  LDL.LU R6, [R1+0x3d20] ;  /* 0x003d200001067983 */ /* 0x000f280000300800 */
[----:B------:R-:W-:Y:S04]  /*bf4a0*/  @P4 STG.E.U8 desc[UR22][R66.64], R64 ;  /* 0x0000004042004986 */ /* 0x000fe8000c101116 */
[----:B------:R0:W-:Y:S02]  /*bf4b0*/  @P5 STG.E.U8 desc[UR22][R62.64], R7 ;  /* 0x000000073e005986 */ /* 0x0001e4000c101116 */
[----:B0-----:R-:W-:-:S04]  /*bf4c0*/  PRMT R7, R7, 0x9910, RZ ;  /* 0x0000991007077816 */ /* 0x001fc800000000ff */
[----:B------:R-:W-:Y:S02]  /*bf4d0*/  SHF.R.S32.HI R7, RZ, 0x8, R7 ;  /* 0x00000008ff077819 */ /* 0x000fe40000011407 */
[----:B-----5:R-:W-:Y:S01]  /*bf4e0*/  ISETP.LT.AND P4, PT, R10, UR4, !P1 ;  /* 0x000000040a007c0c */ /* 0x020fe2000cf81270 */
[----:B------:R-:W2:Y:S02]  /*bf4f0*/  LDCU UR4, c[0x0][0x39c] ;  /* 0x00007380ff0477ac */ /* 0x000ea40008000800 */
[----:B--2---:R-:W-:Y:S01]  /*bf500*/  ISETP.LT.AND P5, PT, R8, UR4, !P1 ;  /* 0x0000000408007c0c */ /* 0x004fe2000cfa1270 */
[----:B------:R-:W3:Y:S01]  /*bf510*/  LDCU UR4, c[0x0][0x39c] ;  /* 0x00007380ff0477ac */ /* 0x000ee20008000800 */
[----:B------:R-:W2:Y:S04]  /*bf520*/  LDL.LU R8, [R1+0x7f4] ;  /* 0x0007f40001087983 */ /* 0x000ea80000300800 */
[----:B------:R-:W5:Y:S04]  /*bf530*/  LDL.LU R10, [R1+0x3d30] ;  /* 0x003d3000010a7983 */ /* 0x000f680000300800 */
[----:B------:R0:W-:Y:S04]  /*bf540*/  @P3 STG.E.U8 desc[UR22][R60.64], R7 ;  /* 0x000000073c003986 */ /* 0x0001e8000c101116 */
[----:B0-----:R-:W2:Y:S01]  /*bf550*/  LDL.LU R7, [R1+0x3d2c] ;  /* 0x003d2c0001077983 */ /* 0x001ea20000300800 */
[----:B---3--:R-:W-:Y:S01]  /*bf560*/  ISETP.LT.AND P3, PT, R11, UR4, !P1 ;  /* 0x000000040b007c0c */ /* 0x008fe2000cf61270 */
[----:B------:R-:W4:Y:S02]  /*bf570*/  LDCU UR4, c[0x0][0x39c] ;  /* 0x00007380ff0477ac */ /* 0x000f240008000800 */
[----:B------:R0:W-:Y:S01]  /*bf580*/  @P0 STG.E.U8 desc[UR22][R52.64], R5 ;  /* 0x0000000534000986 */ /* 0x0001e2000c101116 */
[----:B----4-:R-:W-:Y:S01]  /*bf590*/  ISETP.LT.AND P0, PT, R6, UR4, !P1 ;  /* 0x0000000406007c0c */ /* 0x010fe2000cf01270 */
[----:B------:R-:W5:Y:S02]  /*bf5a0*/  LDCU UR4, c[0x0][0x39c] ;  /* 0x00007380ff0477ac */ /* 0x000f640008000800 */
[----:B------:R-:W3:Y:S04]  /*bf5b0*/  LDL.LU R6, [R1+0x7f8] ;  /* 0x0007f80001067983 */ /* 0x000ee80000300800 */
[----:B0-----:R-:W4:Y:S01]  /*bf5c0*/  LDL.LU R52, [R1+0x3d38] ;  /* 0x003d380001347983 */ /* 0x001f220000300800 */
[----:B------:R-:W-:-:S04]  /*bf5d0*/  PRMT R5, R5, 0x9910, RZ ;  /* 0x0000991005057816 */ /* 0x000fc800000000ff */
[----:B------:R-:W-:-:S05]  /*bf5e0*/  SHF.R.S32.HI R5, RZ, 0x8, R5 ;  /* 0x00000008ff057819 */ /* 0x000fca0000011405 */
[----:B------:R0:W-:Y:S04]  /*bf5f0*/  @P2 STG.E.U8 desc[UR22][R58.64], R5 ;  /* 0x000000053a002986 */ /* 0x0001e8000c101116 */
[----:B0-----:R-:W3:Y:S04]  /*bf600*/  LDL.LU R5, [R1+0x3d08] ;  /* 0x003d080001057983 */ /* 0x001ee80000300800 */
[----:B------:R-:W3:Y:S01]  /*bf610*/  LDL.LU R11, [R1+0x3d10] ;  /* 0x003d1000010b7983 */ /* 0x000ee20000300800 */
[----:B------:R-:W-:-:S05]  /*bf620*/  VIADD R68, R68, UR68 ;  /* 0x0000004444447c36 */ /* 0x000fca0008000000 */
[----:B------:R-:W-:-:S04]  /*bf630*/  IADD3 R56, P6, PT, R68, R3, RZ ;  /* 0x0000000344387210 */ /* 0x000fc80007fde0ff */
[----:B------:R-:W-:-:S05]  /*bf640*/  LEA.HI.X.SX32 R57, R68, R2, 0x1, P6 ;  /* 0x0000000244397211 */ /* 0x000fca00030f0eff */
[----:B------:R0:W-:Y:S01]  /*bf650*/  @P4 STG.E.U8 desc[UR22][R56.64], R9 ;  /* 0x0000000938004986 */ /* 0x0001e2000c101116 */
[----:B------:R-:W-:-:S05]  /*bf660*/  VIADD R68, R68, UR68 ;  /* 0x0000004444447c36 */ /* 0x000fca0008000000 */
[C---:B------:R-:W-:Y:S02]  /*bf670*/  IADD3 R54, P6, PT, R68.reuse, R3, RZ ;  /* 0x0000000344367210 */ /* 0x040fe40007fde0ff */
[----:B0-----:R-:W-:Y:S02]  /*bf680*/  PRMT R9, R9, 0x9910, RZ ;  /* 0x0000991009097816 */ /* 0x001fe400000000ff */
[C---:B------:R-:W-:Y:S02]  /*bf690*/  LEA.HI.X.SX32 R55, R68.reuse, R2, 0x1, P6 ;  /* 0x0000000244377211 */ /* 0x040fe400030f0eff */
[----:B------:R-:W-:Y:S01]  /*bf6a0*/  SHF.R.S32.HI R9, RZ, 0x8, R9 ;  /* 0x00000008ff097819 */ /* 0x000fe20000011409 */
[----:B------:R-:W-:-:S04]  /*bf6b0*/  VIADD R68, R68, UR68 ;  /* 0x0000004444447c36 */ /* 0x000fc80008000000 */
[----:B------:R0:W-:Y:S01]  /*bf6c0*/  @P5 STG.E.U8 desc[UR22][R54.64], R9 ;  /* 0x0000000936005986 */ /* 0x0001e2000c101116 */
[----:B------:R-:W-:-:S04]  /*bf6d0*/  IADD3 R50, P6, PT, R68, R3, RZ ;  /* 0x0000000344327210 */ /* 0x000fc80007fde0ff */
[C---:B------:R-:W-:Y:S01]  /*bf6e0*/  LEA.HI.X.SX32 R51, R68.reuse, R2, 0x1, P6 ;  /* 0x0000000244337211 */ /* 0x040fe200030f0eff */
[----:B------:R-:W-:-:S05]  /*bf6f0*/  VIADD R68, R68, UR68 ;  /* 0x0000004444447c36 */ /* 0x000fca0008000000 */
[----:B------:R-:W-:-:S04]  /*bf700*/  IADD3 R22, P6, PT, R68, R3, RZ ;  /* 0x0000000344167210 */ /* 0x000fc80007fde0ff */
[C---:B------:R-:W-:Y:S01]  /*bf710*/  LEA.HI.X.SX32 R23, R68.reuse, R2, 0x1, P6 ;  /* 0x0000000244177211 */ /* 0x040fe200030f0eff */
[----:B------:R-:W-:-:S05]  /*bf720*/  VIADD R68, R68, UR68 ;  /* 0x0000004444447c36 */ /* 0x000fca0008000000 */
[----:B------:R-:W-:-:S04]  /*bf730*/  IADD3 R48, P6, PT, R68, R3, RZ ;  /* 0x0000000344307210 */ /* 0x000fc80007fde0ff */
[C---:B------:R-:W-:Y:S01]  /*bf740*/  LEA.HI.X.SX32 R49, R68.reuse, R2, 0x1, P6 ;  /* 0x0000000244317211 */ /* 0x040fe200030f0eff */
[----:B------:R-:W-:-:S05]  /*bf750*/  VIADD R68, R68, UR68 ;  /* 0x0000004444447c36 */ /* 0x000fca0008000000 */
[----:B------:R-:W-:-:S04]  /*bf760*/  IADD3 R46, P6, PT, R68, R3, RZ ;  /* 0x00000003442e7210 */ /* 0x000fc80007fde0ff */
[----:B------:R-:W-:Y:S02]  /*bf770*/  LEA.HI.X.SX32 R47, R68, R2, 0x1, P6 ;  /* 0x00000002442f7211 */ /* 0x000fe400030f0eff */
[----:B-----5:R-:W-:Y:S01]  /*bf780*/  ISETP.LT.AND P2, PT, R10, UR4, !P1 ;  /* 0x000000040a007c0c */ /* 0x020fe2000cf41270 */
[----:B------:R-:W2:Y:S02]  /*bf790*/  LDCU UR4, c[0x0][0x39c] ;  /* 0x00007380ff0477ac */ /* 0x000ea40008000800 */
[----:B--2---:R-:W-:Y:S01]  /*bf7a0*/  ISETP.LT.AND P4, PT, R7, UR4, !P1 ;  /* 0x0000000407007c0c */ /* 0x004fe2000cf81270 */
[----:B------:R-:W4:Y:S01]  /*bf7b0*/  LDCU UR4, c[0x0][0x39c] ;  /* 0x00007380ff0477ac */ /* 0x000f220008000800 */
[----:B------:R-:W2:Y:S04]  /*bf7c0*/  LDL.LU R7, [R1+0x7fc] ;  /* 0x0007fc0001077983 */ /* 0x000ea80000300800 */
[----:B------:R-:W5:Y:S04]  /*bf7d0*/  LDL.LU R10, [R1+0x3d0c] ;  /* 0x003d0c00010a7983 */ /* 0x000f680000300800 */
[----:B0-----:R-:W2:Y:S04]  /*bf7e0*/  LDL.LU R9, [R1+0x3d1c] ;  /* 0x003d1c0001097983 */ /* 0x001ea80000300800 */
[----:B------:R0:W-:Y:S02]  /*bf7f0*/  @P3 STG.E.U8 desc[UR22][R50.64], R8 ;  /* 0x0000000832003986 */ /* 0x0001e4000c101116 */
[----:B0-----:R-:W-:-:S02]  /*bf800*/  PRMT R8, R8, 0x9910, RZ ;  /* 0x0000991008087816 */ /* 0x001fc400000000ff */
[----:B----4-:R-:W-:Y:S01]  /*bf810*/  ISETP.LT.AND P5, PT, R52, UR4, !P1 ;  /* 0x0000000434007c0c */ /* 0x010fe2000cfa1270 */
[----:B------:R-:W3:Y:S01]  /*bf820*/  LDCU UR4, c[0x0][0x39c] ;  /* 0x00007380ff0477ac */ /* 0x000ee20008000800 */
[----:B------:R-:W-:-:S05]  /*bf830*/  SHF.R.S32.HI R8, RZ, 0x8, R8 ;  /* 0x00000008ff087819 */ /* 0x000fca0000011408 */
[----:B------:R0:W-:Y:S01]  /*bf840*/  @P0 STG.E.U8 desc[UR22][R22.64], R8 ;  /* 0x0000000816000986 */ /* 0x0001e2000c101116 */
[----:B---3--:R-:W-:Y:S01]  /*bf850*/  ISETP.LT.AND P3, PT, R5, UR4, !P1 ;  /* 0x0000000405007c0c */ /* 0x008fe2000cf61270 */
[----:B------:R-:W1:Y:S02]  /*bf860*/  LDCU UR4, c[0x0][0x39c] ;  /* 0x00007380ff0477ac */ /* 0x000e640008000800 */
[----:B------:R-:W3:Y:S04]  /*bf870*/  LDL.LU R5, [R1+0x800] ;  /* 0x0008000001057983 */ /* 0x000ee80000300800 */
[----:B0-----:R-:W4:Y:S04]  /*bf880*/  LDL.LU R8, [R1+0x3d18] ;  /* 0x003d180001087983 */ /* 0x001f280000300800 */
[----:B------:R-:W3:Y:S04]  /*bf890*/  LDL.LU R22, [R1+0x3cf4] ;  /* 0x003cf40001167983 */ /* 0x000ee80000300800 */
[----:B------:R0:W-:Y:S02]  /*bf8a0*/  @P2 STG.E.U8 desc[UR22][R48.64], R6 ;  /* 0x0000000630002986 */ /* 0x0001e4000c101116 */
[----:B0-----:R-:W-:-:S04]  /*bf8b0*/  PRMT R6, R6, 0x9910, RZ ;  /* 0x0000991006067816 */ /* 0x001fc800000000ff */
[----:B------:R-:W-:Y:S02]  /*bf8c0*/  SHF.R.S32.HI R6, RZ, 0x8, R6 ;  /* 0x00000008ff067819 */ /* 0x000fe40000011406 */
[----:B-1----:R-:W-:Y:S01]  /*bf8d0*/  ISETP.LT.AND P0, PT, R11, UR4, !P1 ;  /* 0x000000040b007c0c */ /* 0x002fe2000cf01270 */
[----:B------:R-:W5:Y:S01]  /*bf8e0*/  LDCU UR4, c[0x0][0x39c] ;  /* 0x00007380ff0477ac */ /* 0x000f620008000800 */
[----:B------:R-:W3:Y:S04]  /*bf8f0*/  LDL.LU R11, [R1+0x804] ;  /* 0x00080400010b7983 */ /* 0x000ee80000300800 */
[----:B------:R0:W-:Y:S04]  /*bf900*/  @P4 STG.E.U8 desc[UR22][R46.64], R6 ;  /* 0x000000062e004986 */ /* 0x0001e8000c101116 */
[----:B0-----:R-:W3:Y:S04]  /*bf910*/  LDL.LU R6, [R1+0x3cf0] ;  /* 0x003cf00001067983 */ /* 0x001ee80000300800 */
[----:B------:R-:W3:Y:S01]  /*bf920*/  LDL.LU R23, [R1+0x3cfc] ;  /* 0x003cfc0001177983 */ /* 0x000ee20000300800 */
        /* <DEDUP_REMOVED lines=13> */
[----:B------:R-:W2:Y:S01]  /*bfa00*/  LDCU UR4, c[0x0][0x39c] ;  /* 0x00007380ff0477ac */ /* 0x000ea20008000800 */
[----:B------:R-:W5:Y:S01]  /*bfa10*/  LDL.LU R10, [R1+0x3cf8] ;  /* 0x003cf800010a7983 */ /* 0x000f620000300800 */
[----:B--2---:R-:W-:Y:S01]  /*bfa20*/  ISETP.LT.AND P4, PT, R9, UR4, !P1 ;  /* 0x0000000409007c0c */ /* 0x004fe2000cf81270 */
[----:B------:R-:W4:Y:S02]  /*bfa30*/  LDCU UR4, c[0x0][0x39c] ;  /* 0x00007380ff0477ac */ /* 0x000f240008000800 */
[----:B------:R0:W-:Y:S02]  /*bfa40*/  @P5 STG.E.U8 desc[UR22][R44.64], R7 ;  /* 0x000000072c005986 */ /* 0x0001e4000c101116 */
[----:B0-----:R-:W-:-:S04]  /*bfa50*/  PRMT R7, R7, 0x9910, RZ ;  /* 0x0000991007077816 */ /* 0x001fc800000000ff */
[----:B------:R-:W-:-:S05]  /*bfa60*/  SHF.R.S32.HI R7, RZ, 0x8, R7 ;  /* 0x00000008ff077819 */ /* 0x000fca0000011407 */
[----:B------:R0:W-:Y:S01]  /*bfa70*/  @P3 STG.E.U8 desc[UR22][R42.64], R7 ;  /* 0x000000072a003986 */ /* 0x0001e2000c101116 */
[----:B----4-:R-:W-:Y:S01]  /*bfa80*/  ISETP.LT.AND P5, PT, R8, UR4, !P1 ;  /* 0x0000000408007c0c */ /* 0x010fe2000cfa1270 */
[----:B------:R-:W3:Y:S02]  /*bfa90*/  LDCU UR4, c[0x0][0x39c] ;  /* 0x00007380ff0477ac */ /* 0x000ee40008000800 */
[----:B------:R-:W2:Y:S04]  /*bfaa0*/  LDL.LU R8, [R1+0x808] ;  /* 0x0008080001087983 */ /* 0x000ea80000300800 */
[----:B------:R-:W4:Y:S04]  /*bfab0*/  LDL.LU R9, [R1+0x3d00] ;  /* 0x003d000001097983 */ /* 0x000f280000300800 */
[----:B0-----:R-:W2:Y:S01]  /*bfac0*/  LDL.LU R7, [R1+0x3cdc] ;  /* 0x003cdc0001077983 */ /* 0x001ea20000300800 */
[----:B---3--:R-:W-:Y:S01]  /*bfad0*/  ISETP.LT.AND P3, PT, R22, UR4, !P1 ;  /* 0x0000000416007c0c */ /* 0x008fe2000cf61270 */
[----:B------:R-:W0:Y:S02]  /*bfae0*/  LDCU UR4, c[0x0][0x39c] ;  /* 0x00007380ff0477ac */ /* 0x000e240008000800 */
[----:B------:R1:W-:Y:S02]  /*bfaf0*/  @P0 STG.E.U8 desc[UR22][R40.64], R5 ;  /* 0x0000000528000986 */ /* 0x0003e4000c101116 */
[----:B-1----:R-:W-:-:S02]  /*bfb00*/  PRMT R5, R5, 0x9910, RZ ;  /* 0x0000991005057816 */ /* 0x002fc400000000ff */
[----:B0-----:R-:W-:Y:S01]  /*bfb10*/  ISETP.LT.AND P0, PT, R6, UR4, !P1 ;  /* 0x0000000406007c0c */ /* 0x001fe2000cf01270 */
[----:B------:R-:W0:Y:S01]  /*bfb20*/  LDCU UR4, c[0x0][0x39c] ;  /* 0x00007380ff0477ac */ /* 0x000e220008000800 */
[----:B------:R-:W3:Y:S04]  /*bfb30*/  LDL.LU R6, [R1+0x80c] ;  /* 0x00080c0001067983 */ /* 0x000ee80000300800 */
[----:B------:R-:W3:Y:S01]  /*bfb40*/  LDL.LU R22, [R1+0x3ce4] ;  /* 0x003ce40001167983 */ /* 0x000ee20000300800 */
[----:B------:R-:W-:-:S05]  /*bfb50*/  SHF.R.S32.HI R5, RZ, 0x8, R5 ;  /* 0x00000008ff057819 */ /* 0x000fca0000011405 */
[----:B------:R1:W-:Y:S04]  /*bfb60*/  @P2 STG.E.U8 desc[UR22][R38.64], R5 ;  /* 0x0000000526002986 */ /* 0x0003e8000c101116 */
[----:B-1----:R-:W3:Y:S01]  /*bfb70*/  LDL.LU R5, [R1+0x3ce0] ;  /* 0x003ce00001057983 */ /* 0x002ee20000300800 */
[----:B0-----:R-:W-:Y:S01]  /*bfb80*/  ISETP.LT.AND P2, PT, R23, UR4, !P1 ;  /* 0x0000000417007c0c */ /* 0x001fe2000cf41270 */
[----:B------:R-:W5:Y:S01]  /*bfb90*/  LDCU UR4, c[0x0][0x39c] ;  /* 0x00007380ff0477ac */ /* 0x000f620008000800 */
[----:B------:R-:W-:Y:S01]  /*bfba0*/  VIADD R68, R68, UR68 ;  /* 0x0000004444447c36 */ /* 0x000fe20008000000 */
[----:B------:R-:W3:Y:S04]  /*bfbb0*/  LDL.LU R23, [R1+0x810] ;  /* 0x0008100001177983 */ /* 0x000ee80000300800 */
[----:B------:R-:W-:-:S04]  /*bfbc0*/  IADD3 R36, P6, PT, R68, R3, RZ ;  /* 0x0000000344247210 */ /* 0x000fc80007fde0ff */
[----:B------:R-:W-:-:S05]  /*bfbd0*/  LEA.HI.X.SX32 R37, R68, R2, 0x1, P6 ;  /* 0x0000000244257211 */ /* 0x000fca00030f0eff */
[----:B------:R0:W-:Y:S01]  /*bfbe0*/  @P4 STG.E.U8 desc[UR22][R36.64], R11 ;  /* 0x0000000b24004986 */ /* 0x0001e2000c101116 */
        /* <DEDUP_REMOVED lines=13> */
[----:B------:R-:W4:Y:S01]  /*bfcc0*/  LDCU UR4, c[0x0][0x39c] ;  /* 0x00007380ff0477ac */ /* 0x000f220008000800 */
[----:B------:R-:W-:Y:S02]  /*bfcd0*/  PRMT R10, R11, 0x9910, RZ ;  /* 0x000099100b0a7816 */ /* 0x000fe400000000ff */
[----:B0-----:R-:W5:Y:S02]  /*bfce0*/  LDL.LU R11, [R1+0x3cec] ;  /* 0x003cec00010b7983 */ /* 0x001f640000300800 */
[----:B------:R-:W-:-:S05]  /*bfcf0*/  SHF.R.S32.HI R10, RZ, 0x8, R10 ;  /* 0x00000008ff0a7819 */ /* 0x000fca000001140a */
[----:B------:R0:W-:Y:S04]  /*bfd00*/  @P5 STG.E.U8 desc[UR22][R34.64], R10 ;  /* 0x0000000a22005986 */ /* 0x0001e8000c101116 */
[----:B0-----:R-:W5:Y:S01]  /*bfd10*/  LDL.LU R10, [R1+0x3ce8] ;  /* 0x003ce800010a7983 */ /* 0x001f620000300800 */
[----:B----4-:R-:W-:Y:S01]  /*bfd20*/  ISETP.LT.AND P5, PT, R9, UR4, !P1 ;  /* 0x0000000409007c0c */ /* 0x010fe2000cfa1270 */
[----:B------:R-:W0:Y:S02]  /*bfd30*/  LDCU UR4, c[0x0][0x39c] ;  /* 0x00007380ff0477ac */ /* 0x000e240008000800 */
[----:B------:R-:W4:Y:S04]  /*bfd40*/  LDL.LU R9, [R1+0x3cc4] ;  /* 0x003cc40001097983 */ /* 0x000f280000300800 */
[----:B--2---:R1:W-:Y:S02]  /*bfd50*/  @P3 STG.E.U8 desc[UR22][R32.64], R8 ;  /* 0x0000000820003986 */ /* 0x0043e4000c101116 */
[----:B-1----:R-:W-:-:S04]  /*bfd60*/  PRMT R8, R8, 0x9910, RZ ;  /* 0x0000991008087816 */ /* 0x002fc800000000ff */
[----:B------:R-:W-:Y:S02]  /*bfd70*/  SHF.R.S32.HI R8, RZ, 0x8, R8 ;  /* 0x00000008ff087819 */ /* 0x000fe40000011408 */
[----:B0-----:R-:W-:Y:S01]  /*bfd80*/  ISETP.LT.AND P3, PT, R7, UR4, !P1 ;  /* 0x0000000407007c0c */ /* 0x001fe2000cf61270 */
[----:B------:R-:W3:Y:S01]  /*bfd90*/  LDCU UR4, c[0x0][0x39c] ;  /* 0x00007380ff0477ac */ /* 0x000ee20008000800 */
[----:B------:R-:W2:Y:S04]  /*bfda0*/  LDL.LU R7, [R1+0x814] ;  /* 0x0008140001077983 */ /* 0x000ea80000300800 */
[----:B------:R0:W-:Y:S04]  /*bfdb0*/  @P0 STG.E.U8 desc[UR22][R30.64], R8 ;  /* 0x000000081e000986 */ /* 0x0001e8000c101116 */
[----:B0-----:R-:W2:Y:S01]  /*bfdc0*/  LDL.LU R8, [R1+0x3cc0] ;  /* 0x003cc00001087983 */ /* 0x001ea20000300800 */
[----:B---3--:R-:W-:Y:S01]  /*bfdd0*/  ISETP.LT.AND P0, PT, R22, UR4, !P1 ;  /* 0x0000000416007c0c */ /* 0x008fe2000cf01270 */
[----:B------:R-:W0:Y:S02]  /*bfde0*/  LDCU UR4, c[0x0][0x39c] ;  /* 0x00007380ff0477ac */ /* 0x000e240008000800 */
[----:B------:R1:W-:Y:S04]  /*bfdf0*/  @P2 STG.E.U8 desc[UR22][R12.64], R6 ;  /* 0x000000060c002986 */ /* 0x0003e8000c101116 */
[----:B-1----:R-:W3:Y:S01]  /*bfe00*/  LDL.LU R13, [R1+0x3ccc] ;  /* 0x003ccc00010d7983 */ /* 0x002ee20000300800 */
[----:B------:R-:W-:-:S02]  /*bfe10*/  PRMT R12, R6, 0x9910, RZ ;  /* 0x00009910060c7816 */ /* 0x000fc400000000ff */
[----:B0-----:R-:W-:Y:S01]  /*bfe20*/  ISETP.LT.AND P2, PT, R5, UR4, !P1 ;  /* 0x0000000405007c0c */ /* 0x001fe2000cf41270 */
[----:B------:R-:W5:Y:S01]  /*bfe30*/  LDCU UR4, c[0x0][0x39c] ;  /* 0x00007380ff0477ac */ /* 0x000f620008000800 */
[----:B------:R-:W3:Y:S04]  /*bfe40*/  LDL.LU R5, [R1+0x818] ;  /* 0x0008180001057983 */ /* 0x000ee80000300800 */
[----:B------:R-:W3:Y:S01]  /*bfe50*/  LDL.LU R6, [R1+0x3cc8] ;  /* 0x003cc80001067983 */ /* 0x000ee20000300800 */
[----:B------:R-:W-:Y:S01]  /*bfe60*/  VIADD R68, R68, UR68 ;  /* 0x0000004444447c36 */ /* 0x000fe20008000000 */
[----:B------:R-:W-:-:S04]  /*bfe70*/  SHF.R.S32.HI R12, RZ, 0x8, R12 ;  /* 0x00000008ff0c7819 */ /* 0x000fc8000001140c */
[----:B------:R-:W-:-:S04]  /*bfe80*/  IADD3 R28, P6, PT, R68, R3, RZ ;  /* 0x00000003441c7210 */ /* 0x000fc80007fde0ff */
[----:B------:R-:W-:-:S05]  /*bfe90*/  LEA.HI.X.SX32 R29, R68, R2, 0x1, P6 ;  /* 0x00000002441d7211 */ /* 0x000fca00030f0eff */
[----:B------:R0:W-:Y:S01]  /*bfea0*/  @P4 STG.E.U8 desc[UR22][R28.64], R12 ;  /* 0x0000000c1c004986 */ /* 0x0001e2000c101116 */
[----:B------:R-:W-:-:S05]  /*bfeb0*/  VIADD R68, R68, UR68 ;  /* 0x0000004444447c36 */ /* 0x000fca0008000000 */
[----:B------:R-:W-:-:S04]  /*bfec0*/  IADD3 R26, P6, PT, R68, R3, RZ ;  /* 0x00000003441a7210 */ /* 0x000fc80007fde0ff */
[C---:B------:R-:W-:Y:S01]  /*bfed0*/  LEA.HI.X.SX32 R27, R68.reuse, R2, 0x1, P6 ;  /* 0x00000002441b7211 */ /* 0x040fe200030f0eff */
[----:B0-----:R-:W3:Y:S04]  /*bfee0*/  LDL.LU R12, [R1+0x3cd4] ;  /* 0x003cd400010c7983 */ /* 0x001ee80000300800 */
[----:B------:R-:W-:Y:S01]  /*bfef0*/  @P5 STG.E.U8 desc[UR22][R26.64], R23 ;  /* 0x000000171a005986 */ /* 0x000fe2000c101116 */
[----:B------:R-:W-:Y:S01]  /*bff00*/  VIADD R68, R68, UR68 ;  /* 0x0000004444447c36 */ /* 0x000fe20008000000 */
[----:B------:R-:W-:-:S04]  /*bff10*/  PRMT R22, R23, 0x9910, RZ ;  /* 0x0000991017167816 */ /* 0x000fc800000000ff */
[C---:B------:R-:W-:Y:S02]  /*bff20*/  IADD3 R24, P6, PT, R68.reuse, R3, RZ ;  /* 0x0000000344187210 */ /* 0x040fe40007fde0ff */
[----:B------:R-:W-:Y:S02]  /*bff30*/  SHF.R.S32.HI R22, RZ, 0x8, R22 ;  /* 0x00000008ff167819 */ /* 0x000fe40000011416 */
[----:B------:R-:W-:-:S05]  /*bff40*/  LEA.HI.X.SX32 R25, R68, R2, 0x1, P6 ;  /* 0x0000000244197211 */ /* 0x000fca00030f0eff */
[----:B------:R-:W-:Y:S01]  /*bff50*/  @P3 STG.E.U8 desc[UR22][R24.64], R22 ;  /* 0x0000001618003986 */ /* 0x000fe2000c101116 */
        /* <DEDUP_REMOVED lines=10> */
[----:B------:R-:W0:Y:S02]  /*c0000*/  LDCU UR4, c[0x0][0x39c] ;  /* 0x00007380ff0477ac */ /* 0x000e240008000800 */
[----:B0-----:R-:W-:Y:S01]  /*c0010*/  ISETP.LT.AND P5, PT, R10, UR4, !P1 ;  /* 0x000000040a007c0c */ /* 0x001fe2000cfa1270 */
[----:B------:R-:W4:Y:S01]  /*c0020*/  LDCU UR4, c[0x0][0x39c] ;  /* 0x00007380ff0477ac */ /* 0x000f220008000800 */
[----:B------:R-:W5:Y:S04]  /*c0030*/  LDL.LU R10, [R1+0x3ca4] ;  /* 0x003ca400010a7983 */ /* 0x000f680000300800 */
[----:B------:R-:W5:Y:S01]  /*c0040*/  LDL.LU R11, [R1+0x81c] ;  /* 0x00081c00010b7983 */ /* 0x000f620000300800 */
[----:B----4-:R-:W-:Y:S01]  /*c0050*/  ISETP.LT.AND P3, PT, R9, UR4, !P1 ;  /* 0x0000000409007c0c */ /* 0x010fe2000cf61270 */
[----:B------:R-:W0:Y:S02]  /*c0060*/  LDCU UR4, c[0x0][0x39c] ;  /* 0x00007380ff0477ac */ /* 0x000e240008000800 */
[----:B------:R-:W4:Y:S04]  /*c0070*/  LDL.LU R9, [R1+0x3cb0] ;  /* 0x003cb00001097983 */ /* 0x000f280000300800 */
[----:B--2---:R1:W-:Y:S01]  /*c0080*/  @P0 STG.E.U8 desc[UR22][R18.64], R7 ;  /* 0x0000000712000986 */ /* 0x0043e2000c101116 */
[----:B0-----:R-:W-:Y:S01]  /*c0090*/  ISETP.LT.AND P0, PT, R8, UR4, !P1 ;  /* 0x0000000408007c0c */ /* 0x001fe2000cf01270 */
[----:B------:R-:W3:Y:S01]  /*c00a0*/  LDCU UR4, c[0x0][0x39c] ;  /* 0x00007380ff0477ac */ /* 0x000ee20008000800 */
[----:B------:R-:W-:-:S02]  /*c00b0*/  PRMT R8, R7, 0x9910, RZ ;  /* 0x0000991007087816 */ /* 0x000fc400000000ff */
[----:B-1----:R-:W2:Y:S03]  /*c00c0*/  LDL.LU R7, [R1+0x820] ;  /* 0x0008200001077983 */ /* 0x002ea60000300800 */
[----:B------:R-:W-:Y:S02]  /*c00d0*/  IMAD.MOV.U32 R18, RZ, RZ, R8 ;  /* 0x000000ffff127224 */ /* 0x000fe400078e0008 */
[----:B------:R-:W2:Y:S03]  /*c00e0*/  LDL.LU R8, [R1+0x3cac] ;  /* 0x003cac0001087983 */ /* 0x000ea60000300800 */
[----:B------:R-:W-:-:S05]  /*c00f0*/  SHF.R.S32.HI R18, RZ, 0x8, R18 ;  /* 0x00000008ff127819 */ /* 0x000fca0000011412 */
[----:B------:R-:W-:Y:S01]  /*c0100*/  @P2 STG.E.U8 desc[UR22][R20.64], R18 ;  /* 0x0000001214002986 */ /* 0x000fe2000c101116 */
[----:B---3--:R-:W-:Y:S01]  /*c0110*/  ISETP.LT.AND P2, PT, R13, UR4, !P1 ;  /* 0x000000040d007c0c */ /* 0x008fe2000cf41270 */
[----:B------:R-:W0:Y:S02]  /*c0120*/  LDCU UR4, c[0x0][0x39c] ;  /* 0x00007380ff0477ac */ /* 0x000e240008000800 */
[----:B------:R1:W-:Y:S01]  /*c0130*/  @P4 STG.E.U8 desc[UR22][R16.64], R5 ;  /* 0x0000000510004986 */ /* 0x0003e2000c101116 */
[----:B------:R-:W-:Y:S01]  /*c0140*/  VIADD R68, R68, UR68 ;  /* 0x0000004444447c36 */ /* 0x000fe20008000000 */
[----:B0-----:R-:W-:Y:S01]  /*c0150*/  ISETP.LT.AND P4, PT, R6, UR4, !P1 ;  /* 0x0000000406007c0c */ /* 0x001fe2000cf81270 */
[----:B------:R-:W0:Y:S01]  /*c0160*/  LDCU UR4, c[0x0][0x39c] ;  /* 0x00007380ff0477ac */ /* 0x000e220008000800 */
[----:B------:R-:W3:Y:S02]  /*c0170*/  LDL.LU R6, [R1+0x3cb8] ;  /* 0x003cb80001067983 */ /* 0x000ee40000300800 */
[----:B------:R-:W-:-:S02]  /*c0180*/  IADD3 R14, P6, PT, R68, R3, RZ ;  /* 0x00000003440e7210 */ /* 0x000fc40007fde0ff */
[----:B-1----:R-:W-:Y:S02]  /*c0190*/  PRMT R5, R5, 0x9910, RZ ;  /* 0x0000991005057816 */ /* 0x002fe400000000ff */
[----:B------:R-:W-:Y:S02]  /*c01a0*/  LEA.HI.X.SX32 R15, R68, R2, 0x1, P6 ;  /* 0x00000002440f7211 */ /* 0x000fe400030f0eff */
[----:B------:R-:W-:-:S05]  /*c01b0*/  SHF.R.S32.HI R5, RZ, 0x8, R5 ;  /* 0x00000008ff057819 */ /* 0x000fca0000011405 */
[----:B------:R1:W-:Y:S04]  /*c01c0*/  @P5 STG.E.U8 desc[UR22][R14.64], R5 ;  /* 0x000000050e005986 */ /* 0x0003e8000c101116 */
[----:B-1----:R-:W3:Y:S01]  /*c01d0*/  LDL.LU R5, [R1+0x3cb4] ;  /* 0x003cb40001057983 */ /* 0x002ee20000300800 */
[----:B0-----:R-:W-:Y:S01]  /*c01e0*/  ISETP.LT.AND P5, PT, R12, UR4, !P1 ;  /* 0x000000040c007c0c */ /* 0x001fe2000cfa1270 */
[----:B------:R-:W0:Y:S01]  /*c01f0*/  LDCU UR4, c[0x0][0x39c] ;  /* 0x00007380ff0477ac */ /* 0x000e220008000800 */
[----:B------:R-:W-:Y:S01]  /*c0200*/  VIADD R68, R68, UR68 ;  /* 0x0000004444447c36 */ /* 0x000fe20008000000 */
[----:B------:R-:W3:Y:S04]  /*c0210*/  LDL.LU R19, [R1+0x508] ;  /* 0x0005080001137983 */ /* 0x000ee80000300800 */
[CC--:B------:R-:W-:Y:S01]  /*c0220*/  IADD3 R92, P6, PT, R68.reuse, R3.reuse, RZ ;  /* 0x00000003445c7210 */ /* 0x0c0fe20007fde0ff */
[----:B------:R-:W3:Y:S03]  /*c0230*/  LDL.LU R17, [R1+0x50c] ;  /* 0x00050c0001117983 */ /* 0x000ee60000300800 */
[CC--:B------:R-:W-:Y:S01]  /*c0240*/  LEA.HI.X.SX32 R93, R68.reuse, R2.reuse, 0x1, P6 ;  /* 0x00000002445d7211 */ /* 0x0c0fe200030f0eff */
        /* <DEDUP_REMOVED lines=9> */
[C---:B------:R-:W-:Y:S01]  /*c02e0*/  LEA.HI.X.SX32 R89, R68.reuse, R2, 0x1, P6 ;  /* 0x0000000244597211 */ /* 0x040fe200030f0eff */
[----:B------:R-:W-:Y:S01]  /*c02f0*/  VIADD R68, R68, UR68 ;  /* 0x0000004444447c36 */ /* 0x000fe20008000000 */
[----:B------:R-:W3:Y:S04]  /*c0300*/  LDL.LU R12, [R1+0x3c98] ;  /* 0x003c9800010c7983 */ /* 0x000ee80000300800 */
[----:B------:R-:W-:-:S04]  /*c0310*/  IADD3 R86, P6, PT, R68, R3, RZ ;  /* 0x0000000344567210 */ /* 0x000fc80007fde0ff */
[C---:B------:R-:W-:Y:S01]  /*c0320*/  LEA.HI.X.SX32 R87, R68.reuse, R2, 0x1, P6 ;  /* 0x0000000244577211 */ /* 0x040fe200030f0eff */
[----:B------:R-:W-:-:S05]  /*c0330*/  VIADD R68, R68, UR68 ;  /* 0x0000004444447c36 */ /* 0x000fca0008000000 */
[----:B------:R-:W-:-:S04]  /*c0340*/  IADD3 R84, P6, PT, R68, R3, RZ ;  /* 0x0000000344547210 */ /* 0x000fc80007fde0ff */
[----:B------:R-:W-:Y:S01]  /*c0350*/  LEA.HI.X.SX32 R85, R68, R2, 0x1, P6 ;  /* 0x0000000244557211 */ /* 0x000fe200030f0eff */
[----:B-----5:R1:W-:Y:S01]  /*c0360*/  @P3 STG.E.U8 desc[UR22][R92.64], R11 ;  /* 0x0000000b5c003986 */ /* 0x0203e2000c101116 */
[----:B0-----:R-:W-:Y:S01]  /*c0370*/  ISETP.LT.AND P3, PT, R10, UR4, !P1 ;  /* 0x000000040a007c0c */ /* 0x001fe2000cf61270 */
[----:B------:R-:W4:Y:S02]  /*c0380*/  LDCU UR4, c[0x0][0x39c] ;  /* 0x00007380ff0477ac */ /* 0x000f240008000800 */
[----:B------:R-:W5:Y:S01]  /*c0390*/  LDL.LU R10, [R1+0x518] ;  /* 0x00051800010a7983 */ /* 0x000f620000300800 */
[----:B-1----:R-:W-:-:S03]  /*c03a0*/  PRMT R92, R11, 0x9910, RZ ;  /* 0x000099100b5c7816 */ /* 0x002fc600000000ff */
[----:B------:R-:W5:Y:S01]  /*c03b0*/  LDL.LU R11, [R1+0x51c] ;  /* 0x00051c00010b7983 */ /* 0x000f620000300800 */
[----:B------:R-:W-:-:S05]  /*c03c0*/  SHF.R.S32.HI R92, RZ, 0x8, R92 ;  /* 0x00000008ff5c7819 */ /* 0x000fca000001145c */
[----:B------:R-:W-:Y:S01]  /*c03d0*/  @P0 STG.E.U8 desc[UR22][R90.64], R92 ;  /* 0x0000005c5a000986 */ /* 0x000fe2000c101116 */
[----:B----4-:R-:W-:Y:S01]  /*c03e0*/  ISETP.LT.AND P0, PT, R9, UR4, !P1 ;  /* 0x0000000409007c0c */ /* 0x010fe2000cf01270 */
[----:B------:R-:W0:Y:S02]  /*c03f0*/  LDCU UR4, c[0x0][0x39c] ;  /* 0x00007380ff0477ac */ /* 0x000e240008000800 */
[----:B------:R-:W4:Y:S04]  /*c0400*/  LDL.LU R9, [R1+0x3c9c] ;  /* 0x003c9c0001097983 */ /* 0x000f280000300800 */
[----:B--2---:R1:W-:Y:S01]  /*c0410*/  @P2 STG.E.U8 desc[UR22][R88.64], R7 ;  /* 0x0000000758002986 */ /* 0x0043e2000c101116 */
[----:B0-----:R-:W-:Y:S01]  /*c0420*/  ISETP.LT.AND P2, PT, R8, UR4, !P1 ;  /* 0x0000000408007c0c */ /* 0x001fe2000cf41270 */
[----:B------:R-:W3:Y:S01]  /*c0430*/  LDCU UR4, c[0x0][0x39c] ;  /* 0x00007380ff0477ac */ /* 0x000ee20008000800 */
[----:B-1----:R-:W-:-:S04]  /*c0440*/  PRMT R88, R7, 0x9910, RZ ;  /* 0x0000991007587816 */ /* 0x002fc800000000ff */
[----:B------:R-:W-:-:S05]  /*c0450*/  SHF.R.S32.HI R88, RZ, 0x8, R88 ;  /* 0x00000008ff587819 */ /* 0x000fca0000011458 */
[----:B------:R-:W-:Y:S01]  /*c0460*/  @P4 STG.E.U8 desc[UR22][R86.64], R88 ;  /* 0x0000005856004986 */ /* 0x000fe2000c101116 */
[----:B---3--:R-:W-:Y:S01]  /*c0470*/  ISETP.LT.AND P4, PT, R6, UR4, !P1 ;  /* 0x0000000406007c0c */ /* 0x008fe2000cf81270 */
[----:B------:R-:W0:Y:S02]  /*c0480*/  LDCU UR4, c[0x0][0x39c] ;  /* 0x00007380ff0477ac */ /* 0x000e240008000800 */
[----:B------:R1:W-:Y:S02]  /*c0490*/  @P5 STG.E.U8 desc[UR22][R84.64], R0 ;  /* 0x0000000054005986 */ /* 0x0003e4000c101116 */
[----:B-1----:R-:W-:Y:S02]  /*c04a0*/  PRMT R85, R0, 0x9910, RZ ;  /* 0x0000991000557816 */ /* 0x002fe400000000ff */
[----:B------:R-:W2:Y:S04]  /*c04b0*/  LDL.LU R0, [R1+0x41f0] ;  /* 0x0041f00001007983 */ /* 0x000ea80000300800 */
[----:B------:R-:W3:Y:S04]  /*c04c0*/  LDL.LU R8, [R1+0x3ca0] ;  /* 0x003ca00001087983 */ /* 0x000ee80000300800 */
[----:B------:R-:W3:Y:S01]  /*c04d0*/  LDL.LU R6, [R1+0x3c80] ;  /* 0x003c800001067983 */ /* 0x000ee20000300800 */
[----:B0-----:R-:W-:Y:S01]  /*c04e0*/  ISETP.LT.AND P5, PT, R5, UR4, !P1 ;  /* 0x0000000405007c0c */ /* 0x001fe2000cfa1270 */
[----:B------:R-:W-:Y:S01]  /*c04f0*/  VIADD R68, R68, UR68 ;  /* 0x0000004444447c36 */ /* 0x000fe20008000000 */
[----:B------:R-:W-:Y:S01]  /*c0500*/  SHF.R.S32.HI R85, RZ, 0x8, R85 ;  /* 0x00000008ff557819 */ /* 0x000fe20000011455 */
[----:B------:R-:W3:Y:S01]  /*c0510*/  LDL.LU R7, [R1+0x520] ;  /* 0x0005200001077983 */ /* 0x000ee20000300800 */
[----:B------:R-:W0:Y:S03]  /*c0520*/  LDCU UR4, c[0x0][0x39c] ;  /* 0x00007380ff0477ac */ /* 0x000e260008000800 */
        /* <DEDUP_REMOVED lines=10> */
[----:B------:R-:W3:Y:S01]  /*c05d0*/  LDL.LU R22, [R1+0x54c] ;  /* 0x00054c0001167983 */ /* 0x000ee20000300800 */
[----:B------:R-:W-:-:S02]  /*c05e0*/  IADD3 R82, P6, PT, R68, R3, RZ ;  /* 0x0000000344527210 */ /* 0x000fc40007fde0ff */
[----:B------:R-:W-:Y:S01]  /*c05f0*/  F2FP.SATFINITE.E4M3.F32.PACK_AB_MERGE_C R84, R17, R19, RZ ;  /* 0x000000131154723e */ /* 0x000fe200048070ff */
[----:B------:R-:W3:Y:S01]  /*c0600*/  LDL.LU R23, [R1+0x558] ;  /* 0x0005580001177983 */ /* 0x000ee20000300800 */
[CC--:B------:R-:W-:Y:S01]  /*c0610*/  LEA.HI.X.SX32 R83, R68.reuse, R2.reuse, 0x1, P6 ;  /* 0x0000000244537211 */ /* 0x0c0fe200030f0eff */
[----:B------:R-:W-:Y:S02]  /*c0620*/  VIADD R68, R68, UR68 ;  /* 0x0000004444447c36 */ /* 0x000fe40008000000 */
[----:B------:R-:W3:Y:S03]  /*c0630*/  LDL.LU R20, [R1+0x55c] ;  /* 0x00055c0001147983 */ /* 0x000ee60000300800 */
[CC--:B------:R-:W-:Y:S01]  /*c0640*/  IADD3 R80, P6, PT, R68.reuse, R3.reuse, RZ ;  /* 0x0000000344507210 */ /* 0x0c0fe20007fde0ff */
[----:B------:R1:W-:Y:S03]  /*c0650*/  @P3 STG.E.U8 desc[UR22][R82.64], R85 ;  /* 0x0000005552003986 */ /* 0x0003e6000c101116 */
[C---:B------:R-:W-:Y:S01]  /*c0660*/  LEA.HI.X.SX32 R81, R68.reuse, R2, 0x1, P6 ;  /* 0x0000000244517211 */ /* 0x040fe200030f0eff */
[----:B------:R-:W-:Y:S01]  /*c0670*/  VIADD R68, R68, UR68 ;  /* 0x0000004444447c36 */ /* 0x000fe20008000000 */
[----:B------:R-:W3:Y:S04]  /*c0680*/  LDL.LU R21, [R1+0x560] ;  /* 0x0005600001157983 */ /* 0x000ee80000300800 */
[----:B------:R-:W-:-:S02]  /*c0690*/  IADD3 R78, P6, PT, R68, R3, RZ ;  /* 0x00000003444e7210 */ /* 0x000fc40007fde0ff */
[----:B-1----:R-:W-:Y:S02]  /*c06a0*/  PRMT R83, R84, 0x9910, RZ ;  /* 0x0000991054537816 */ /* 0x002fe400000000ff */
[----:B------:R-:W-:Y:S01]  /*c06b0*/  F2FP.SATFINITE.E4M3.F32.PACK_AB_MERGE_C R82, R15, R14, RZ ;  /* 0x0000000e0f52723e */ /* 0x000fe200048070ff */
[----:B------:R1:W-:Y:S01]  /*c06c0*/  @P0 STG.E.U8 desc[UR22][R80.64], R84 ;  /* 0x0000005450000986 */ /* 0x0003e2000c101116 */
[C---:B------:R-:W-:Y:S01]  /*c06d0*/  LEA.HI.X.SX32 R79, R68.reuse, R2, 0x1, P6 ;  /* 0x00000002444f7211 */ /* 0x040fe200030f0eff */
[----:B------:R-:W-:Y:S01]  /*c06e0*/  VIADD R68, R68, UR68 ;  /* 0x0000004444447c36 */ /* 0x000fe20008000000 */
[----:B0-----:R-:W-:Y:S01]  /*c06f0*/  ISETP.LT.AND P3, PT, R16, UR4, !P1 ;  /* 0x0000000410007c0c */ /* 0x001fe2000cf61270 */
[----:B------:R-:W0:Y:S01]  /*c0700*/  LDCU UR4, c[0x0][0x39c] ;  /* 0x00007380ff0477ac */ /* 0x000e220008000800 */
[----:B------:R-:W3:Y:S02]  /*c0710*/  LDL.LU R18, [R1+0x564] ;  /* 0x0005640001127983 */ /* 0x000ee40000300800 */
[----:B------:R-:W-:-:S02]  /*c0720*/  IADD3 R76, P6, PT, R68, R3, RZ ;  /* 0x00000003444c7210 */ /* 0x000fc40007fde0ff */
[----:B-1----:R-:W-:Y:S01]  /*c0730*/  SHF.R.S32.HI R80, RZ, 0x8, R83 ;  /* 0x00000008ff507819 */ /* 0x002fe20000011453 */
[----:B------:R-:W3:Y:S01]  /*c0740*/  LDL.LU R19, [R1+0x568] ;  /* 0x0005680001137983 */ /* 0x000ee20000300800 */
[CC--:B------:R-:W-:Y:S01]  /*c0750*/  LEA.HI.X.SX32 R77, R68.reuse, R2.reuse, 0x1, P6 ;  /* 0x00000002444d7211 */ /* 0x0c0fe200030f0eff */
[----:B------:R-:W-:Y:S01]  /*c0760*/  VIADD R68, R68, UR68 ;  /* 0x0000004444447c36 */ /* 0x000fe20008000000 */
[----:B------:R-:W-:Y:S01]  /*c0770*/  PRMT R81, R82, 0x9910, RZ ;  /* 0x0000991052517816 */ /* 0x000fe200000000ff */
[----:B------:R1:W-:Y:S03]  /*c0780*/  @P2 STG.E.U8 desc[UR22][R78.64], R80 ;  /* 0x000000504e002986 */ /* 0x0003e6000c101116 */
[C---:B------:R-:W-:Y:S01]  /*c0790*/  IADD3 R74, P6, PT, R68.reuse, R3, RZ ;  /* 0x00000003444a7210 */ /* 0x040fe20007fde0ff */
[----:B------:R-:W3:Y:S03]  /*c07a0*/  LDL.LU R16, [R1+0x56c] ;  /* 0x00056c0001107983 */ /* 0x000ee60000300800 */
[C---:B------:R-:W-:Y:S01]  /*c07b0*/  LEA.HI.X.SX32 R75, R68.reuse, R2, 0x1, P6 ;  /* 0x00000002444b7211 */ /* 0x040fe200030f0eff */
[----:B------:R-:W-:-:S02]  /*c07c0*/  VIADD R68, R68, UR68 ;  /* 0x0000004444447c36 */ /* 0x000fc40008000000 */
[----:B-1----:R-:W-:-:S03]  /*c07d0*/  IMAD.MOV.U32 R79, RZ, RZ, R81 ;  /* 0x000000ffff4f7224 */ /* 0x002fc600078e0051 */
[CC--:B------:R-:W-:Y:S01]  /*c07e0*/  IADD3 R72, P6, PT, R68.reuse, R3.reuse, RZ ;  /* 0x0000000344487210 */ /* 0x0c0fe20007fde0ff */
[----:B------:R1:W-:Y:S01]  /*c07f0*/  @P4 STG.E.U8 desc[UR22][R76.64], R82 ;  /* 0x000000524c004986 */ /* 0x0003e2000c101116 */
[----:B------:R-:W-:Y:S01]  /*c0800*/  ISETP.LT.AND P0, PT, R13, UR5, !P1 ;  /* 0x000000050d007c0c */ /* 0x000fe2000cf01270 */
[----:B------:R-:W0:Y:S01]  /*c0810*/  LDCU UR5, c[0x0][0x39c] ;  /* 0x00007380ff0577ac */ /* 0x000e220008000800 */
[----:B------:R-:W-:Y:S01]  /*c0820*/  SHF.R.S32.HI R79, RZ, 0x8, R79 ;  /* 0x00000008ff4f7819 */ /* 0x000fe2000001144f */
[----:B------:R-:W3:Y:S01]  /*c0830*/  LDL.LU R17, [R1+0x570] ;  /* 0x0005700001117983 */ /* 0x000ee20000300800 */
[CC--:B------:R-:W-:Y:S01]  /*c0840*/  LEA.HI.X.SX32 R73, R68.reuse, R2.reuse, 0x1, P6 ;  /* 0x0000000244497211 */ /* 0x0c0fe200030f0eff */
[----:B------:R-:W-:Y:S02]  /*c0850*/  VIADD R68, R68, UR68 ;  /* 0x0000004444447c36 */ /* 0x000fe40008000000 */
[----:B------:R0:W-:Y:S01]  /*c0860*/  @P5 STG.E.U8 desc[UR22][R74.64], R79 ;  /* 0x0000004f4a005986 */ /* 0x0001e2000c101116 */
[----:B------:R-:W-:Y:S01]  /*c0870*/  ISETP.LT.AND P2, PT, R12, UR6, !P1 ;  /* 0x000000060c007c0c */ /* 0x000fe2000cf41270 */
[C---:B------:R-:W-:Y:S01]  /*c0880*/  VIADD R4, R68.reuse, UR68 ;  /* 0x0000004444047c36 */ /* 0x040fe20008000000 */
[C---:B------:R-:W-:Y:S01]  /*c0890*/  IADD3 R70, P6, PT, R68.reuse, R3, RZ ;  /* 0x0000000344467210 */ /* 0x040fe20007fde0ff */
[----:B------:R-:W0:Y:S01]  /*c08a0*/  LDCU UR6, c[0x0][0x39c] ;  /* 0x00007380ff0677ac */ /* 0x000e220008000800 */
[----:B------:R-:W3:Y:S02]  /*c08b0*/  LDL.LU R14, [R1+0x574] ;  /* 0x00057400010e7983 */ /* 0x000ee40000300800 */
[----:B------:R-:W-:-:S02]  /*c08c0*/  LEA.HI.X.SX32 R71, R68, R2, 0x1, P6 ;  /* 0x0000000244477211 */ /* 0x000fc400030f0eff */
[C---:B------:R-:W-:Y:S01]  /*c08d0*/  IADD3 R68, P6, PT, R4.reuse, R3, RZ ;  /* 0x0000000304447210 */ /* 0x040fe20007fde0ff */
[----:B------:R-:W3:Y:S03]  /*c08e0*/  LDL.LU R15, [R1+0x578] ;  /* 0x00057800010f7983 */ /* 0x000ee60000300800 */
[----:B------:R-:W-:Y:S01]  /*c08f0*/  LEA.HI.X.SX32 R69, R4, R2, 0x1, P6 ;  /* 0x0000000204457211 */ /* 0x000fe200030f0eff */
[----:B------:R-:W3:Y:S04]  /*c0900*/  LDL.LU R12, [R1+0x57c] ;  /* 0x00057c00010c7983 */ /* 0x000ee80000300800 */
[----:B------:R-:W3:Y:S01]  /*c0910*/  LDL.LU R13, [R1+0x580] ;  /* 0x00058000010d7983 */ /* 0x000ee20000300800 */
[----:B-----5:R-:W-:-:S03]  /*c0920*/  F2FP.SATFINITE.E4M3.F32.PACK_AB_MERGE_C R78, R11, R10, RZ ;  /* 0x0000000a0b4e723e */ /* 0x020fc600048070ff */
[----:B------:R-:W5:Y:S01]  /*c0930*/  LDL.LU R10, [R1+0x584] ;  /* 0x00058400010a7983 */ /* 0x000f620000300800 */
[----:B-1----:R-:W-:-:S03]  /*c0940*/  PRMT R76, R78, 0x9910, RZ ;  /* 0x000099104e4c7816 */ /* 0x002fc600000000ff */
[----:B------:R-:W-:Y:S02]  /*c0950*/  @P3 STG.E.U8 desc[UR22][R72.64], R78 ;  /* 0x0000004e48003986 */ /* 0x000fe4000c101116 */
[----:B0-----:R-:W-:Y:S02]  /*c0960*/  IMAD.MOV.U32 R74, RZ, RZ, R76 ;  /* 0x000000ffff4a7224 */ /* 0x001fe400078e004c */
[----:B------:R-:W5:Y:S03]  /*c0970*/  LDL.LU R11, [R1+0x588] ;  /* 0x00058800010b7983 */ /* 0x000f660000300800 */
[----:B------:R-:W-:-:S05]  /*c0980*/  SHF.R.S32.HI R74, RZ, 0x8, R74 ;  /* 0x00000008ff4a7819 */ /* 0x000fca000001144a */
[----:B------:R0:W-:Y:S01]  /*c0990*/  @P0 STG.E.U8 desc[UR22][R70.64], R74 ;  /* 0x0000004a46000986 */ /* 0x0001e2000c101116 */
[----:B----4-:R-:W-:Y:S01]  /*c09a0*/  ISETP.LT.AND P4, PT, R9, UR7, !P1 ;  /* 0x0000000709007c0c */ /* 0x010fe2000cf81270 */
[----:B------:R-:W1:Y:S02]  /*c09b0*/  LDCU UR7, c[0x0][0x39c] ;  /* 0x00007380ff0777ac */ /* 0x000e640008000800 */
[----:B------:R-:W4:Y:S01]  /*c09c0*/  LDL.LU R9, [R1+0x58c] ;  /* 0x00058c0001097983 */ /* 0x000f220000300800 */
[----:B0-----:R-:W-:Y:S02]  /*c09d0*/  VIADD R71, R4, UR68 ;  /* 0x0000004404477c36 */ /* 0x001fe40008000000 */
[----:B--2---:R-:W-:-:S05]  /*c09e0*/  VIADD R72, R0, 0x59 ;  /* 0x0000005900487836 */ /* 0x004fca0000000000 */
[----:B------:R-:W-:Y:S01]  /*c09f0*/  ISETP.LT.AND P0, PT, R72, UR4, !P1 ;  /* 0x0000000448007c0c */ /* 0x000fe2000cf01270 */
[----:B------:R-:W-:Y:S01]  /*c0a00*/  VIADD R72, R71, UR68 ;  /* 0x0000004447487c36 */ /* 0x000fe20008000000 */
[----:B---3--:R-:W-:Y:S01]  /*c0a10*/  ISETP.LT.AND P5, PT, R8, UR9, !P1 ;  /* 0x0000000908007c0c */ /* 0x008fe2000cfa1270 */
[----:B------:R-:W0:Y:S01]  /*c0a20*/  LDCU UR4, c[0x0][0x39c] ;  /* 0x00007380ff0477ac */ /* 0x000e220008000800 */
[----:B------:R-:W-:Y:S01]  /*c0a30*/  ISETP.LT.AND P3, PT, R6, UR5, !P1 ;  /* 0x0000000506007c0c */ /* 0x000fe2000cf61270 */
[----:B------:R-:W2:Y:S01]  /*c0a40*/  LDL.LU R8, [R1+0x3dd4] ;  /* 0x003dd40001087983 */ /* 0x000ea20000300800 */
[----:B------:R-:W3:Y:S03]  /*c0a50*/  LDCU UR5, c[0x0][0x39c] ;  /* 0x00007380ff0577ac */ /* 0x000ee60008000800 */
[----:B------:R-:W2:Y:S01]  /*c0a60*/  LDL.LU R4, [R1+0x3de0] ;  /* 0x003de00001047983 */ /* 0x000ea20000300800 */
[----:B------:R-:W-:Y:S01]  /*c0a70*/  F2FP.SATFINITE.E4M3.F32.PACK_AB_MERGE_C R73, R5, R7, RZ ;  /* 0x000000070549723e */ /* 0x000fe200048070ff */
[----:B------:R-:W0:Y:S02]  /*c0a80*/  LDCU UR9, c[0x0][0x39c] ;  /* 0x00007380ff0977ac */ /* 0x000e240008000800 */
[----:B------:R-:W2:Y:S01]  /*c0a90*/  LDL.LU R6, [R1+0x590] ;  /* 0x0005900001067983 */ /* 0x000ea20000300800 */
[----:B------:R-:W-:-:S03]  /*c0aa0*/  PRMT R75, R73, 0x9910, RZ ;  /* 0x00009910494b7816 */ /* 0x000fc600000000ff */
[----:B------:R0:W-:Y:S01]  /*c0ab0*/  @P2 STG.E.U8 desc[UR22][R68.64], R73 ;  /* 0x0000004944002986 */ /* 0x0001e2000c101116 */
[C---:B------:R-:W-:Y:S02]  /*c0ac0*/  IADD3 R70, P2, PT, R71.reuse, R3, RZ ;  /* 0x0000000347467210 */ /* 0x040fe40007f5e0ff */
[----:B------:R-:W-:Y:S01]  /*c0ad0*/  SHF.R.S32.HI R75, RZ, 0x8, R75 ;  /* 0x00000008ff4b7819 */ /* 0x000fe2000001144b */
[----:B------:R-:W2:Y:S01]  /*c0ae0*/  LDL.LU R7, [R1+0x594] ;  /* 0x0005940001077983 */ /* 0x000ea20000300800 */
[----:B------:R-:W-:Y:S02]  /*c0af0*/  LEA.HI.X.SX32 R71, R71, R2, 0x1, P2 ;  /* 0x0000000247477211 */ /* 0x000fe400010f0eff */
[----:B------:R-:W-:Y:S01]  /*c0b00*/  F2FP.SATFINITE.E4M3.F32.PACK_AB_MERGE_C R74, R30, R33, RZ ;  /* 0x000000211e4a723e */ /* 0x000fe200048070ff */
[----:B------:R-:W2:Y:S01]  /*c0b10*/  LDL.LU R5, [R1+0x3df4] ;  /* 0x003df40001057983 */ /* 0x000ea20000300800 */
[----:B0-----:R-:W-:-:S03]  /*c0b20*/  IADD3 R68, P2, PT, R72, R3, RZ ;  /* 0x0000000348447210 */ /* 0x001fc60007f5e0ff */
[----:B------:R0:W-:Y:S01]  /*c0b30*/  @P4 STG.E.U8 desc[UR22][R70.64], R75 ;  /* 0x0000004b46004986 */ /* 0x0001e2000c101116 */
[----:B------:R-:W-:Y:S01]  /*c0b40*/  LEA.HI.X.SX32 R69, R72, R2, 0x1, P2 ;  /* 0x0000000248457211 */ /* 0x000fe200010f0eff */
[----:B------:R-:W-:Y:S01]  /*c0b50*/  VIADD R73, R0, 0x58 ;  /* 0x0000005800497836 */ /* 0x000fe20000000000 */
[----:B0-----:R-:W-:Y:S01]  /*c0b60*/  PRMT R71, R74, 0x9910, RZ ;  /* 0x000099104a477816 */ /* 0x001fe200000000ff */
[----:B------:R-:W-:Y:S02]  /*c0b70*/  VIADD R70, R72, UR68 ;  /* 0x0000004448467c36 */ /* 0x000fe40008000000 */
[----:B------:R0:W-:Y:S02]  /*c0b80*/  @P5 STG.E.U8 desc[UR22][R68.64], R74 ;  /* 0x0000004a44005986 */ /* 0x0001e4000c101116 */
[----:B------:R-:W-:Y:S02]  /*c0b90*/  IMAD.MOV.U32 R72, RZ, RZ, R71 ;  /* 0x000000ffff487224 */ /* 0x000fe400078e0047 */
[----:B------:R-:W-:Y:S01]  /*c0ba0*/  VIADD R71, R0, 0x5a ;  /* 0x0000005a00477836 */ /* 0x000fe20000000000 */
[----:B---3--:R-:W-:Y:S01]  /*c0bb0*/  ISETP.LT.AND P2, PT, R73, UR5, !P1 ;  /* 0x0000000549007c0c */ /* 0x008fe2000cf41270 */
[----:B------:R-:W3:Y:S01]  /*c0bc0*/  LDCU UR5, c[0x0][0x39c] ;  /* 0x00007380ff0577ac */ /* 0x000ee20008000800 */
[----:B0-----:R-:W-:-:S02]  /*c0bd0*/  IADD3 R68, P4, PT, R70, R3, RZ ;  /* 0x0000000346447210 */ /* 0x001fc40007f9e0ff */
[----:B------:R-:W-:Y:S02]  /*c0be0*/  SHF.R.S32.HI R72, RZ, 0x8, R72 ;  /* 0x00000008ff487819 */ /* 0x000fe40000011448 */
[C---:B------:R-:W-:Y:S02]  /*c0bf0*/  LEA.HI.X.SX32 R69, R70.reuse, R2, 0x1, P4 ;  /* 0x0000000246457211 */ /* 0x040fe400020f0eff */
[----:B------:R-:W-:Y:S01]  /*c0c00*/  ISETP.LT.AND P4, PT, R71, UR4, !P1 ;  /* 0x0000000447007c0c */ /* 0x000fe2000cf81270 */
[----:B------:R-:W-:Y:S01]  /*c0c10*/  VIADD R71, R70, UR68 ;  /* 0x0000004446477c36 */ /* 0x000fe20008000000 */
[----:B------:R-:W-:Y:S01]  /*c0c20*/  F2FP.SATFINITE.E4M3.F32.PACK_AB_MERGE_C R75, R28, R31, RZ ;  /* 0x0000001f1c4b723e */ /* 0x000fe200048070ff */
[----:B------:R0:W-:Y:S01]  /*c0c30*/  @P3 STG.E.U8 desc[UR22][R68.64], R72 ;  /* 0x0000004844003986 */ /* 0x0001e2000c101116 */
[----:B------:R-:W-:Y:S01]  /*c0c40*/  VIADD R74, R0, 0x5b ;  /* 0x0000005b004a7836 */ /* 0x000fe20000000000 */
[----:B------:R-:W1:Y:S01]  /*c0c50*/  LDCU UR4, c[0x0][0x39c] ;  /* 0x00007380ff0477ac */ /* 0x000e620008000800 */
[----:B------:R-:W-:-:S02]  /*c0c60*/  IADD3 R70, P3, PT, R71, R3, RZ ;  /* 0x0000000347467210 */ /* 0x000fc40007f7e0ff */
[----:B------:R-:W-:Y:S01]  /*c0c70*/  PRMT R76, R75, 0x9910, RZ ;  /* 0x000099104b4c7816 */ /* 0x000fe200000000ff */
[----:B------:R-:W-:Y:S02]  /*c0c80*/  VIADD R73, R0, 0x5c ;  /* 0x0000005c00497836 */ /* 0x000fe40000000000 */
[C---:B0-----:R-:W-:Y:S01]  /*c0c90*/  VIADD R72, R71.reuse, UR68 ;  /* 0x0000004447487c36 */ /* 0x041fe20008000000 */
[-C--:B------:R-:W-:Y:S02]  /*c0ca0*/  LEA.HI.X.SX32 R71, R71, R2.reuse, 0x1, P3 ;  /* 0x0000000247477211 */ /* 0x080fe400018f0eff */
[----:B------:R-:W-:Y:S01]  /*c0cb0*/  ISETP.LT.AND P3, PT, R74, UR6, !P1 ;  /* 0x000000064a007c0c */ /* 0x000fe2000cf61270 */
[----:B------:R-:W-:Y:S01]  /*c0cc0*/  IMAD.MOV.U32 R74, RZ, RZ, R76 ;  /* 0x000000ffff4a7224 */ /* 0x000fe200078e004c */
[C---:B------:R-:W-:Y:S01]  /*c0cd0*/  IADD3 R68, P5, PT, R72.reuse, R3, RZ ;  /* 0x0000000348447210 */ /* 0x040fe20007fbe0ff */
[----:B------:R0:W-:Y:S01]  /*c0ce0*/  @P2 STG.E.U8 desc[UR22][R70.64], R75 ;  /* 0x0000004b46002986 */ /* 0x0001e2000c101116 */
[----:B------:R-:W1:Y:S02]  /*c0cf0*/  LDCU UR6, c[0x0][0x39c] ;  /* 0x00007380ff0677ac */ /* 0x000e640008000800 */
[----:B------:R-:W-:-:S02]  /*c0d00*/  LEA.HI.X.SX32 R69, R72, R2, 0x1, P5 ;  /* 0x0000000248457211 */ /* 0x000fc400028f0eff */
[----:B---3--:R-:W-:Y:S01]  /*c0d10*/  ISETP.LT.AND P5, PT, R73, UR5, !P1 ;  /* 0x0000000549007c0c */ /* 0x008fe2000cfa1270 */
[----:B------:R-:W3:Y:S01]  /*c0d20*/  LDCU UR5, c[0x0][0x39c] ;  /* 0x00007380ff0577ac */ /* 0x000ee20008000800 */
[----:B------:R-:W-:Y:S01]  /*c0d30*/  SHF.R.S32.HI R73, RZ, 0x8, R74 ;  /* 0x00000008ff497819 */ /* 0x000fe2000001144a */
[----:B0-----:R-:W-:-:S04]  /*c0d40*/  VIADD R71, R72, UR68 ;  /* 0x0000004448477c36 */ /* 0x001fc80008000000 */
[----:B------:R0:W-:Y:S01]  /*c0d50*/  @P0 STG.E.U8 desc[UR22][R68.64], R73 ;  /* 0x0000004944000986 */ /* 0x0001e2000c101116 */
[----:B------:R-:W-:-:S05]  /*c0d60*/  VIADD R70, R0, 0x5d ;  /* 0x0000005d00467836 */ /* 0x000fca0000000000 */
[----:B-1----:R-:W-:Y:S01]  /*c0d70*/  ISETP.LT.AND P0, PT, R70, UR4, !P1 ;  /* 0x0000000446007c0c */ /* 0x002fe2000cf01270 */
[----:B------:R-:W-:Y:S01]  /*c0d80*/  VIADD R72, R0, 0x5e ;  /* 0x0000005e00487836 */ /* 0x000fe20000000000 */
[----:B------:R-:W-:Y:S01]  /*c0d90*/  F2FP.SATFINITE.E4M3.F32.PACK_AB_MERGE_C R70, R26, R29, RZ ;  /* 0x0000001d1a46723e */ /* 0x000fe200048070ff */
[----:B------:R-:W1:Y:S01]  /*c0da0*/  LDCU UR4, c[0x0][0x39c] ;  /* 0x00007380ff0477ac */ /* 0x000e620008000800 */
[----:B0-----:R-:W-:-:S04]  /*c0db0*/  IADD3 R68, P2, PT, R71, R3, RZ ;  /* 0x0000000347447210 */ /* 0x001fc80007f5e0ff */
[C---:B------:R-:W-:Y:S01]  /*c0dc0*/  LEA.HI.X.SX32 R69, R71.reuse, R2, 0x1, P2 ;  /* 0x0000000247457211 */ /* 0x040fe200010f0eff */
[----:B------:R-:W-:Y:S01]  /*c0dd0*/  VIADD R71, R71, UR68 ;  /* 0x0000004447477c36 */ /* 0x000fe20008000000 */
[----:B------:R-:W-:-:S03]  /*c0de0*/  PRMT R74, R70, 0x9910, RZ ;  /* 0x00009910464a7816 */ /* 0x000fc600000000ff */
[----:B------:R0:W-:Y:S01]  /*c0df0*/  @P4 STG.E.U8 desc[UR22][R68.64], R70 ;  /* 0x0000004644004986 */ /* 0x0001e2000c101116 */
[----:B------:R-:W-:Y:S01]  /*c0e00*/  ISETP.LT.AND P2, PT, R72, UR6, !P1 ;  /* 0x0000000648007c0c */ /* 0x000fe2000cf41270 */
[C---:B------:R-:W-:Y:S01]  /*c0e10*/  VIADD R72, R71.reuse, UR68 ;  /* 0x0000004447487c36 */ /* 0x040fe20008000000 */
[----:B------:R-:W-:Y:S01]  /*c0e20*/  SHF.R.S32.HI R74, RZ, 0x8, R74 ;  /* 0x00000008ff4a7819 */ /* 0x000fe2000001144a */
[----:B------:R-:W-:Y:S01]  /*c0e30*/  VIADD R73, R0, 0x60 ;  /* 0x0000006000497836 */ /* 0x000fe20000000000 */
[----:B------:R-:W1:Y:S01]  /*c0e40*/  LDCU UR6, c[0x0][0x39c] ;  /* 0x00007380ff0677ac */ /* 0x000e620008000800 */
[----:B0-----:R-:W-:-:S04]  /*c0e50*/  IADD3 R70, P4, PT, R71, R3, RZ ;  /* 0x0000000347467210 */ /* 0x001fc80007f9e0ff */
[----:B------:R-:W-:-:S05]  /*c0e60*/  LEA.HI.X.SX32 R71, R71, R2, 0x1, P4 ;  /* 0x0000000247477211 */ /* 0x000fca00020f0eff */
[----:B------:R0:W-:Y:S02]  /*c0e70*/  @P3 STG.E.U8 desc[UR22][R70.64], R74 ;  /* 0x0000004a46003986 */ /* 0x0001e4000c101116 */
[----:B0-----:R-:W-:Y:S02]  /*c0e80*/  F2FP.SATFINITE.E4M3.F32.PACK_AB_MERGE_C R74, R22, R25, RZ ;  /* 0x00000019164a723e */ /* 0x001fe400048070ff */
[----:B------:R-:W2:Y:S04]  /*c0e90*/  LDL.LU R25, [R1+0x550] ;  /* 0x0005500001197983 */ /* 0x000ea80000300800 */
[----:B------:R-:W2:Y:S01]  /*c0ea0*/  LDL.LU R22, [R1+0x554] ;  /* 0x0005540001167983 */ /* 0x000ea20000300800 */
[----:B------:R-:W-:Y:S01]  /*c0eb0*/  VIADD R69, R0, 0x5f ;  /* 0x0000005f00457836 */ /* 0x000fe20000000000 */
[----:B------:R-:W-:-:S02]  /*c0ec0*/  IADD3 R68, P4, PT, R72, R3, RZ ;  /* 0x0000000348447210 */ /* 0x000fc40007f9e0ff */
[----:B------:R-:W-:Y:S01]  /*c0ed0*/  F2FP.SATFINITE.E4M3.F32.PACK_AB_MERGE_C R70, R24, R27, RZ ;  /* 0x0000001b1846723e */ /* 0x000fe200048070ff */
[C---:B------:R-:W-:Y:S01]  /*c0ee0*/  VIADD R71, R72.reuse, UR68 ;  /* 0x0000004448477c36 */ /* 0x040fe20008000000 */
[----:B---3--:R-:W-:Y:S01]  /*c0ef0*/  ISETP.LT.AND P3, PT, R69, UR5, !P1 ;  /* 0x0000000545007c0c */ /* 0x008fe2000cf61270 */
[----:B------:R-:W0:Y:S01]  /*c0f00*/  LDCU UR5, c[0x0][0x39c] ;  /* 0x00007380ff0577ac */ /* 0x000e220008000800 */
[----:B------:R-:W-:Y:S02]  /*c0f10*/  LEA.HI.X.SX32 R69, R72, R2, 0x1, P4 ;  /* 0x0000000248457211 */ /* 0x000fe400020f0eff */
[----:B-1----:R-:W-:Y:S01]  /*c0f20*/  ISETP.LT.AND P4, PT, R73, UR4, !P1 ;  /* 0x0000000449007c0c */ /* 0x002fe2000cf81270 */
[----:B------:R-:W1:Y:S01]  /*c0f30*/  LDCU UR4, c[0x0][0x39c] ;  /* 0x00007380ff0477ac */ /* 0x000e620008000800 */
[----:B------:R-:W-:Y:S01]  /*c0f40*/  PRMT R72, R70, 0x9910, RZ ;  /* 0x0000991046487816 */ /* 0x000fe200000000ff */
[----:B------:R3:W-:Y:S01]  /*c0f50*/  @P5 STG.E.U8 desc[UR22][R68.64], R70 ;  /* 0x0000004644005986 */ /* 0x0007e2000c101116 */
[----:B------:R-:W-:-:S03]  /*c0f60*/  VIADD R73, R0, 0x61 ;  /* 0x0000006100497836 */ /* 0x000fc60000000000 */
[----:B---3--:R-:W-:Y:S01]  /*c0f70*/  IMAD.MOV.U32 R69, RZ, RZ, R72 ;  /* 0x000000ffff457224 */ /* 0x008fe200078e0048 */
[C---:B------:R-:W-:Y:S01]  /*c0f80*/  IADD3 R70, P5, PT, R71.reuse, R3, RZ ;  /* 0x0000000347467210 */ /* 0x040fe20007fbe0ff */
[----:B------:R-:W-:-:S03]  /*c0f90*/  VIADD R72, R71, UR68 ;  /* 0x0000004447487c36 */ /* 0x000fc60008000000 */
[----:B------:R-:W-:Y:S02]  /*c0fa0*/  LEA.HI.X.SX32 R71, R71, R2, 0x1, P5 ;  /* 0x0000000247477211 */ /* 0x000fe400028f0eff */
[----:B------:R-:W-:Y:S02]  /*c0fb0*/  SHF.R.S32.HI R69, RZ, 0x8, R69 ;  /* 0x00000008ff457819 */ /* 0x000fe40000011445 */
[----:B------:R-:W-:-:S03]  /*c0fc0*/  IADD3 R68, P5, PT, R72, R3, RZ ;  /* 0x0000000348447210 */ /* 0x000fc60007fbe0ff */
[----:B------:R3:W-:Y:S01]  /*c0fd0*/  @P0 STG.E.U8 desc[UR22][R70.64], R69 ;  /* 0x0000004546000986 */ /* 0x0007e2000c101116 */
[----:B-1----:R-:W-:Y:S01]  /*c0fe0*/  ISETP.LT.AND P0, PT, R73, UR4, !P1 ;  /* 0x0000000449007c0c */ /* 0x002fe2000cf01270 */
[----:B------:R-:W1:Y:S01]  /*c0ff0*/  LDCU UR4, c[0x0][0x39c] ;  /* 0x00007380ff0477ac */ /* 0x000e620008000800 */
[----:B------:R-:W-:Y:S02]  /*c1000*/  PRMT R73, R74, 0x9910, RZ ;  /* 0x000099104a497816 */ /* 0x000fe400000000ff */
[C---:B---3--:R-:W-:Y:S01]  /*c1010*/  LEA.HI.X.SX32 R69, R72.reuse, R2, 0x1, P5 ;  /* 0x0000000248457211 */ /* 0x048fe200028f0eff */
[----:B------:R-:W-:-:S04]  /*c1020*/  VIADD R71, R72, UR68 ;  /* 0x0000004448477c36 */ /* 0x000fc80008000000 */
[----:B------:R3:W-:Y:S01]  /*c1030*/  @P2 STG.E.U8 desc[UR22][R68.64], R74 ;  /* 0x0000004a44002986 */ /* 0x0007e2000c101116 */
[C---:B------:R-:W-:Y:S01]  /*c1040*/  IADD3 R70, P2, PT, R71.reuse, R3, RZ ;  /* 0x0000000347467210 */ /* 0x040fe20007f5e0ff */
[C---:B------:R-:W-:Y:S01]  /*c1050*/  VIADD R72, R71.reuse, UR68 ;  /* 0x0000004447487c36 */ /* 0x040fe20008000000 */
[----:B------:R-:W-:Y:S02]  /*c1060*/  SHF.R.S32.HI R73, RZ, 0x8, R73 ;  /* 0x00000008ff497819 */ /* 0x000fe40000011449 */
[----:B------:R-:W-:Y:S01]  /*c1070*/  LEA.HI.X.SX32 R71, R71, R2, 0x1, P2 ;  /* 0x0000000247477211 */ /* 0x000fe200010f0eff */
[C---:B---3--:R-:W-:Y:S02]  /*c1080*/  VIADD R68, R0.reuse, 0x62 ;  /* 0x0000006200447836 */ /* 0x048fe40000000000 */
[----:B------:R-:W-:-:S03]  /*c1090*/  VIADD R69, R0, 0x63 ;  /* 0x0000006300457836 */ /* 0x000fc60000000000 */
[----:B------:R-:W-:Y:S01]  /*c10a0*/  ISETP.LT.AND P2, PT, R68, UR6, !P1 ;  /* 0x0000000644007c0c */ /* 0x000fe2000cf41270 */
[----:B------:R3:W-:Y:S01]  /*c10b0*/  @P3 STG.E.U8 desc[UR22][R70.64], R73 ;  /* 0x0000004946003986 */ /* 0x0007e2000c101116 */
[C---:B------:R-:W-:Y:S01]  /*c10c0*/  IADD3 R68, P5, PT, R72.reuse, R3, RZ ;  /* 0x0000000348447210 */ /* 0x040fe20007fbe0ff */
[----:B------:R-:W2:Y:S01]  /*c10d0*/  LDCU UR6, c[0x0][0x39c] ;  /* 0x00007380ff0677ac */ /* 0x000ea20008000800 */
[----:B0-----:R-:W-:Y:S02]  /*c10e0*/  ISETP.LT.AND P3, PT, R69, UR5, !P1 ;  /* 0x0000000545007c0c */ /* 0x001fe4000cf61270 */
[----:B------:R-:W-:Y:S01]  /*c10f0*/  LEA.HI.X.SX32 R69, R72, R2, 0x1, P5 ;  /* 0x0000000248457211 */ /* 0x000fe200028f0eff */
[----:B------:R-:W0:Y:S01]  /*c1100*/  LDCU UR5, c[0x0][0x39c] ;  /* 0x00007380ff0577ac */ /* 0x000e220008000800 */
[----:B---3--:R-:W-:Y:S02]  /*c1110*/  VIADD R70, R0, 0x64 ;  /* 0x0000006400467836 */ /* 0x008fe40000000000 */
[----:B------:R-:W-:-:S03]  /*c1120*/  VIADD R71, R72, UR68 ;  /* 0x0000004448477c36 */ /* 0x000fc60008000000 */
[----:B-1----:R-:W-:Y:S01]  /*c1130*/  ISETP.LT.AND P5, PT, R70, UR4, !P1 ;  /* 0x0000000446007c0c */ /* 0x002fe2000cfa1270 */
[----:B------:R-:W-:Y:S01]  /*c1140*/  VIADD R72, R71, UR68 ;  /* 0x0000004447487c36 */ /* 0x000fe20008000000 */
[----:B------:R-:W1:Y:S01]  /*c1150*/  LDCU UR4, c[0x0][0x39c] ;  /* 0x00007380ff0477ac */ /* 0x000e620008000800 */
[----:B------:R-:W-:Y:S02]  /*c1160*/  F2FP.SATFINITE.E4M3.F32.PACK_AB_MERGE_C R74, R20, R23, RZ ;  /* 0x00000017144a723e */ /* 0x000fe400048070ff */
[----:B--2---:R-:W-:-:S05]  /*c1170*/  F2FP.SATFINITE.E4M3.F32.PACK_AB_MERGE_C R73, R22, R25, RZ ;  /* 0x000000191649723e */ /* 0x004fca00048070ff */
[----:B------:R2:W-:Y:S01]  /*c1180*/  @P4 STG.E.U8 desc[UR22][R68.64], R73 ;  /* 0x0000004944004986 */ /* 0x0005e2000c101116 */
[-C--:B------:R-:W-:Y:S02]  /*c1190*/  IADD3 R70, P4, PT, R71, R3.reuse, RZ ;  /* 0x0000000347467210 */ /* 0x080fe40007f9e0ff */
[----:B------:R-:W-:Y:S02]  /*c11a0*/  PRMT R75, R73, 0x9910, RZ ;  /* 0x00009910494b7816 */ /* 0x000fe400000000ff */
[----:B------:R-:W-:Y:S02]  /*c11b0*/  LEA.HI.X.SX32 R71, R71, R2, 0x1, P4 ;  /* 0x0000000247477211 */ /* 0x000fe400020f0eff */
[----:B------:R-:W-:Y:S02]  /*c11c0*/  SHF.R.S32.HI R75, RZ, 0x8, R75 ;  /* 0x00000008ff4b7819 */ /* 0x000fe4000001144b */
[----:B--2---:R-:W-:-:S03]  /*c11d0*/  IADD3 R68, P4, PT, R72, R3, RZ ;  /* 0x0000000348447210 */ /* 0x004fc60007f9e0ff */
[----:B------:R2:W-:Y:S01]  /*c11e0*/  @P0 STG.E.U8 desc[UR22][R70.64], R75 ;  /* 0x0000004b46000986 */ /* 0x0005e2000c101116 */
[----:B------:R-:W-:-:S05]  /*c11f0*/  LEA.HI.X.SX32 R69, R72, R2, 0x1, P4 ;  /* 0x0000000248457211 */ /* 0x000fca00020f0eff */
[----:B------:R3:W-:Y:S01]  /*c1200*/  @P2 STG.E.U8 desc[UR22][R68.64], R74 ;  /* 0x0000004a44002986 */ /* 0x0007e2000c101116 */
[----:B--2---:R-:W-:Y:S01]  /*c1210*/  VIADD R70, R72, UR68 ;  /* 0x0000004448467c36 */ /* 0x004fe20008000000 */
[----:B------:R-:W-:Y:S01]  /*c1220*/  PRMT R72, R74, 0x9910, RZ ;  /* 0x000099104a487816 */ /* 0x000fe200000000ff */
[C---:B------:R-:W-:Y:S02]  /*c1230*/  VIADD R71, R0.reuse, 0x67 ;  /* 0x0000006700477836 */ /* 0x040fe40000000000 */
[----:B---3--:R-:W-:Y:S01]  /*c1240*/  VIADD R69, R0, 0x66 ;  /* 0x0000006600457836 */ /* 0x008fe20000000000 */
[----:B------:R-:W-:Y:S02]  /*c1250*/  IADD3 R68, P2, PT, R70, R3, RZ ;  /* 0x0000000346447210 */ /* 0x000fe40007f5e0ff */
[----:B------:R-:W-:Y:S02]  /*c1260*/  SHF.R.S32.HI R72, RZ, 0x8, R72 ;  /* 0x00000008ff487819 */ /* 0x000fe40000011448 */
[----:B0-----:R-:W-:Y:S01]  /*c1270*/  ISETP.LT.AND P4, PT, R69, UR5, !P1 ;  /* 0x0000000545007c0c */ /* 0x001fe2000cf81270 */
[----:B------:R-:W-:Y:S01]  /*c1280*/  VIADD R73, R0, 0x65 ;  /* 0x0000006500497836 */ /* 0x000fe20000000000 */
[C---:B------:R-:W-:Y:S01]  /*c1290*/  LEA.HI.X.SX32 R69, R70.reuse, R2, 0x1, P2 ;  /* 0x0000000246457211 */ /* 0x040fe200010f0eff */
[----:B------:R-:W0:Y:S01]  /*c12a0*/  LDCU UR5, c[0x0][0x39c] ;  /* 0x00007380ff0577ac */ /* 0x000e220008000800 */
[----:B-1----:R-:W-:Y:S01]  /*c12b0*/  ISETP.LT.AND P2, PT, R71, UR4, !P1 ;  /* 0x0000000447007c0c */ /* 0x002fe2000cf41270 */
[----:B------:R-:W-:-:S02]  /*c12c0*/  VIADD R71, R70, UR68 ;  /* 0x0000004446477c36 */ /* 0x000fc40008000000 */
[----:B------:R1:W-:Y:S01]  /*c12d0*/  @P3 STG.E.U8 desc[UR22][R68.64], R72 ;  /* 0x0000004844003986 */ /* 0x0003e2000c101116 */
[----:B------:R-:W-:Y:S01]  /*c12e0*/  ISETP.LT.AND P0, PT, R73, UR6, !P1 ;  /* 0x0000000649007c0c */ /* 0x000fe2000cf01270 */
[----:B------:R-:W2:Y:S01]  /*c12f0*/  LDCU UR6, c[0x0][0x39c] ;  /* 0x00007380ff0677ac */ /* 0x000ea20008000800 */
[C---:B------:R-:W-:Y:S02]  /*c1300*/  IADD3 R70, P3, PT, R71.reuse, R3, RZ ;  /* 0x0000000347467210 */ /* 0x040fe40007f7e0ff */
[----:B------:R-:W-:Y:S01]  /*c1310*/  F2FP.SATFINITE.E4M3.F32.PACK_AB_MERGE_C R74, R18, R21, RZ ;  /* 0x00000015124a723e */ /* 0x000fe200048070ff */
[----:B------:R-:W3:Y:S01]  /*c1320*/  LDCU UR4, c[0x0][0x39c] ;  /* 0x00007380ff0477ac */ /* 0x000ee20008000800 */
[C---:B-1----:R-:W-:Y:S01]  /*c1330*/  VIADD R72, R71.reuse, UR68 ;  /* 0x0000004447487c36 */ /* 0x042fe20008000000 */
[----:B------:R-:W-:Y:S02]  /*c1340*/  LEA.HI.X.SX32 R71, R71, R2, 0x1, P3 ;  /* 0x0000000247477211 */ /* 0x000fe400018f0eff */
[----:B------:R-:W-:-:S02]  /*c1350*/  PRMT R75, R74, 0x9910, RZ ;  /* 0x000099104a4b7816 */ /* 0x000fc400000000ff */
[C---:B------:R-:W-:Y:S01]  /*c1360*/  IADD3 R68, P3, PT, R72.reuse, R3, RZ ;  /* 0x0000000348447210 */ /* 0x040fe20007f7e0ff */
[----:B------:R1:W-:Y:S03]  /*c1370*/  @P5 STG.E.U8 desc[UR22][R70.64], R74 ;  /* 0x0000004a46005986 */ /* 0x0003e6000c101116 */
[----:B------:R-:W-:Y:S01]  /*c1380*/  LEA.HI.X.SX32 R69, R72, R2, 0x1, P3 ;  /* 0x0000000248457211 */ /* 0x000fe200018f0eff */
[----:B------:R-:W-:Y:S01]  /*c1390*/  VIADD R73, R0, 0x68 ;  /* 0x0000006800497836 */ /* 0x000fe20000000000 */
[----:B-1----:R-:W-:Y:S01]  /*c13a0*/  SHF.R.S32.HI R70, RZ, 0x8, R75 ;  /* 0x00000008ff467819 */ /* 0x002fe2000001144b */
[----:B------:R-:W-:Y:S02]  /*c13b0*/  VIADD R71, R72, UR68 ;  /* 0x0000004448477c36 */ /* 0x000fe40008000000 */
[----:B------:R-:W-:Y:S02]  /*c13c0*/  VIADD R72, R0, 0x69 ;  /* 0x0000006900487836 */ /* 0x000fe40000000000 */
[----:B------:R1:W-:Y:S03]  /*c13d0*/  @P0 STG.E.U8 desc[UR22][R68.64], R70 ;  /* 0x0000004644000986 */ /* 0x0003e6000c101116 */
[----:B0-----:R-:W-:Y:S01]  /*c13e0*/  ISETP.LT.AND P0, PT, R72, UR5, !P1 ;  /* 0x0000000548007c0c */ /* 0x001fe2000cf01270 */
[----:B------:R-:W0:Y:S01]  /*c13f0*/  LDCU UR5, c[0x0][0x39c] ;  /* 0x00007380ff0577ac */ /* 0x000e220008000800 */
[----:B------:R-:W-:-:S02]  /*c1400*/  F2FP.SATFINITE.E4M3.F32.PACK_AB_MERGE_C R72, R16, R19, RZ ;  /* 0x000000131048723e */ /* 0x000fc400048070ff */
[----:B--2---:R-:W-:Y:S01]  /*c1410*/  ISETP.LT.AND P3, PT, R73, UR6, !P1 ;  /* 0x0000000649007c0c */ /* 0x004fe2000cf61270 */
[----:B------:R-:W2:Y:S01]  /*c1420*/  LDCU UR6, c[0x0][0x39c] ;  /* 0x00007380ff0677ac */ /* 0x000ea20008000800 */
[CC--:B-1----:R-:W-:Y:S01]  /*c1430*/  IADD3 R68, P5, PT, R71.reuse, R3.reuse, RZ ;  /* 0x0000000347447210 */ /* 0x0c2fe20007fbe0ff */
[----:B------:R-:W-:Y:S01]  /*c1440*/  VIADD R70, R0, 0x6a ;  /* 0x0000006a00467836 */ /* 0x000fe20000000000 */
[----:B------:R-:W-:Y:S02]  /*c1450*/  PRMT R73, R72, 0x9910, RZ ;  /* 0x0000991048497816 */ /* 0x000fe400000000ff */
[C---:B------:R-:W-:Y:S01]  /*c1460*/  LEA.HI.X.SX32 R69, R71.reuse, R2, 0x1, P5 ;  /* 0x0000000247457211 */ /* 0x040fe200028f0eff */
[----:B------:R-:W-:Y:S01]  /*c1470*/  VIADD R71, R71, UR68 ;  /* 0x0000004447477c36 */ /* 0x000fe20008000000 */
[----:B---3--:R-:W-:Y:S01]  /*c1480*/  ISETP.LT.AND P5, PT, R70, UR4, !P1 ;  /* 0x0000000446007c0c */ /* 0x008fe2000cfa1270 */
[----:B------:R-:W1:Y:S02]  /*c1490*/  LDCU UR4, c[0x0][0x39c] ;  /* 0x00007380ff0477ac */ /* 0x000e640008000800 */
[----:B------:R3:W-:Y:S01]  /*c14a0*/  @P4 STG.E.U8 desc[UR22][R68.64], R72 ;  /* 0x0000004844004986 */ /* 0x0007e2000c101116 */
[----:B------:R-:W-:Y:S01]  /*c14b0*/  IADD3 R70, P4, PT, R71, R3, RZ ;  /* 0x0000000347467210 */ /* 0x000fe20007f9e0ff */
[----:B---3--:R-:W-:-:S02]  /*c14c0*/  IMAD.MOV.U32 R69, RZ, RZ, R73 ;  /* 0x000000ffff457224 */ /* 0x008fc400078e0049 */
[C---:B------:R-:W-:Y:S01]  /*c14d0*/  VIADD R72, R71.reuse, UR68 ;  /* 0x0000004447487c36 */ /* 0x040fe20008000000 */
[----:B------:R-:W-:Y:S02]  /*c14e0*/  LEA.HI.X.SX32 R71, R71, R2, 0x1, P4 ;  /* 0x0000000247477211 */ /* 0x000fe400020f0eff */
[----:B------:R-:W-:Y:S02]  /*c14f0*/  SHF.R.S32.HI R69, RZ, 0x8, R69 ;  /* 0x00000008ff457819 */ /* 0x000fe40000011445 */
[----:B------:R-:W-:Y:S01]  /*c1500*/  IADD3 R68, P4, PT, R72, R3, RZ ;  /* 0x0000000348447210 */ /* 0x000fe20007f9e0ff */
[----:B------:R-:W-:Y:S01]  /*c1510*/  VIADD R73, R0, 0x6b ;  /* 0x0000006b00497836 */ /* 0x000fe20000000000 */
[----:B------:R-:W-:Y:S01]  /*c1520*/  F2FP.SATFINITE.E4M3.F32.PACK_AB_MERGE_C R74, R14, R17, RZ ;  /* 0x000000110e4a723e */ /* 0x000fe200048070ff */
[----:B------:R3:W-:Y:S03]  /*c1530*/  @P2 STG.E.U8 desc[UR22][R70.64], R69 ;  /* 0x0000004546002986 */ /* 0x0007e6000c101116 */
[----:B0-----:R-:W-:Y:S01]  /*c1540*/  ISETP.LT.AND P2, PT, R73, UR5, !P1 ;  /* 0x0000000549007c0c */ /* 0x001fe2000cf41270 */
[----:B------:R-:W0:Y:S01]  /*c1550*/  LDCU UR5, c[0x0][0x39c] ;  /* 0x00007380ff0577ac */ /* 0x000e220008000800 */
[----:B------:R-:W-:-:S02]  /*c1560*/  PRMT R73, R74, 0x9910, RZ ;  /* 0x000099104a497816 */ /* 0x000fc400000000ff */
[C---:B---3--:R-:W-:Y:S01]  /*c1570*/  LEA.HI.X.SX32 R69, R72.reuse, R2, 0x1, P4 ;  /* 0x0000000248457211 */ /* 0x048fe200020f0eff */
[----:B------:R-:W-:-:S04]  /*c1580*/  VIADD R71, R72, UR68 ;  /* 0x0000004448477c36 */ /* 0x000fc80008000000 */
[----:B------:R3:W-:Y:S01]  /*c1590*/  @P3 STG.E.U8 desc[UR22][R68.64], R74 ;  /* 0x0000004a44003986 */ /* 0x0007e2000c101116 */
[CC--:B------:R-:W-:Y:S01]  /*c15a0*/  IADD3 R70, P3, PT, R71.reuse, R3.reuse, RZ ;  /* 0x0000000347467210 */ /* 0x0c0fe20007f7e0ff */
[C---:B------:R-:W-:Y:S01]  /*c15b0*/  VIADD R72, R71.reuse, UR68 ;  /* 0x0000004447487c36 */ /* 0x040fe20008000000 */
[----:B------:R-:W-:Y:S02]  /*c15c0*/  SHF.R.S32.HI R73, RZ, 0x8, R73 ;  /* 0x00000008ff497819 */ /* 0x000fe40000011449 */
[----:B------:R-:W-:Y:S01]  /*c15d0*/  LEA.HI.X.SX32 R71, R71, R2, 0x1, P3 ;  /* 0x0000000247477211 */ /* 0x000fe200018f0eff */
[C---:B---3--:R-:W-:Y:S02]  /*c15e0*/  VIADD R68, R0.reuse, 0x6c ;  /* 0x0000006c00447836 */ /* 0x048fe40000000000 */
[----:B------:R-:W-:Y:S02]  /*c15f0*/  VIADD R69, R0, 0x6d ;  /* 0x0000006d00457836 */ /* 0x000fe40000000000 */
[----:B------:R3:W-:Y:S01]  /*c1600*/  @P0 STG.E.U8 desc[UR22][R70.64], R73 ;  /* 0x0000004946000986 */ /* 0x0007e2000c101116 */
[----:B--2---:R-:W-:Y:S01]  /*c1610*/  ISETP.LT.AND P3, PT, R68, UR6, !P1 ;  /* 0x0000000644007c0c */ /* 0x004fe2000cf61270 */
[----:B------:R-:W2:Y:S01]  /*c1620*/  LDCU UR6, c[0x0][0x39c] ;  /* 0x00007380ff0677ac */ /* 0x000ea20008000800 */
[----:B------:R-:W-:-:S02]  /*c1630*/  IADD3 R68, P4, PT, R72, R3, RZ ;  /* 0x0000000348447210 */ /* 0x000fc40007f9e0ff */
[----:B-1----:R-:W-:Y:S01]  /*c1640*/  ISETP.LT.AND P0, PT, R69, UR4, !P1 ;  /* 0x0000000445007c0c */ /* 0x002fe2000cf01270 */
[----:B------:R-:W1:Y:S01]  /*c1650*/  LDCU UR4, c[0x0][0x39c] ;  /* 0x00007380ff0477ac */ /* 0x000e620008000800 */
[----:B------:R-:W-:Y:S02]  /*c1660*/  LEA.HI.X.SX32 R69, R72, R2, 0x1, P4 ;  /* 0x0000000248457211 */ /* 0x000fe400020f0eff */
[----:B---3--:R-:W-:Y:S01]  /*c1670*/  F2FP.SATFINITE.E4M3.F32.PACK_AB_MERGE_C R70, R12, R15, RZ ;  /* 0x0000000f0c46723e */ /* 0x008fe200048070ff */
[----:B------:R-:W-:-:S03]  /*c1680*/  VIADD R71, R72, UR68 ;  /* 0x0000004448477c36 */ /* 0x000fc60008000000 */
[----:B------:R-:W-:Y:S01]  /*c1690*/  PRMT R72, R70, 0x9910, RZ ;  /* 0x0000991046487816 */ /* 0x000fe200000000ff */
[----:B------:R3:W-:Y:S01]  /*c16a0*/  @P5 STG.E.U8 desc[UR22][R68.64], R70 ;  /* 0x0000004644005986 */ /* 0x0007e2000c101116 */
[----:B------:R-:W-:-:S03]  /*c16b0*/  VIADD R73, R0, 0x6e ;  /* 0x0000006e00497836 */ /* 0x000fc60000000000 */
[----:B---3--:R-:W-:Y:S01]  /*c16c0*/  IMAD.MOV.U32 R69, RZ, RZ, R72 ;  /* 0x000000ffff457224 */ /* 0x008fe200078e0048 */
[C---:B------:R-:W-:Y:S01]  /*c16d0*/  IADD3 R70, P5, PT, R71.reuse, R3, RZ ;  /* 0x0000000347467210 */ /* 0x040fe20007fbe0ff */
[----:B------:R-:W-:-:S03]  /*c16e0*/  VIADD R72, R71, UR68 ;  /* 0x0000004447487c36 */ /* 0x000fc60008000000 */
[-C--:B------:R-:W-:Y:S02]  /*c16f0*/  LEA.HI.X.SX32 R71, R71, R2.reuse, 0x1, P5 ;  /* 0x0000000247477211 */ /* 0x080fe400028f0eff */
[----:B------:R-:W-:Y:S02]  /*c1700*/  SHF.R.S32.HI R69, RZ, 0x8, R69 ;  /* 0x00000008ff457819 */ /* 0x000fe40000011445 */
[----:B------:R-:W-:Y:S02]  /*c1710*/  IADD3 R68, P5, PT, R72, R3, RZ ;  /* 0x0000000348447210 */ /* 0x000fe40007fbe0ff */
[----:B-----5:R-:W-:Y:S01]  /*c1720*/  F2FP.SATFINITE.E4M3.F32.PACK_AB_MERGE_C R74, R10, R13, RZ ;  /* 0x0000000d0a4a723e */ /* 0x020fe200048070ff */
[----:B------:R3:W-:Y:S01]  /*c1730*/  @P2 STG.E.U8 desc[UR22][R70.64], R69 ;  /* 0x0000004546002986 */ /* 0x0007e2000c101116 */
[----:B0-----:R-:W-:Y:S01]  /*c1740*/  ISETP.LT.AND P4, PT, R73, UR5, !P1 ;  /* 0x0000000549007c0c */ /* 0x001fe2000cf81270 */
[----:B------:R-:W-:Y:S01]  /*c1750*/  VIADD R73, R0, 0x6f ;  /* 0x0000006f00497836 */ /* 0x000fe20000000000 */
[----:B------:R-:W0:Y:S01]  /*c1760*/  LDCU UR5, c[0x0][0x39c] ;  /* 0x00007380ff0577ac */ /* 0x000e220008000800 */
[----:B------:R-:W5:Y:S01]  /*c1770*/  LDL.LU R10, [R1+0x3e08] ;  /* 0x003e0800010a7983 */ /* 0x000f620000300800 */
[C---:B---3--:R-:W-:Y:S01]  /*c1780*/  LEA.HI.X.SX32 R69, R72.reuse, R2, 0x1, P5 ;  /* 0x0000000248457211 */ /* 0x048fe200028f0eff */
[----:B------:R-:W-:Y:S01]  /*c1790*/  VIADD R71, R72, UR68 ;  /* 0x0000004448477c36 */ /* 0x000fe20008000000 */
[----:B----4-:R-:W-:-:S02]  /*c17a0*/  F2FP.SATFINITE.E4M3.F32.PACK_AB_MERGE_C R72, R9, R11, RZ ;  /* 0x0000000b0948723e */ /* 0x010fc400048070ff */
[----:B------:R-:W3:Y:S04]  /*c17b0*/  LDL.LU R11, [R1+0x598] ;  /* 0x00059800010b7983 */ /* 0x000ee80000300800 */
[----:B------:R-:W3:Y:S01]  /*c17c0*/  LDL.LU R9, [R1+0x59c] ;  /* 0x00059c0001097983 */ /* 0x000ee20000300800 */
[----:B-1----:R-:W-:Y:S01]  /*c17d0*/  ISETP.LT.AND P2, PT, R73, UR4, !P1 ;  /* 0x0000000449007c0c */ /* 0x002fe2000cf41270 */
[----:B------:R-:W1:Y:S01]  /*c17e0*/  LDCU UR4, c[0x0][0x39c] ;  /* 0x00007380ff0477ac */ /* 0x000e620008000800 */
[----:B------:R-:W-:Y:S01]  /*c17f0*/  PRMT R73, R74, 0x9910, RZ ;  /* 0x000099104a497816 */ /* 0x000fe200000000ff */
[----:B------:R4:W-:Y:S01]  /*c1800*/  @P3 STG.E.U8 desc[UR22][R68.64], R74 ;  /* 0x0000004a44003986 */ /* 0x0009e2000c101116 */
[----:B------:R-:W-:-:S03]  /*c1810*/  IADD3 R70, P3, PT, R71, R3, RZ ;  /* 0x0000000347467210 */ /* 0x000fc60007f7e0ff */
[----:B----4-:R-:W-:Y:S02]  /*c1820*/  IMAD.MOV.U32 R69, RZ, RZ, R73 ;  /* 0x000000ffff457224 */ /* 0x010fe400078e0049 */
[----:B------:R-:W-:Y:S02]  /*c1830*/  VIADD R68, R0, 0x70 ;  /* 0x0000007000447836 */ /* 0x000fe40000000000 */
[C---:B------:R-:W-:Y:S01]  /*c1840*/  VIADD R0, R71.reuse, UR68 ;  /* 0x0000004447007c36 */ /* 0x040fe20008000000 */
[-C--:B------:R-:W-:Y:S02]  /*c1850*/  LEA.HI.X.SX32 R71, R71, R2.reuse, 0x1, P3 ;  /* 0x0000000247477211 */ /* 0x080fe400018f0eff */
[----:B------:R-:W-:Y:S02]  /*c1860*/  SHF.R.S32.HI R69, RZ, 0x8, R69 ;  /* 0x00000008ff457819 */ /* 0x000fe40000011445 */
[----:B------:R-:W-:Y:S01]  /*c1870*/  ISETP.LT.AND P3, PT, R68, UR11, !P1 ;  /* 0x0000000b44007c0c */ /* 0x000fe2000cf61270 */
[----:B------:R-:W4:Y:S01]  /*c1880*/  LDCU UR11, c[0x0][0x39c] ;  /* 0x00007380ff0b77ac */ /* 0x000f220008000800 */
[----:B------:R-:W-:Y:S01]  /*c1890*/  IADD3 R68, P5, PT, R0, R3, RZ ;  /* 0x0000000300447210 */ /* 0x000fe20007fbe0ff */
[----:B------:R0:W-:Y:S01]  /*c18a0*/  @P0 STG.E.U8 desc[UR22][R70.64], R69 ;  /* 0x0000004546000986 */ /* 0x0001e2000c101116 */
[----:B-1----:R-:W-:Y:S01]  /*c18b0*/  ISETP.LT.AND P0, PT, R8, UR4, !P1 ;  /* 0x0000000408007c0c */ /* 0x002fe2000cf01270 */
[----:B------:R-:W5:Y:S02]  /*c18c0*/  LDCU UR4, c[0x0][0x39c] ;  /* 0x00007380ff0477ac */ /* 0x000f640008000800 */
[----:B------:R-:W4:Y:S01]  /*c18d0*/  LDL.LU R8, [R1+0x3dd0] ;  /* 0x003dd00001087983 */ /* 0x000f220000300800 */
[----:B0-----:R-:W-:-:S05]  /*c18e0*/  LEA.HI.X.SX32 R69, R0, R2, 0x1, P5 ;  /* 0x0000000200457211 */ /* 0x001fca00028f0eff */
[----:B------:R0:W-:Y:S01]  /*c18f0*/  @P4 STG.E.U8 desc[UR22][R68.64], R72 ;  /* 0x0000004844004986 */ /* 0x0001e2000c101116 */
[----:B------:R-:W-:Y:S01]  /*c1900*/  ISETP.LT.AND P4, PT, R4, UR5, !P1 ;  /* 0x0000000504007c0c */ /* 0x000fe2000cf81270 */
[----:B------:R-:W-:Y:S02]  /*c1910*/  VIADD R71, R0, UR68 ;  /* 0x0000004400477c36 */ /* 0x000fe40008000000 */
[----:B------:R-:W4:Y:S01]  /*c1920*/  LDL.LU R4, [R1+0x3ddc] ;  /* 0x003ddc0001047983 */ /* 0x000f220000300800 */
[----:B------:R-:W-:Y:S01]  /*c1930*/  PRMT R0, R72, 0x9910, RZ ;  /* 0x0000991048007816 */ /* 0x000fe200000000ff */
[----:B------:R-:W4:Y:S01]  /*c1940*/  LDCU UR5, c[0x0][0x39c] ;  /* 0x00007380ff0577ac */ /* 0x000f220008000800 */
[----:B------:R-:W-:-:S03]  /*c1950*/  IADD3 R70, P5, PT, R71, R3, RZ ;  /* 0x0000000347467210 */ /* 0x000fc60007fbe0ff */
[----:B0-----:R-:W-:Y:S02]  /*c1960*/  IMAD.MOV.U32 R69, RZ, RZ, R0 ;  /* 0x000000ffff457224 */ /* 0x001fe400078e0000 */
[----:B------:R-:W-:Y:S01]  /*c1970*/  VIADD R0, R71, UR68 ;  /* 0x0000004447007c36 */ /* 0x000fe20008000000 */
[----:B------:R-:W-:Y:S02]  /*c1980*/  F2FP.SATFINITE.E4M3.F32.PACK_AB_MERGE_C R72, R7, R6, RZ ;  /* 0x000000060748723e */ /* 0x000fe400048070ff */
[-C--:B------:R-:W-:Y:S01]  /*c1990*/  LEA.HI.X.SX32 R71, R71, R2.reuse, 0x1, P5 ;  /* 0x0000000247477211 */ /* 0x080fe200028f0eff */
[----:B------:R-:W4:Y:S01]  /*c19a0*/  LDL.LU R6, [R1+0x5a0] ;  /* 0x0005a00001067983 */ /* 0x000f220000300800 */
[----:B------:R-:W-:Y:S02]  /*c19b0*/  SHF.R.S32.HI R69, RZ, 0x8, R69 ;  /* 0x00000008ff457819 */ /* 0x000fe40000011445 */
[C---:B------:R-:W-:Y:S01]  /*c19c0*/  IADD3 R68, P5, PT, R0.reuse, R3, RZ ;  /* 0x0000000300447210 */ /* 0x040fe20007fbe0ff */
[----:B------:R-:W4:Y:S04]  /*c19d0*/  LDL.LU R7, [R1+0x5a4] ;  /* 0x0005a40001077983 */ /* 0x000f280000300800 */
[----:B------:R0:W-:Y:S01]  /*c19e0*/  @P2 STG.E.U8 desc[UR22][R70.64], R69 ;  /* 0x0000004546002986 */ /* 0x0001e2000c101116 */
[----:B--2---:R-:W-:Y:S01]  /*c19f0*/  ISETP.LT.AND P2, PT, R5, UR6, !P1 ;  /* 0x0000000605007c0c */ /* 0x004fe2000cf41270 */
[----:B------:R-:W1:Y:S02]  /*c1a00*/  LDCU UR6, c[0x0][0x39c] ;  /* 0x00007380ff0677ac */ /* 0x000e640008000800 */
[----:B------:R-:W2:Y:S01]  /*c1a10*/  LDL.LU R5, [R1+0x3df0] ;  /* 0x003df00001057983 */ /* 0x000ea20000300800 */
[C---:B0-----:R-:W-:Y:S01]  /*c1a20*/  LEA.HI.X.SX32 R69, R0.reuse, R2, 0x1, P5 ;  /* 0x0000000200457211 */ /* 0x041fe200028f0eff */
[----:B------:R-:W-:Y:S01]  /*c1a30*/  VIADD R71, R0, UR68 ;  /* 0x0000004400477c36 */ /* 0x000fe20008000000 */
[----:B------:R-:W-:-:S03]  /*c1a40*/  PRMT R0, R72, 0x9910, RZ ;  /* 0x0000991048007816 */ /* 0x000fc600000000ff */
[----:B------:R0:W-:Y:S01]  /*c1a50*/  @P3 STG.E.U8 desc[UR22][R68.64], R72 ;  /* 0x0000004844003986 */ /* 0x0001e2000c101116 */
[CC--:B------:R-:W-:Y:S01]  /*c1a60*/  IADD3 R70, P3, PT, R71.reuse, R3.reuse, RZ ;  /* 0x0000000347467210 */ /* 0x0c0fe20007f7e0ff */
[----:B0-----:R-:W-:Y:S02]  /*c1a70*/  IMAD.MOV.U32 R69, RZ, RZ, R0 ;  /* 0x000000ffff457224 */ /* 0x001fe400078e0000 */
[C---:B------:R-:W-:Y:S01]  /*c1a80*/  VIADD R0, R71.reuse, UR68 ;  /* 0x0000004447007c36 */ /* 0x040fe20008000000 */
[----:B------:R-:W-:Y:S02]  /*c1a90*/  LEA.HI.X.SX32 R71, R71, R2, 0x1, P3 ;  /* 0x0000000247477211 */ /* 0x000fe400018f0eff */
[----:B------:R-:W-:Y:S02]  /*c1aa0*/  SHF.R.S32.HI R69, RZ, 0x8, R69 ;  /* 0x00000008ff457819 */ /* 0x000fe40000011445 */
[----:B------:R-:W-:-:S03]  /*c1ab0*/  IADD3 R68, P5, PT, R0, R3, RZ ;  /* 0x0000000300447210 */ /* 0x000fc60007fbe0ff */
[----:B------:R0:W-:Y:S02]  /*c1ac0*/  @P0 STG.E.U8 desc[UR22][R70.64], R69 ;  /* 0x0000004546000986 */ /* 0x0001e4000c101116 */
[----:B0-----:R-:W-:Y:S02]  /*c1ad0*/  LEA.HI.X.SX32 R69, R0, R2, 0x1, P5 ;  /* 0x0000000200457211 */ /* 0x001fe400028f0eff */
[----:B-----5:R-:W-:Y:S02]  /*c1ae0*/  ISETP.LT.AND P3, PT, R10, UR4, !P1 ;  /* 0x000000040a007c0c */ /* 0x020fe4000cf61270 */
[----:B---3--:R-:W-:Y:S01]  /*c1af0*/  F2FP.SATFINITE.E4M3.F32.PACK_AB_MERGE_C R72, R9, R11, RZ ;  /* 0x0000000b0948723e */ /* 0x008fe200048070ff */
[----:B------:R-:W3:Y:S01]  /*c1b00*/  LDL.LU R10, [R1+0x3e04] ;  /* 0x003e0400010a7983 */ /* 0x000ee20000300800 */
[----:B------:R-:W-:Y:S01]  /*c1b10*/  VIADD R71, R0, UR68 ;  /* 0x0000004400477c36 */ /* 0x000fe20008000000 */
[----:B------:R-:W2:Y:S02]  /*c1b20*/  LDCU UR4, c[0x0][0x39c] ;  /* 0x00007380ff0477ac */ /* 0x000ea40008000800 */
[----:B------:R-:W5:Y:S04]  /*c1b30*/  LDL.LU R11, [R1+0x5a8] ;  /* 0x0005a800010b7983 */ /* 0x000f680000300800 */
[----:B------:R-:W5:Y:S04]  /*c1b40*/  LDL.LU R9, [R1+0x5ac] ;  /* 0x0005ac0001097983 */ /* 0x000f680000300800 */
[----:B------:R0:W-:Y:S01]  /*c1b50*/  @P4 STG.E.U8 desc[UR22][R68.64], R72 ;  /* 0x0000004844004986 */ /* 0x0001e2000c101116 */
[----:B----4-:R-:W-:Y:S01]  /*c1b60*/  ISETP.LT.AND P0, PT, R8, UR5, !P1 ;  /* 0x0000000508007c0c */ /* 0x010fe2000cf01270 */
[----:B------:R-:W3:Y:S02]  /*c1b70*/  LDCU UR5, c[0x0][0x39c] ;  /* 0x00007380ff0577ac */ /* 0x000ee40008000800 */
[----:B------:R-:W4:Y:S01]  /*c1b80*/  LDL.LU R8, [R1+0x3e20] ;  /* 0x003e200001087983 */ /* 0x000f220000300800 */
[----:B-1----:R-:W-:Y:S01]  /*c1b90*/  ISETP.LT.AND P4, PT, R4, UR6, !P1 ;  /* 0x0000000604007c0c */ /* 0x002fe2000cf81270 */
[----:B------:R-:W1:Y:S02]  /*c1ba0*/  LDCU UR6, c[0x0][0x39c] ;  /* 0x00007380ff0677ac */ /* 0x000e640008000800 */
[----:B------:R-:W1:Y:S01]  /*c1bb0*/  LDL.LU R4, [R1+0x3dd8] ;  /* 0x003dd80001047983 */ /* 0x000e620000300800 */
[----:B------:R-:W-:-:S02]  /*c1bc0*/  PRMT R0, R72, 0x9910, RZ ;  /* 0x0000991048007816 */ /* 0x000fc400000000ff */
[----:B------:R-:W-:-:S03]  /*c1bd0*/  IADD3 R70, P5, PT, R71, R3, RZ ;  /* 0x0000000347467210 */ /* 0x000fc60007fbe0ff */
[----:B0-----:R-:W-:Y:S02]  /*c1be0*/  IMAD.MOV.U32 R69, RZ, RZ, R0 ;  /* 0x000000ffff457224 */ /* 0x001fe400078e0000 */
[C---:B------:R-:W-:Y:S01]  /*c1bf0*/  VIADD R0, R71.reuse, UR68 ;  /* 0x0000004447007c36 */ /* 0x040fe20008000000 */
[----:B------:R-:W-:Y:S02]  /*c1c00*/  LEA.HI.X.SX32 R71, R71, R2, 0x1, P5 ;  /* 0x0000000247477211 */ /* 0x000fe400028f0eff */
[----:B------:R-:W-:Y:S02]  /*c1c10*/  SHF.R.S32.HI R69, RZ, 0x8, R69 ;  /* 0x00000008ff457819 */ /* 0x000fe40000011445 */
[C---:B------:R-:W-:Y:S02]  /*c1c20*/  IADD3 R68, P5, PT, R0.reuse, R3, RZ ;  /* 0x0000000300447210 */ /* 0x040fe40007fbe0ff */
[----:B------:R-:W-:Y:S02]  /*c1c30*/  F2FP.SATFINITE.E4M3.F32.PACK_AB_MERGE_C R72, R7, R6, RZ ;  /* 0x000000060748723e */ /* 0x000fe400048070ff */
[----:B------:R-:W4:Y:S04]  /*c1c40*/  LDL.LU R6, [R1+0x5b0] ;  /* 0x0005b00001067983 */ /* 0x000f280000300800 */
[----:B------:R-:W4:Y:S04]  /*c1c50*/  LDL.LU R7, [R1+0x5b4] ;  /* 0x0005b40001077983 */ /* 0x000f280000300800 */
[----:B------:R0:W-:Y:S01]  /*c1c60*/  @P2 STG.E.U8 desc[UR22][R70.64], R69 ;  /* 0x0000004546002986 */ /* 0x0001e2000c101116 */
[----:B--2---:R-:W-:Y:S01]  /*c1c70*/  ISETP.LT.AND P2, PT, R5, UR4, !P1 ;  /* 0x0000000405007c0c */ /* 0x004fe2000cf41270 */
[----:B------:R-:W4:Y:S02]  /*c1c80*/  LDCU UR4, c[0x0][0x39c] ;  /* 0x00007380ff0477ac */ /* 0x000f240008000800 */
        /* <DEDUP_REMOVED lines=13> */
[----:B---3--:R-:W-:Y:S02]  /*c1d60*/  ISETP.LT.AND P3, PT, R10, UR5, !P1 ;  /* 0x000000050a007c0c */ /* 0x008fe4000cf61270 */
[----:B-----5:R-:W-:Y:S01]  /*c1d70*/  F2FP.SATFINITE.E4M3.F32.PACK_AB_MERGE_C R72, R9, R11, RZ ;  /* 0x0000000b0948723e */ /* 0x020fe200048070ff */
        /* <DEDUP_REMOVED lines=58> */
[----:B------:R-:W-:-:S03]  /*c2120*/  IADD3 R68, P5, PT, R0, R3, RZ ;  /* 0x0000000300447210 */ /* 0x000fc60007fbe0ff */
[----:B------:R0:W-:Y:S01]  /*c2130*/  @P2 STG.E.U8 desc[UR22][R70.64], R69 ;  /* 0x0000004546002986 */ /* 0x0001e2000c101116 */
[----:B------:R-:W-:-:S03]  /*c2140*/  F2FP.SATFINITE.E4M3.F32.PACK_AB_MERGE_C R72, R7, R6, RZ ;  /* 0x000000060748723e */ /* 0x000fc600048070ff */
[----:B------:R-:W4:Y:S04]  /*c2150*/  LDL.LU R6, [R1+0x400] ;  /* 0x0004000001067983 */ /* 0x000f280000300800 */
[----:B------:R-:W4:Y:S01]  /*c2160*/  LDL.LU R7, [R1+0x404] ;  /* 0x0004040001077983 */ /* 0x000f220000300800 */
[C---:B0-----:R-:W-:Y:S01]  /*c2170*/  LEA.HI.X.SX32 R69, R0.reuse, R2, 0x1, P5 ;  /* 0x0000000200457211 */ /* 0x041fe200028f0eff */
[----:B------:R-:W-:Y:S01]  /*c2180*/  VIADD R71, R0, UR68 ;  /* 0x0000004400477c36 */ /* 0x000fe20008000000 */
[----:B------:R-:W-:-:S03]  /*c2190*/  PRMT R0, R72, 0x9910, RZ ;  /* 0x0000991048007816 */ /* 0x000fc600000000ff */
[----:B------:R0:W-:Y:S01]  /*c21a0*/  @P3 STG.E.U8 desc[UR22][R68.64], R72 ;  /* 0x0000004844003986 */ /* 0x0001e2000c101116 */
[----:B------:R-:W-:Y:S02]  /*c21b0*/  IADD3 R70, P3, PT, R71, R3, RZ ;  /* 0x0000000347467210 */ /* 0x000fe40007f7e0ff */
[----:B--2---:R-:W-:Y:S01]  /*c21c0*/  ISETP.LT.AND P2, PT, R5, UR4, !P1 ;  /* 0x0000000405007c0c */ /* 0x004fe2000cf41270 */
[----:B------:R-:W4:Y:S01]  /*c21d0*/  LDCU UR4, c[0x0][0x39c] ;  /* 0x00007380ff0477ac */ /* 0x000f220008000800 */
[----:B------:R-:W2:Y:S01]  /*c21e0*/  LDL.LU R5, [R1+0x3e4c] ;  /* 0x003e4c0001057983 */ /* 0x000ea20000300800 */
[----:B0-----:R-:W-:Y:S02]  /*c21f0*/  IMAD.MOV.U32 R69, RZ, RZ, R0 ;  /* 0x000000ffff457224 */ /* 0x001fe400078e0000 */
[C---:B------:R-:W-:Y:S01]  /*c2200*/  VIADD R0, R71.reuse, UR68 ;  /* 0x0000004447007c36 */ /* 0x040fe20008000000 */
[----:B------:R-:W-:Y:S02]  /*c2210*/  LEA.HI.X.SX32 R71, R71, R2, 0x1, P3 ;  /* 0x0000000247477211 */ /* 0x000fe400018f0eff */
[----:B------:R-:W-:-:S02]  /*c2220*/  SHF.R.S32.HI R69, RZ, 0x8, R69 ;  /* 0x00000008ff457819 */ /* 0x000fc40000011445 */
        /* <DEDUP_REMOVED lines=9> */
[----:B------:R-:W5:Y:S01]  /*c22c0*/  LDL.LU R9, [R1+0x40c] ;  /* 0x00040c0001097983 */ /* 0x000f620000300800 */
[----:B----4-:R-:W-:Y:S01]  /*c22d0*/  ISETP.LT.AND P0, PT, R8, UR4, !P1 ;  /* 0x0000000408007c0c */ /* 0x010fe2000cf01270 */
[----:B------:R-:W3:Y:S02]  /*c22e0*/  LDCU UR4, c[0x0][0x39c] ;  /* 0x00007380ff0477ac */ /* 0x000ee40008000800 */
[----:B------:R0:W-:Y:S04]  /*c22f0*/  @P4 STG.E.U8 desc[UR22][R68.64], R72 ;  /* 0x0000004844004986 */ /* 0x0001e8000c101116 */
        /* <DEDUP_REMOVED lines=79> */
[----:B------:R0:W-:Y:S01]  /*c27f0*/  @P4 STG.E.U8 desc[UR22][R68.64], R72 ;  /* 0x0000004844004986 */ /* 0x0001e2000c101116 */
[----:B-1----:R-:W-:Y:S01]  /*c2800*/  ISETP.LT.AND P4, PT, R4, UR6, !P1 ;  /* 0x0000000604007c0c */ /* 0x002fe2000cf81270 */
[----:B------:R-:W1:Y:S02]  /*c2810*/  LDCU UR6, c[0x0][0x39c] ;  /* 0x00007380ff0677ac */ /* 0x000e640008000800 */
[----:B------:R-:W4:Y:S04]  /*c2820*/  LDL.LU R8, [R1+0x3e0c] ;  /* 0x003e0c0001087983 */ /* 0x000f280000300800 */
        /* <DEDUP_REMOVED lines=247> */
[----:B------:R-:W-:Y:S02]  /*c37a0*/  F2FP.SATFINITE.E4M3.F32.PACK_AB_MERGE_C R72, R7, R6, RZ ;  /* 0x000000060748723e */ /* 0x000fe400048070ff */
[----:B------:R-:W4:Y:S01]  /*c37b0*/  LDL.LU R6, [R1+0x490] ;  /* 0x0004900001067983 */ /* 0x000f220000300800 */
[----:B------:R-:W-:-:S03]  /*c37c0*/  IADD3 R68, P5, PT, R0, R3, RZ ;  /* 0x0000000300447210 */ /* 0x000fc60007fbe0ff */
        /* <DEDUP_REMOVED lines=36> */
[----:B------:R-:W-:Y:S02]  /*c3a10*/  F2FP.SATFINITE.E4M3.F32.PACK_AB_MERGE_C R72, R7, R6, RZ ;  /* 0x000000060748723e */ /* 0x000fe400048070ff */
[----:B------:R-:W-:Y:S01]  /*c3a20*/  SHF.R.S32.HI R69, RZ, 0x8, R69 ;  /* 0x00000008ff457819 */ /* 0x000fe20000011445 */
        /* <DEDUP_REMOVED lines=240> */
[C---:B------:R-:W-:Y:S01]  /*c4930*/  IADD3 R68, P5, PT, R0.reuse, R3, RZ ;  /* 0x0000000300447210 */ /* 0x040fe20007fbe0ff */
        /* <DEDUP_REMOVED lines=78> */
[CC--:B------:R-:W-:Y:S02]  /*c4e20*/  IADD3 R68, P5, PT, R0.reuse, R3.reuse, RZ ;  /* 0x0000000300447210 */ /* 0x0c0fe40007fbe0ff */
[----:B------:R-:W-:Y:S01]  /*c4e30*/  F2FP.SATFINITE.E4M3.F32.PACK_AB_MERGE_C R72, R7, R6, RZ ;  /* 0x000000060748723e */ /* 0x000fe200048070ff */
[----:B------:R0:W-:Y:S04]  /*c4e40*/  @P2 STG.E.U8 desc[UR22][R70.64], R69 ;  /* 0x0000004546002986 */ /* 0x0001e8000c101116 */
[----:B------:R-:W4:Y:S01]  /*c4e50*/  LDL.LU R6, [R1+0x320] ;  /* 0x0003200001067983 */ /* 0x000f220000300800 */
[----:B--2---:R-:W-:Y:S01]  /*c4e60*/  ISETP.LT.AND P2, PT, R5, UR4, !P1 ;  /* 0x0000000405007c0c */ /* 0x004fe2000cf41270 */
[----:B------:R-:W4:Y:S02]  /*c4e70*/  LDCU UR4, c[0x0][0x39c] ;  /* 0x00007380ff0477ac */ /* 0x000f240008000800 */
[----:B------:R-:W2:Y:S01]  /*c4e80*/  LDL.LU R7, [R1+0x324] ;  /* 0x0003240001077983 */ /* 0x000ea20000300800 */
[C---:B0-----:R-:W-:Y:S01]  /*c4e90*/  LEA.HI.X.SX32 R69, R0.reuse, R2, 0x1, P5 ;  /* 0x0000000200457211 */ /* 0x041fe200028f0eff */
[----:B------:R-:W-:Y:S01]  /*c4ea0*/  VIADD R71, R0, UR68 ;  /* 0x0000004400477c36 */ /* 0x000fe20008000000 */
[----:B------:R-:W-:Y:S01]  /*c4eb0*/  PRMT R0, R72, 0x9910, RZ ;  /* 0x0000991048007816 */ /* 0x000fe200000000ff */
[----:B------:R-:W2:Y:S04]  /*c4ec0*/  LDL.LU R5, [R1+0x39ec] ;  /* 0x0039ec0001057983 */ /* 0x000ea80000300800 */
[----:B------:R0:W-:Y:S01]  /*c4ed0*/  @P3 STG.E.U8 desc[UR22][R68.64], R72 ;  /* 0x0000004844003986 */ /* 0x0001e2000c101116 */
[----:B------:R-:W-:Y:S01]  /*c4ee0*/  IADD3 R70, P3, PT, R71, R3, RZ ;  /* 0x0000000347467210 */ /* 0x000fe20007f7e0ff */
[----:B0-----:R-:W-:-:S02]  /*c4ef0*/  IMAD.MOV.U32 R69, RZ, RZ, R0 ;  /* 0x000000ffff457224 */ /* 0x001fc400078e0000 */
        /* <DEDUP_REMOVED lines=10> */
[----:B------:R-:W0:Y:S02]  /*c4fa0*/  LDCU UR5, c[0x0][0x39c] ;  /* 0x00007380ff0577ac */ /* 0x000e240008000800 */
[----:B------:R-:W5:Y:S04]  /*c4fb0*/  LDL.LU R11, [R1+0x328] ;  /* 0x00032800010b7983 */ /* 0x000f680000300800 */
[----:B------:R-:W5:Y:S01]  /*c4fc0*/  LDL.LU R9, [R1+0x32c] ;  /* 0x00032c0001097983 */ /* 0x000f620000300800 */
[----:B----4-:R-:W-:Y:S01]  /*c4fd0*/  ISETP.LT.AND P0, PT, R8, UR4, !P1 ;  /* 0x0000000408007c0c */ /* 0x010fe2000cf01270 */
[----:B------:R-:W3:Y:S02]  /*c4fe0*/  LDCU UR4, c[0x0][0x39c] ;  /* 0x00007380ff0477ac */ /* 0x000ee40008000800 */
[----:B------:R4:W-:Y:S01]  /*c4ff0*/  @P4 STG.E.U8 desc[UR22][R68.64], R72 ;  /* 0x0000004844004986 */ /* 0x0009e2000c101116 */
[----:B-1----:R-:W-:Y:S01]  /*c5000*/  ISETP.LT.AND P4, PT, R4, UR6, !P1 ;  /* 0x0000000604007c0c */ /* 0x002fe2000cf81270 */
[----:B------:R-:W1:Y:S02]  /*c5010*/  LDCU UR6, c[0x0][0x39c] ;  /* 0x00007380ff0677ac */ /* 0x000e640008000800 */
[----:B------:R-:W5:Y:S04]  /*c5020*/  LDL.LU R8, [R1+0x3a44] ;  /* 0x003a440001087983 */ /* 0x000f680000300800 */
[----:B------:R-:W1:Y:S01]  /*c5030*/  LDL.LU R4, [R1+0x3a4c] ;  /* 0x003a4c0001047983 */ /* 0x000e620000300800 */
[----:B------:R-:W-:-:S02]  /*c5040*/  PRMT R0, R72, 0x9910, RZ ;  /* 0x0000991048007816 */ /* 0x000fc400000000ff */
[----:B------:R-:W-:-:S03]  /*c5050*/  IADD3 R70, P5, PT, R71, R3, RZ ;  /* 0x0000000347467210 */ /* 0x000fc60007fbe0ff */
[----:B----4-:R-:W-:Y:S02]  /*c5060*/  IMAD.MOV.U32 R69, RZ, RZ, R0 ;  /* 0x000000ffff457224 */ /* 0x010fe400078e0000 */
[C---:B------:R-:W-:Y:S01]  /*c5070*/  VIADD R0, R71.reuse, UR68 ;  /* 0x0000004447007c36 */ /* 0x040fe20008000000 */
[----:B------:R-:W-:Y:S02]  /*c5080*/  LEA.HI.X.SX32 R71, R71, R2, 0x1, P5 ;  /* 0x0000000247477211 */ /* 0x000fe400028f0eff */
[----:B------:R-:W-:Y:S02]  /*c5090*/  SHF.R.S32.HI R69, RZ, 0x8, R69 ;  /* 0x00000008ff457819 */ /* 0x000fe40000011445 */
[C---:B------:R-:W-:Y:S02]  /*c50a0*/  IADD3 R68, P5, PT, R0.reuse, R3, RZ ;  /* 0x0000000300447210 */ /* 0x040fe40007fbe0ff */
[----:B--2---:R-:W-:Y:S01]  /*c50b0*/  F2FP.SATFINITE.E4M3.F32.PACK_AB_MERGE_C R72, R7, R6, RZ ;  /* 0x000000060748723e */ /* 0x004fe200048070ff */
[----:B------:R2:W-:Y:S04]  /*c50c0*/  @P2 STG.E.U8 desc[UR22][R70.64], R69 ;  /* 0x0000004546002986 */ /* 0x0005e8000c101116 */
[----:B------:R-:W4:Y:S04]  /*c50d0*/  LDL.LU R6, [R1+0x330] ;  /* 0x0003300001067983 */ /* 0x000f280000300800 */
[----:B------:R-:W4:Y:S01]  /*c50e0*/  LDL.LU R7, [R1+0x334] ;  /* 0x0003340001077983 */ /* 0x000f220000300800 */
[C---:B--2---:R-:W-:Y:S01]  /*c50f0*/  LEA.HI.X.SX32 R69, R0.reuse, R2, 0x1, P5 ;  /* 0x0000000200457211 */ /* 0x044fe200028f0eff */
[----:B------:R-:W-:Y:S01]  /*c5100*/  VIADD R0, R0, UR68 ;  /* 0x0000004400007c36 */ /* 0x000fe20008000000 */
[----:B------:R-:W-:-:S03]  /*c5110*/  PRMT R70, R72, 0x9910, RZ ;  /* 0x0000991048467816 */ /* 0x000fc600000000ff */
[----:B------:R2:W-:Y:S01]  /*c5120*/  @P3 STG.E.U8 desc[UR22][R68.64], R72 ;  /* 0x0000004844003986 */ /* 0x0005e2000c101116 */
[C---:B------:R-:W-:Y:S01]  /*c5130*/  VIADD R71, R0.reuse, UR68 ;  /* 0x0000004400477c36 */ /* 0x040fe20008000000 */
[----:B--2---:R-:W-:-:S04]  /*c5140*/  IADD3 R68, P3, PT, R0, R3, RZ ;  /* 0x0000000300447210 */ /* 0x004fc80007f7e0ff */
[----:B------:R-:W-:Y:S02]  /*c5150*/  LEA.HI.X.SX32 R69, R0, R2, 0x1, P3 ;  /* 0x0000000200457211 */ /* 0x000fe400018f0eff */
[----:B------:R-:W-:Y:S02]  /*c5160*/  SHF.R.S32.HI R0, RZ, 0x8, R70 ;  /* 0x00000008ff007819 */ /* 0x000fe40000011446 */
[----:B------:R-:W-:-:S03]  /*c5170*/  IADD3 R70, P5, PT, R71, R3, RZ ;  /* 0x0000000347467210 */ /* 0x000fc60007fbe0ff */
[----:B------:R2:W-:Y:S01]  /*c5180*/  @P0 STG.E.U8 desc[UR22][R68.64], R0 ;  /* 0x0000000044000986 */ /* 0x0005e2000c101116 */
[----:B0-----:R-:W-:Y:S01]  /*c5190*/  ISETP.LT.AND P2, PT, R5, UR5, !P1 ;  /* 0x0000000505007c0c */ /* 0x001fe2000cf41270 */
[----:B------:R-:W0:Y:S02]  /*c51a0*/  LDCU UR5, c[0x0][0x39c] ;  /* 0x00007380ff0577ac */ /* 0x000e240008000800 */
[----:B------:R-:W4:Y:S01]  /*c51b0*/  LDL.LU R5, [R1+0x3a78] ;  /* 0x003a780001057983 */ /* 0x000f220000300800 */
[C---:B--2---:R-:W-:Y:S01]  /*c51c0*/  VIADD R0, R71.reuse, UR68 ;  /* 0x0000004447007c36 */ /* 0x044fe20008000000 */
[----:B------:R-:W-:Y:S02]  /*c51d0*/  LEA.HI.X.SX32 R71, R71, R2, 0x1, P5 ;  /* 0x0000000247477211 */ /* 0x000fe400028f0eff */
[----:B---3--:R-:W-:Y:S01]  /*c51e0*/  ISETP.LT.AND P3, PT, R10, UR4, !P1 ;  /* 0x000000040a007c0c */ /* 0x008fe2000cf61270 */
[----:B------:R-:W2:Y:S01]  /*c51f0*/  LDCU UR4, c[0x0][0x39c] ;  /* 0x00007380ff0477ac */ /* 0x000ea20008000800 */
[----:B------:R-:W3:Y:S01]  /*c5200*/  LDL.LU R10, [R1+0x3a04] ;  /* 0x003a0400010a7983 */ /* 0x000ee20000300800 */
[----:B-----5:R-:W-:-:S05]  /*c5210*/  F2FP.SATFINITE.E4M3.F32.PACK_AB_MERGE_C R72, R9, R11, RZ ;  /* 0x0000000b0948723e */ /* 0x020fca00048070ff */
[----:B------:R5:W-:Y:S01]  /*c5220*/  @P4 STG.E.U8 desc[UR22][R70.64], R72 ;  /* 0x0000004846004986 */ /* 0x000be2000c101116 */
[----:B-1----:R-:W-:Y:S01]  /*c5230*/  ISETP.LT.AND P4, PT, R4, UR6, !P1 ;  /* 0x0000000604007c0c */ /* 0x002fe2000cf81270 */
[----:B------:R-:W1:Y:S02]  /*c5240*/  LDCU UR6, c[0x0][0x39c] ;  /* 0x00007380ff0677ac */ /* 0x000e640008000800 */
[----:B------:R-:W1:Y:S04]  /*c5250*/  LDL.LU R4, [R1+0x3a14] ;  /* 0x003a140001047983 */ /* 0x000e680000300800 */
[----:B------:R-:W3:Y:S04]  /*c5260*/  LDL.LU R11, [R1+0x338] ;  /* 0x00033800010b7983 */ /* 0x000ee80000300800 */
[----:B------:R-:W3:Y:S01]  /*c5270*/  LDL.LU R9, [R1+0x33c] ;  /* 0x00033c0001097983 */ /* 0x000ee20000300800 */
[----:B------:R-:W-:-:S02]  /*c5280*/  PRMT R73, R72, 0x9910, RZ ;  /* 0x0000991048497816 */ /* 0x000fc400000000ff */
[C---:B------:R-:W-:Y:S01]  /*c5290*/  IADD3 R68, P5, PT, R0.reuse, R3, RZ ;  /* 0x0000000300447210 */ /* 0x040fe20007fbe0ff */
[C---:B-----5:R-:W-:Y:S01]  /*c52a0*/  VIADD R71, R0.reuse, UR68 ;  /* 0x0000004400477c36 */ /* 0x060fe20008000000 */
[----:B------:R-:W-:Y:S02]  /*c52b0*/  SHF.R.S32.HI R70, RZ, 0x8, R73 ;  /* 0x00000008ff467819 */ /* 0x000fe40000011449 */
[----:B------:R-:W-:Y:S01]  /*c52c0*/  LEA.HI.X.SX32 R69, R0, R2, 0x1, P5 ;  /* 0x0000000200457211 */ /* 0x000fe200028f0eff */
[----:B------:R-:W-:Y:S01]  /*c52d0*/  VIADD R0, R71, UR68 ;  /* 0x0000004447007c36 */ /* 0x000fe20008000000 */
[----:B0-----:R-:W-:Y:S01]  /*c52e0*/  ISETP.LT.AND P0, PT, R8, UR5, !P1 ;  /* 0x0000000508007c0c */ /* 0x001fe2000cf01270 */
[----:B------:R-:W0:Y:S01]  /*c52f0*/  LDCU UR5, c[0x0][0x39c] ;  /* 0x00007380ff0577ac */ /* 0x000e220008000800 */
[----:B------:R-:W5:Y:S01]  /*c5300*/  LDL.LU R8, [R1+0x3a20] ;  /* 0x003a200001087983 */ /* 0x000f620000300800 */
[----:B----4-:R-:W-:-:S03]  /*c5310*/  F2FP.SATFINITE.E4M3.F32.PACK_AB_MERGE_C R72, R7, R6, RZ ;  /* 0x000000060748723e */ /* 0x010fc600048070ff */
[----:B------:R4:W-:Y:S04]  /*c5320*/  @P2 STG.E.U8 desc[UR22][R68.64], R70 ;  /* 0x0000004644002986 */ /* 0x0009e8000c101116 */
[----:B------:R-:W5:Y:S04]  /*c5330*/  LDL.LU R6, [R1+0x340] ;  /* 0x0003400001067983 */ /* 0x000f680000300800 */
[----:B------:R-:W5:Y:S01]  /*c5340*/  LDL.LU R7, [R1+0x344] ;  /* 0x0003440001077983 */ /* 0x000f620000300800 */
[-C--:B----4-:R-:W-:Y:S02]  /*c5350*/  IADD3 R70, P2, PT, R71, R3.reuse, RZ ;  /* 0x0000000347467210 */ /* 0x090fe40007f5e0ff */
[----:B------:R-:W-:-:S02]  /*c5360*/  IADD3 R68, P5, PT, R0, R3, RZ ;  /* 0x0000000300447210 */ /* 0x000fc40007fbe0ff */
[-C--:B------:R-:W-:Y:S02]  /*c5370*/  LEA.HI.X.SX32 R71, R71, R2.reuse, 0x1, P2 ;  /* 0x0000000247477211 */ /* 0x080fe400010f0eff */
[----:B------:R-:W-:Y:S02]  /*c5380*/  LEA.HI.X.SX32 R69, R0, R2, 0x1, P5 ;  /* 0x0000000200457211 */ /* 0x000fe400028f0eff */
[----:B--2---:R-:W-:Y:S02]  /*c5390*/  ISETP.LT.AND P2, PT, R5, UR4, !P1 ;  /* 0x0000000405007c0c */ /* 0x004fe4000cf41270 */
[----:B------:R-:W-:Y:S01]  /*c53a0*/  PRMT R73, R72, 0x9910, RZ ;  /* 0x0000991048497816 */ /* 0x000fe200000000ff */
[----:B------:R-:W2:Y:S01]  /*c53b0*/  LDL.LU R5, [R1+0x3a60] ;  /* 0x003a600001057983 */ /* 0x000ea20000300800 */
[----:B------:R-:W4:Y:S01]  /*c53c0*/  LDCU UR4, c[0x0][0x39c] ;  /* 0x00007380ff0477ac */ /* 0x000f220008000800 */
[----:B-1----:R-:W-:Y:S02]  /*c53d0*/  ISETP.LT.AND P5, PT, R4, UR6, !P1 ;  /* 0x0000000604007c0c */ /* 0x002fe4000cfa1270 */
[----:B------:R1:W-:Y:S01]  /*c53e0*/  @P3 STG.E.U8 desc[UR22][R70.64], R72 ;  /* 0x0000004846003986 */ /* 0x0003e2000c101116 */
[----:B------:R-:W2:Y:S03]  /*c53f0*/  LDCU UR6, c[0x0][0x39c] ;  /* 0x00007380ff0677ac */ /* 0x000ea60008000800 */
[----:B------:R-:W2:Y:S01]  /*c5400*/  LDL.LU R4, [R1+0x3a80] ;  /* 0x003a800001047983 */ /* 0x000ea20000300800 */
[----:B-1----:R-:W-:Y:S01]  /*c5410*/  SHF.R.S32.HI R70, RZ, 0x8, R73 ;  /* 0x00000008ff467819 */ /* 0x002fe20000011449 */
[----:B------:R-:W-:Y:S01]  /*c5420*/  VIADD R71, R0, UR68 ;  /* 0x0000004400477c36 */ /* 0x000fe20008000000 */
[----:B---3--:R-:W-:-:S02]  /*c5430*/  F2FP.SATFINITE.E4M3.F32.PACK_AB_MERGE_C R0, R9, R11, RZ ;  /* 0x0000000b0900723e */ /* 0x008fc400048070ff */
[----:B0-----:R-:W-:Y:S01]  /*c5440*/  ISETP.LT.AND P3, PT, R10, UR5, !P1 ;  /* 0x000000050a007c0c */ /* 0x001fe2000cf61270 */
[----:B------:R0:W-:Y:S01]  /*c5450*/  @P0 STG.E.U8 desc[UR22][R68.64], R70 ;  /* 0x0000004644000986 */ /* 0x0001e2000c101116 */
[----:B------:R-:W-:Y:S01]  /*c5460*/  PRMT R72, R0, 0x9910, RZ ;  /* 0x0000991000487816 */ /* 0x000fe200000000ff */
[----:B------:R-:W2:Y:S02]  /*c5470*/  LDCU UR5, c[0x0][0x39c] ;  /* 0x00007380ff0577ac */ /* 0x000ea40008000800 */
[----:B------:R-:W3:Y:S04]  /*c5480*/  LDL.LU R11, [R1+0x348] ;  /* 0x00034800010b7983 */ /* 0x000ee80000300800 */
[----:B------:R-:W3:Y:S01]  /*c5490*/  LDL.LU R9, [R1+0x34c] ;  /* 0x00034c0001097983 */ /* 0x000ee20000300800 */
[----:B0-----:R-:W-:-:S04]  /*c54a0*/  IADD3 R68, P0, PT, R71, R3, RZ ;  /* 0x0000000347447210 */ /* 0x001fc80007f1e0ff */
[C---:B------:R-:W-:Y:S01]  /*c54b0*/  LEA.HI.X.SX32 R69, R71.reuse, R2, 0x1, P0 ;  /* 0x0000000247457211 */ /* 0x040fe200000f0eff */
[----:B------:R-:W-:-:S04]  /*c54c0*/  VIADD R71, R71, UR68 ;  /* 0x0000004447477c36 */ /* 0x000fc80008000000 */
[----:B------:R0:W-:Y:S01]  /*c54d0*/  @P4 STG.E.U8 desc[UR22][R68.64], R0 ;  /* 0x0000000044004986 */ /* 0x0001e2000c101116 */
[CC--:B------:R-:W-:Y:S01]  /*c54e0*/  IADD3 R70, P4, PT, R71.reuse, R3.reuse, RZ ;  /* 0x0000000347467210 */ /* 0x0c0fe20007f9e0ff */
[----:B0-----:R-:W-:Y:S02]  /*c54f0*/  IMAD.MOV.U32 R69, RZ, RZ, R72 ;  /* 0x000000ffff457224 */ /* 0x001fe400078e0048 */
[C---:B------:R-:W-:Y:S01]  /*c5500*/  VIADD R0, R71.reuse, UR68 ;  /* 0x0000004447007c36 */ /* 0x040fe20008000000 */
[----:B------:R-:W-:Y:S02]  /*c5510*/  LEA.HI.X.SX32 R71, R71, R2, 0x1, P4 ;  /* 0x0000000247477211 */ /* 0x000fe400020f0eff */
[----:B------:R-:W-:Y:S02]  /*c5520*/  SHF.R.S32.HI R69, RZ, 0x8, R69 ;  /* 0x00000008ff457819 */ /* 0x000fe40000011445 */
[----:B------:R-:W-:Y:S02]  /*c5530*/  IADD3 R68, P4, PT, R0, R3, RZ ;  /* 0x0000000300447210 */ /* 0x000fe40007f9e0ff */
[----:B-----5:R-:W-:Y:S01]  /*c5540*/  F2FP.SATFINITE.E4M3.F32.PACK_AB_MERGE_C R72, R7, R6, RZ ;  /* 0x000000060748723e */ /* 0x020fe200048070ff */
[----:B------:R0:W-:Y:S01]  /*c5550*/  @P2 STG.E.U8 desc[UR22][R70.64], R69 ;  /* 0x0000004546002986 */ /* 0x0001e2000c101116 */
[----:B----4-:R-:W-:Y:S01]  /*c5560*/  ISETP.LT.AND P0, PT, R8, UR4, !P1 ;  /* 0x0000000408007c0c */ /* 0x010fe2000cf01270 */
[----:B------:R-:W1:Y:S02]  /*c5570*/  LDCU UR4, c[0x0][0x39c] ;  /* 0x00007380ff0477ac */ /* 0x000e640008000800 */
[----:B------:R-:W4:Y:S04]  /*c5580*/  LDL.LU R8, [R1+0x3a1c] ;  /* 0x003a1c0001087983 */ /* 0x000f280000300800 */
[----:B------:R-:W1:Y:S01]  /*c5590*/  LDL.LU R10, [R1+0x3a40] ;  /* 0x003a4000010a7983 */ /* 0x000e620000300800 */
[----:B0-----:R-:W-:-:S05]  /*c55a0*/  LEA.HI.X.SX32 R69, R0, R2, 0x1, P4 ;  /* 0x0000000200457211 */ /* 0x001fca00020f0eff */
[----:B------:R0:W-:Y:S01]  /*c55b0*/  @P3 STG.E.U8 desc[UR22][R68.64], R72 ;  /* 0x0000004844003986 */ /* 0x0001e2000c101116 */
[----:B--2---:R-:W-:Y:S01]  /*c55c0*/  ISETP.LT.AND P3, PT, R4, UR5, !P1 ;  /* 0x0000000504007c0c */ /* 0x004fe2000cf61270 */
[----:B------:R-:W-:Y:S02]  /*c55d0*/  VIADD R71, R0, UR68 ;  /* 0x0000004400477c36 */ /* 0x000fe40008000000 */
[----:B------:R-:W2:Y:S01]  /*c55e0*/  LDL.LU R4, [R1+0x3a50] ;  /* 0x003a500001047983 */ /* 0x000ea20000300800 */
[----:B------:R-:W-:Y:S01]  /*c55f0*/  PRMT R70, R72, 0x9910, RZ ;  /* 0x0000991048467816 */ /* 0x000fe200000000ff */
[----:B------:R-:W5:Y:S01]  /*c5600*/  LDCU UR5, c[0x0][0x39c] ;  /* 0x00007380ff0577ac */ /* 0x000f620008000800 */
[----:B0-----:R-:W-:Y:S01]  /*c5610*/  IADD3 R68, P4, PT, R71, R3, RZ ;  /* 0x0000000347447210 */ /* 0x001fe20007f9e0ff */
[----:B------:R-:W5:Y:S02]  /*c5620*/  LDL.LU R6, [R1+0x350] ;  /* 0x0003500001067983 */ /* 0x000f640000300800 */
[----:B------:R-:W-:-:S02]  /*c5630*/  IMAD.MOV.U32 R0, RZ, RZ, R70 ;  /* 0x000000ffff007224 */ /* 0x000fc400078e0046 */
[----:B------:R-:W5:Y:S01]  /*c5640*/  LDL.LU R7, [R1+0x354] ;  /* 0x0003540001077983 */ /* 0x000f620000300800 */
[C---:B------:R-:W-:Y:S01]  /*c5650*/  LEA.HI.X.SX32 R69, R71.reuse, R2, 0x1, P4 ;  /* 0x0000000247457211 */ /* 0x040fe200020f0eff */
[----:B------:R-:W-:Y:S01]  /*c5660*/  VIADD R71, R71, UR68 ;  /* 0x0000004447477c36 */ /* 0x000fe20008000000 */
[----:B------:R-:W-:Y:S02]  /*c5670*/  SHF.R.S32.HI R0, RZ, 0x8, R0 ;  /* 0x00000008ff007819 */ /* 0x000fe40000011400 */
[----:B------:R-:W-:Y:S01]  /*c5680*/  ISETP.LT.AND P2, PT, R5, UR7, !P1 ;  /* 0x0000000705007c0c */ /* 0x000fe2000cf41270 */
[----:B------:R-:W0:Y:S01]  /*c5690*/  LDCU UR7, c[0x0][0x39c] ;  /* 0x00007380ff0777ac */ /* 0x000e220008000800 */
[----:B------:R-:W-:Y:S01]  /*c56a0*/  IADD3 R70, P4, PT, R71, R3, RZ ;  /* 0x0000000347467210 */ /* 0x000fe20007f9e0ff */
[----:B------:R0:W-:Y:S01]  /*c56b0*/  @P5 STG.E.U8 desc[UR22][R68.64], R0 ;  /* 0x0000000044005986 */ /* 0x0001e2000c101116 */
[----:B---3--:R-:W-:-:S03]  /*c56c0*/  F2FP.SATFINITE.E4M3.F32.PACK_AB_MERGE_C R72, R9, R11, RZ ;  /* 0x0000000b0948723e */ /* 0x008fc600048070ff */
[----:B------:R-:W3:Y:S01]  /*c56d0*/  LDL.LU R5, [R1+0x3a5c] ;  /* 0x003a5c0001057983 */ /* 0x000ee20000300800 */
[----:B------:R-:W-:-:S03]  /*c56e0*/  PRMT R73, R72, 0x9910, RZ ;  /* 0x0000991048497816 */ /* 0x000fc600000000ff */
[----:B------:R-:W3:Y:S01]  /*c56f0*/  LDL.LU R11, [R1+0x358] ;  /* 0x00035800010b7983 */ /* 0x000ee20000300800 */
[C---:B0-----:R-:W-:Y:S01]  /*c5700*/  VIADD R0, R71.reuse, UR68 ;  /* 0x0000004447007c36 */ /* 0x041fe20008000000 */
[-C--:B------:R-:W-:Y:S02]  /*c5710*/  LEA.HI.X.SX32 R71, R71, R2.reuse, 0x1, P4 ;  /* 0x0000000247477211 */ /* 0x080fe400020f0eff */
[----:B------:R-:W3:Y:S02]  /*c5720*/  LDL.LU R9, [R1+0x35c] ;  /* 0x00035c0001097983 */ /* 0x000ee40000300800 */
[C---:B------:R-:W-:Y:S02]  /*c5730*/  IADD3 R68, P5, PT, R0.reuse, R3, RZ ;  /* 0x0000000300447210 */ /* 0x040fe40007fbe0ff */
[----:B------:R0:W-:Y:S02]  /*c5740*/  @P0 STG.E.U8 desc[UR22][R70.64], R72 ;  /* 0x0000004846000986 */ /* 0x0001e4000c101116 */
[----:B------:R-:W-:-:S02]  /*c5750*/  LEA.HI.X.SX32 R69, R0, R2, 0x1, P5 ;  /* 0x0000000200457211 */ /* 0x000fc400028f0eff */
[----:B0-----:R-:W-:-:S05]  /*c5760*/  SHF.R.S32.HI R70, RZ, 0x8, R73 ;  /* 0x00000008ff467819 */ /* 0x001fca0000011449 */
[----:B------:R0:W-:Y:S01]  /*c5770*/  @P2 STG.E.U8 desc[UR22][R68.64], R70 ;  /* 0x0000004644002986 */ /* 0x0001e2000c101116 */
[----:B----4-:R-:W-:Y:S01]  /*c5780*/  ISETP.LT.AND P4, PT, R8, UR6, !P1 ;  /* 0x0000000608007c0c */ /* 0x010fe2000cf81270 */
[----:B------:R-:W-:Y:S02]  /*c5790*/  VIADD R71, R0, UR68 ;  /* 0x0000004400477c36 */ /* 0x000fe40008000000 */
[----:B------:R-:W4:Y:S01]  /*c57a0*/  LDL.LU R8, [R1+0x3aa0] ;  /* 0x003aa00001087983 */ /* 0x000f220000300800 */
[----:B------:R-:W0:Y:S01]  /*c57b0*/  LDCU UR6, c[0x0][0x39c] ;  /* 0x00007380ff0677ac */ /* 0x000e220008000800 */
[----:B--2---:R-:W-:Y:S01]  /*c57c0*/  ISETP.LT.AND P2, PT, R4, UR9, !P1 ;  /* 0x0000000904007c0c */ /* 0x004fe2000cf41270 */
[----:B------:R-:W2:Y:S01]  /*c57d0*/  LDCU UR9, c[0x0][0x39c] ;  /* 0x00007380ff0977ac */ /* 0x000ea20008000800 */
[----:B------:R-:W2:Y:S01]  /*c57e0*/  LDL.LU R4, [R1+0x3a24] ;  /* 0x003a240001047983 */ /* 0x000ea20000300800 */
[----:B0-----:R-:W-:Y:S02]  /*c57f0*/  IADD3 R68, P5, PT, R71, R3, RZ ;  /* 0x0000000347447210 */ /* 0x001fe40007fbe0ff */
[----:B-----5:R-:W-:-:S02]  /*c5800*/  F2FP.SATFINITE.E4M3.F32.PACK_AB_MERGE_C R0, R7, R6, RZ ;  /* 0x000000060700723e */ /* 0x020fc400048070ff */
[C---:B------:R-:W-:Y:S01]  /*c5810*/  LEA.HI.X.SX32 R69, R71.reuse, R2, 0x1, P5 ;  /* 0x0000000247457211 */ /* 0x040fe200028f0eff */
[----:B------:R-:W-:Y:S01]  /*c5820*/  VIADD R71, R71, UR68 ;  /* 0x0000004447477c36 */ /* 0x000fe20008000000 */
[----:B------:R-:W-:Y:S01]  /*c5830*/  PRMT R72, R0, 0x9910, RZ ;  /* 0x0000991000487816 */ /* 0x000fe200000000ff */
[----:B------:R-:W5:Y:S04]  /*c5840*/  LDL.LU R6, [R1+0x360] ;  /* 0x0003600001067983 */ /* 0x000f680000300800 */
[----:B------:R0:W-:Y:S01]  /*c5850*/  @P3 STG.E.U8 desc[UR22][R68.64], R0 ;  /* 0x0000000044003986 */ /* 0x0001e2000c101116 */
[----:B------:R-:W-:Y:S02]  /*c5860*/  IADD3 R70, P3, PT, R71, R3, RZ ;  /* 0x0000000347467210 */ /* 0x000fe40007f7e0ff */
[----:B-1----:R-:W-:Y:S01]  /*c5870*/  ISETP.LT.AND P0, PT, R10, UR4, !P1 ;  /* 0x000000040a007c0c */ /* 0x002fe2000cf01270 */
[----:B------:R-:W5:Y:S01]  /*c5880*/  LDL.LU R7, [R1+0x364] ;  /* 0x0003640001077983 */ /* 0x000f620000300800 */
[----:B---3--:R-:W-:Y:S01]  /*c5890*/  ISETP.LT.AND P5, PT, R5, UR10, !P1 ;  /* 0x0000000a05007c0c */ /* 0x008fe2000cfa1270 */
[----:B------:R-:W1:Y:S02]  /*c58a0*/  LDCU UR4, c[0x0][0x39c] ;  /* 0x00007380ff0477ac */ /* 0x000e640008000800 */
[----:B------:R-:W3:Y:S01]  /*c58b0*/  LDL.LU R5, [R1+0x3a58] ;  /* 0x003a580001057983 */ /* 0x000ee20000300800 */
[----:B------:R-:W1:Y:S01]  /*c58c0*/  LDCU UR10, c[0x0][0x39c] ;  /* 0x00007380ff0a77ac */ /* 0x000e620008000800 */
[----:B0-----:R-:W-:-:S02]  /*c58d0*/  IMAD.MOV.U32 R69, RZ, RZ, R72 ;  /* 0x000000ffff457224 */ /* 0x001fc400078e0048 */
[----:B------:R-:W3:Y:S01]  /*c58e0*/  LDL.LU R10, [R1+0x3a74] ;  /* 0x003a7400010a7983 */ /* 0x000ee20000300800 */
[C---:B------:R-:W-:Y:S01]  /*c58f0*/  VIADD R0, R71.reuse, UR68 ;  /* 0x0000004447007c36 */ /* 0x040fe20008000000 */
[-C--:B------:R-:W-:Y:S02]  /*c5900*/  LEA.HI.X.SX32 R71, R71, R2.reuse, 0x1, P3 ;  /* 0x0000000247477211 */ /* 0x080fe400018f0eff */
[----:B------:R-:W-:Y:S02]  /*c5910*/  SHF.R.S32.HI R69, RZ, 0x8, R69 ;  /* 0x00000008ff457819 */ /* 0x000fe40000011445 */
[C---:B------:R-:W-:Y:S02]  /*c5920*/  IADD3 R68, P3, PT, R0.reuse, R3, RZ ;  /* 0x0000000300447210 */ /* 0x040fe40007f7e0ff */
[----:B------:R-:W-:Y:S01]  /*c5930*/  F2FP.SATFINITE.E4M3.F32.PACK_AB_MERGE_C R72, R9, R11, RZ ;  /* 0x0000000b0948723e */ /* 0x000fe200048070ff */
[----:B------:R0:W-:Y:S02]  /*c5940*/  @P4 STG.E.U8 desc[UR22][R70.64], R69 ;  /* 0x0000004546004986 */ /* 0x0001e4000c101116 */
[----:B0-----:R-:W-:-:S05]  /*c5950*/  LEA.HI.X.SX32 R69, R0, R2, 0x1, P3 ;  /* 0x0000000200457211 */ /* 0x001fca00018f0eff */
[----:B------:R0:W-:Y:S01]  /*c5960*/  @P0 STG.E.U8 desc[UR22][R68.64], R72 ;  /* 0x0000004844000986 */ /* 0x0001e2000c101116 */
[----:B--2---:R-:W-:Y:S01]  /*c5970*/  ISETP.LT.AND P0, PT, R4, UR11, !P1 ;  /* 0x0000000b04007c0c */ /* 0x004fe2000cf01270 */
[----:B------:R-:W-:Y:S02]  /*c5980*/  VIADD R71, R0, UR68 ;  /* 0x0000004400477c36 */ /* 0x000fe40008000000 */
[----:B------:R-:W2:Y:S01]  /*c5990*/  LDL.LU R4, [R1+0x3a7c] ;  /* 0x003a7c0001047983 */ /* 0x000ea20000300800 */
[----:B------:R-:W-:Y:S01]  /*c59a0*/  PRMT R70, R72, 0x9910, RZ ;  /* 0x0000991048467816 */ /* 0x000fe200000000ff */
[----:B------:R-:W1:Y:S01]  /*c59b0*/  LDCU UR11, c[0x0][0x39c] ;  /* 0x00007380ff0b77ac */ /* 0x000e620008000800 */
[----:B0-----:R-:W-:Y:S01]  /*c59c0*/  IADD3 R68, P4, PT, R71, R3, RZ ;  /* 0x0000000347447210 */ /* 0x001fe20007f9e0ff */
[----:B------:R-:W2:Y:S02]  /*c59d0*/  LDL.LU R11, [R1+0x368] ;  /* 0x00036800010b7983 */ /* 0x000ea40000300800 */
[----:B------:R-:W-:-:S02]  /*c59e0*/  IMAD.MOV.U32 R0, RZ, RZ, R70 ;  /* 0x000000ffff007224 */ /* 0x000fc400078e0046 */
[----:B------:R-:W2:Y:S01]  /*c59f0*/  LDL.LU R9, [R1+0x36c] ;  /* 0x00036c0001097983 */ /* 0x000ea20000300800 */
[C---:B------:R-:W-:Y:S01]  /*c5a00*/  LEA.HI.X.SX32 R69, R71.reuse, R2, 0x1, P4 ;  /* 0x0000000247457211 */ /* 0x040fe200020f0eff */
[----:B------:R-:W-:Y:S01]  /*c5a10*/  VIADD R71, R71, UR68 ;  /* 0x0000004447477c36 */ /* 0x000fe20008000000 */
[----:B------:R-:W-:-:S05]  /*c5a20*/  SHF.R.S32.HI R0, RZ, 0x8, R0 ;  /* 0x00000008ff007819 */ /* 0x000fca0000011400 */
[----:B------:R0:W-:Y:S01]  /*c5a30*/  @P2 STG.E.U8 desc[UR22][R68.64], R0 ;  /* 0x0000000044002986 */ /* 0x0001e2000c101116 */
[----:B------:R-:W-:Y:S02]  /*c5a40*/  IADD3 R70, P2, PT, R71, R3, RZ ;  /* 0x0000000347467210 */ /* 0x000fe40007f5e0ff */
[----:B-----5:R-:W-:Y:S02]  /*c5a50*/  F2FP.SATFINITE.E4M3.F32.PACK_AB_MERGE_C R72, R7, R6, RZ ;  /* 0x000000060748723e */ /* 0x020fe400048070ff */
[----:B----4-:R-:W-:Y:S01]  /*c5a60*/  ISETP.LT.AND P3, PT, R8, UR7, !P1 ;  /* 0x0000000708007c0c */ /* 0x010fe2000cf61270 */
[----:B------:R-:W4:Y:S01]  /*c5a70*/  LDCU UR7, c[0x0][0x39c] ;  /* 0x00007380ff0777ac */ /* 0x000f220008000800 */
[----:B------:R-:W5:Y:S04]  /*c5a80*/  LDL.LU R8, [R1+0x3a88] ;  /* 0x003a880001087983 */ /* 0x000f680000300800 */
[----:B------:R-:W4:Y:S01]  /*c5a90*/  LDL.LU R6, [R1+0x370] ;  /* 0x0003700001067983 */ /* 0x000f220000300800 */
[C---:B0-----:R-:W-:Y:S01]  /*c5aa0*/  VIADD R0, R71.reuse, UR68 ;  /* 0x0000004447007c36 */ /* 0x041fe20008000000 */
[----:B------:R-:W-:-:S02]  /*c5ab0*/  LEA.HI.X.SX32 R71, R71, R2, 0x1, P2 ;  /* 0x0000000247477211 */ /* 0x000fc400010f0eff */
[----:B---3--:R-:W-:Y:S01]  /*c5ac0*/  ISETP.LT.AND P2, PT, R5, UR5, !P1 ;  /* 0x0000000505007c0c */ /* 0x008fe2000cf41270 */
[----:B------:R-:W4:Y:S01]  /*c5ad0*/  LDL.LU R7, [R1+0x374] ;  /* 0x0003740001077983 */ /* 0x000f220000300800 */
[----:B------:R-:W-:Y:S01]  /*c5ae0*/  PRMT R73, R72, 0x9910, RZ ;  /* 0x0000991048497816 */ /* 0x000fe200000000ff */
[----:B------:R-:W0:Y:S02]  /*c5af0*/  LDCU UR5, c[0x0][0x39c] ;  /* 0x00007380ff0577ac */ /* 0x000e240008000800 */
[----:B------:R3:W-:Y:S04]  /*c5b00*/  @P5 STG.E.U8 desc[UR22][R70.64], R72 ;  /* 0x0000004846005986 */ /* 0x0007e8000c101116 */
[----:B------:R-:W4:Y:S01]  /*c5b10*/  LDL.LU R5, [R1+0x3a3c] ;  /* 0x003a3c0001057983 */ /* 0x000f220000300800 */
[----:B--2---:R-:W-:-:S02]  /*c5b20*/  ISETP.LT.AND P5, PT, R4, UR13, !P1 ;  /* 0x0000000d04007c0c */ /* 0x004fc4000cfa1270 */
[C---:B------:R-:W-:Y:S01]  /*c5b30*/  IADD3 R68, P4, PT, R0.reuse, R3, RZ ;  /* 0x0000000300447210 */ /* 0x040fe20007f9e0ff */
[----:B------:R-:W1:Y:S01]  /*c5b40*/  LDL.LU R4, [R1+0x3a68] ;  /* 0x003a680001047983 */ /* 0x000e620000300800 */
[----:B---3--:R-:W-:Y:S01]  /*c5b50*/  SHF.R.S32.HI R70, RZ, 0x8, R73 ;  /* 0x00000008ff467819 */ /* 0x008fe20000011449 */
[C---:B------:R-:W-:Y:S01]  /*c5b60*/  VIADD R71, R0.reuse, UR68 ;  /* 0x0000004400477c36 */ /* 0x040fe20008000000 */
[----:B------:R-:W-:Y:S01]  /*c5b70*/  LEA.HI.X.SX32 R69, R0, R2, 0x1, P4 ;  /* 0x0000000200457211 */ /* 0x000fe200020f0eff */
[----:B------:R-:W2:Y:S01]  /*c5b80*/  LDCU UR13, c[0x0][0x39c] ;  /* 0x00007380ff0d77ac */ /* 0x000ea20008000800 */
[----:B------:R-:W-:-:S03]  /*c5b90*/  F2FP.SATFINITE.E4M3.F32.PACK_AB_MERGE_C R0, R9, R11, RZ ;  /* 0x0000000b0900723e */ /* 0x000fc600048070ff */
[----:B------:R3:W-:Y:S01]  /*c5ba0*/  @P3 STG.E.U8 desc[UR22][R68.64], R70 ;  /* 0x0000004644003986 */ /* 0x0007e2000c101116 */
[----:B------:R-:W-:-:S03]  /*c5bb0*/  PRMT R72, R0, 0x9910, RZ ;  /* 0x0000991000487816 */ /* 0x000fc600000000ff */
[----:B------:R-:W2:Y:S04]  /*c5bc0*/  LDL.LU R11, [R1+0x378] ;  /* 0x00037800010b7983 */ /* 0x000ea80000300800 */
[----:B------:R-:W2:Y:S01]  /*c5bd0*/  LDL.LU R9, [R1+0x37c] ;  /* 0x00037c0001097983 */ /* 0x000ea20000300800 */
[----:B---3--:R-:W-:-:S04]  /*c5be0*/  IADD3 R68, P3, PT, R71, R3, RZ ;  /* 0x0000000347447210 */ /* 0x008fc80007f7e0ff */
[C---:B------:R-:W-:Y:S01]  /*c5bf0*/  LEA.HI.X.SX32 R69, R71.reuse, R2, 0x1, P3 ;  /* 0x0000000247457211 */ /* 0x040fe200018f0eff */
[----:B------:R-:W-:-:S04]  /*c5c00*/  VIADD R71, R71, UR68 ;  /* 0x0000004447477c36 */ /* 0x000fc80008000000 */
[----:B------:R3:W-:Y:S01]  /*c5c10*/  @P0 STG.E.U8 desc[UR22][R68.64], R0 ;  /* 0x0000000044000986 */ /* 0x0007e2000c101116 */
[----:B------:R-:W-:Y:S02]  /*c5c20*/  IADD3 R70, P0, PT, R71, R3, RZ ;  /* 0x0000000347467210 */ /* 0x000fe40007f1e0ff */
[----:B-----5:R-:W-:Y:S01]  /*c5c30*/  ISETP.LT.AND P3, PT, R8, UR6, !P1 ;  /* 0x0000000608007c0c */ /* 0x020fe2000cf61270 */
[----:B------:R-:W5:Y:S01]  /*c5c40*/  LDCU UR6, c[0x0][0x39c] ;  /* 0x00007380ff0677ac */ /* 0x000f620008000800 */
[----:B------:R-:W-:Y:S01]  /*c5c50*/  ISETP.LT.AND P4, PT, R10, UR12, !P1 ;  /* 0x0000000c0a007c0c */ /* 0x000fe2000cf81270 */
[----:B------:R-:W5:Y:S01]  /*c5c60*/  LDL.LU R8, [R1+0x3a8c] ;  /* 0x003a8c0001087983 */ /* 0x000f620000300800 */
[----:B------:R-:W0:Y:S03]  /*c5c70*/  LDCU UR12, c[0x0][0x39c] ;  /* 0x00007380ff0c77ac */ /* 0x000e260008000800 */
[----:B------:R-:W5:Y:S01]  /*c5c80*/  LDL.LU R10, [R1+0x3ab0] ;  /* 0x003ab000010a7983 */ /* 0x000f620000300800 */
[----:B---3--:R-:W-:-:S02]  /*c5c90*/  IMAD.MOV.U32 R69, RZ, RZ, R72 ;  /* 0x000000ffff457224 */ /* 0x008fc400078e0048 */
[C---:B------:R-:W-:Y:S01]  /*c5ca0*/  VIADD R0, R71.reuse, UR68 ;  /* 0x0000004447007c36 */ /* 0x040fe20008000000 */
[----:B------:R-:W-:Y:S02]  /*c5cb0*/  LEA.HI.X.SX32 R71, R71, R2, 0x1, P0 ;  /* 0x0000000247477211 */ /* 0x000fe400000f0eff */
[----:B------:R-:W-:-:S05]  /*c5cc0*/  SHF.R.S32.HI R69, RZ, 0x8, R69 ;  /* 0x00000008ff457819 */ /* 0x000fca0000011445 */
[----:B------:R3:W-:Y:S01]  /*c5cd0*/  @P2 STG.E.U8 desc[UR22][R70.64], R69 ;  /* 0x0000004546002986 */ /* 0x0007e2000c101116 */
[----:B-1----:R-:W-:Y:S02]  /*c5ce0*/  ISETP.LT.AND P2, PT, R4, UR4, !P1 ;  /* 0x0000000404007c0c */ /* 0x002fe4000cf41270 */
[C---:B------:R-:W-:Y:S01]  /*c5cf0*/  IADD3 R68, P0, PT, R0.reuse, R3, RZ ;  /* 0x0000000300447210 */ /* 0x040fe20007f1e0ff */
[----:B------:R-:W5:Y:S01]  /*c5d00*/  LDL.LU R4, [R1+0x3ac0] ;  /* 0x003ac00001047983 */ /* 0x000f620000300800 */
[----:B----4-:R-:W-:Y:S01]  /*c5d10*/  F2FP.SATFINITE.E4M3.F32.PACK_AB_MERGE_C R72, R7, R6, RZ ;  /* 0x000000060748723e */ /* 0x010fe200048070ff */
[C---:B---3--:R-:W-:Y:S01]  /*c5d20*/  VIADD R71, R0.reuse, UR68 ;  /* 0x0000004400477c36 */ /* 0x048fe20008000000 */
[----:B------:R-:W-:Y:S01]  /*c5d30*/  LEA.HI.X.SX32 R69, R0, R2, 0x1, P0 ;  /* 0x0000000200457211 */ /* 0x000fe200000f0eff */
[----:B------:R-:W3:Y:S01]  /*c5d40*/  LDL.LU R6, [R1+0x380] ;  /* 0x0003800001067983 */ /* 0x000ee20000300800 */
[----:B------:R-:W-:Y:S01]  /*c5d50*/  PRMT R70, R72, 0x9910, RZ ;  /* 0x0000991048467816 */ /* 0x000fe200000000ff */
[----:B------:R-:W1:Y:S02]  /*c5d60*/  LDCU UR4, c[0x0][0x39c] ;  /* 0x00007380ff0477ac */ /* 0x000e640008000800 */
[----:B------:R4:W-:Y:S02]  /*c5d70*/  @P4 STG.E.U8 desc[UR22][R68.64], R72 ;  /* 0x0000004844004986 */ /* 0x0009e4000c101116 */
[----:B------:R-:W-:-:S02]  /*c5d80*/  IMAD.MOV.U32 R0, RZ, RZ, R70 ;  /* 0x000000ffff007224 */ /* 0x000fc400078e0046 */
[----:B------:R-:W3:Y:S03]  /*c5d90*/  LDL.LU R7, [R1+0x384] ;  /* 0x0003840001077983 */ /* 0x000ee60000300800 */
[----:B------:R-:W-:Y:S02]  /*c5da0*/  SHF.R.S32.HI R0, RZ, 0x8, R0 ;  /* 0x00000008ff007819 */ /* 0x000fe40000011400 */
[----:B----4-:R-:W-:-:S04]  /*c5db0*/  IADD3 R68, P4, PT, R71, R3, RZ ;  /* 0x0000000347447210 */ /* 0x010fc80007f9e0ff */
[CC--:B------:R-:W-:Y:S01]  /*c5dc0*/  LEA.HI.X.SX32 R69, R71.reuse, R2.reuse, 0x1, P4 ;  /* 0x0000000247457211 */ /* 0x0c0fe200020f0eff */
[----:B------:R-:W-:Y:S01]  /*c5dd0*/  VIADD R71, R71, UR68 ;  /* 0x0000004447477c36 */ /* 0x000fe20008000000 */
[----:B------:R-:W-:Y:S01]  /*c5de0*/  ISETP.LT.AND P0, PT, R5, UR14, !P1 ;  /* 0x0000000e05007c0c */ /* 0x000fe2000cf01270 */
[----:B------:R-:W4:Y:S01]  /*c5df0*/  LDCU UR14, c[0x0][0x39c] ;  /* 0x00007380ff0e77ac */ /* 0x000f220008000800 */
[----:B--2---:R-:W-:Y:S01]  /*c5e00*/  F2FP.SATFINITE.E4M3.F32.PACK_AB_MERGE_C R72, R9, R11, RZ ;  /* 0x0000000b0948723e */ /* 0x004fe200048070ff */
[----:B------:R2:W-:Y:S01]  /*c5e10*/  @P5 STG.E.U8 desc[UR22][R68.64], R0 ;  /* 0x0000000044005986 */ /* 0x0005e2000c101116 */
[C---:B------:R-:W-:Y:S02]  /*c5e20*/  IADD3 R70, P4, PT, R71.reuse, R3, RZ ;  /* 0x0000000347467210 */ /* 0x040fe40007f9e0ff */
[----:B------:R-:W-:Y:S01]  /*c5e30*/  PRMT R73, R72, 0x9910, RZ ;  /* 0x0000991048497816 */ /* 0x000fe200000000ff */
[----:B------:R-:W4:Y:S04]  /*c5e40*/  LDL.LU R5, [R1+0x3a30] ;  /* 0x003a300001057983 */ /* 0x000f280000300800 */
[----:B------:R-:W4:Y:S01]  /*c5e50*/  LDL.LU R11, [R1+0x388] ;  /* 0x00038800010b7983 */ /* 0x000f220000300800 */
[C---:B--2---:R-:W-:Y:S01]  /*c5e60*/  VIADD R0, R71.reuse, UR68 ;  /* 0x0000004447007c36 */ /* 0x044fe20008000000 */
[----:B------:R-:W-:-:S02]  /*c5e70*/  LEA.HI.X.SX32 R71, R71, R2, 0x1, P4 ;  /* 0x0000000247477211 */ /* 0x000fc400020f0eff */
[----:B------:R-:W4:Y:S02]  /*c5e80*/  LDL.LU R9, [R1+0x38c] ;  /* 0x00038c0001097983 */ /* 0x000f240000300800 */
[C---:B------:R-:W-:Y:S02]  /*c5e90*/  IADD3 R68, P5, PT, R0.reuse, R3, RZ ;  /* 0x0000000300447210 */ /* 0x040fe40007fbe0ff */
[----:B------:R2:W-:Y:S02]  /*c5ea0*/  @P3 STG.E.U8 desc[UR22][R70.64], R72 ;  /* 0x0000004846003986 */ /* 0x0005e4000c101116 */
[----:B------:R-:W-:Y:S02]  /*c5eb0*/  LEA.HI.X.SX32 R69, R0, R2, 0x1, P5 ;  /* 0x0000000200457211 */ /* 0x000fe400028f0eff */
[----:B-----5:R-:W-:Y:S01]  /*c5ec0*/  ISETP.LT.AND P4, PT, R8, UR9, !P1 ;  /* 0x0000000908007c0c */ /* 0x020fe2000cf81270 */
[----:B------:R-:W5:Y:S01]  /*c5ed0*/  LDCU UR9, c[0x0][0x39c] ;  /* 0x00007380ff0977ac */ /* 0x000f620008000800 */
[----:B------:R-:W5:Y:S01]  /*c5ee0*/  LDL.LU R8, [R1+0x3a70] ;  /* 0x003a700001087983 */ /* 0x000f620000300800 */
[----:B--2---:R-:W-:-:S05]  /*c5ef0*/  SHF.R.S32.HI R70, RZ, 0x8, R73 ;  /* 0x00000008ff467819 */ /* 0x004fca0000011449 */
[----:B------:R2:W-:Y:S01]  /*c5f00*/  @P0 STG.E.U8 desc[UR22][R68.64], R70 ;  /* 0x0000004644000986 */ /* 0x0005e2000c101116 */
[----:B------:R-:W-:Y:S01]  /*c5f10*/  ISETP.LT.AND P0, PT, R4, UR15, !P1 ;  /* 0x0000000f04007c0c */ /* 0x000fe2000cf01270 */
[----:B------:R-:W-:Y:S02]  /*c5f20*/  VIADD R71, R0, UR68 ;  /* 0x0000004400477c36 */ /* 0x000fe40008000000 */
[----:B------:R-:W5:Y:S01]  /*c5f30*/  LDL.LU R4, [R1+0x3a94] ;  /* 0x003a940001047983 */ /* 0x000f620000300800 */
[----:B------:R-:W-:Y:S01]  /*c5f40*/  ISETP.LT.AND P3, PT, R10, UR10, !P1 ;  /* 0x0000000a0a007c0c */ /* 0x000fe2000cf61270 */
[----:B------:R-:W0:Y:S01]  /*c5f50*/  LDCU UR15, c[0x0][0x39c] ;  /* 0x00007380ff0f77ac */ /* 0x000e220008000800 */
[-C--:B--2---:R-:W-:Y:S01]  /*c5f60*/  IADD3 R68, P5, PT, R71, R3.reuse, RZ ;  /* 0x0000000347447210 */ /* 0x084fe20007fbe0ff */
[----:B------:R-:W2:Y:S01]  /*c5f70*/  LDCU UR10, c[0x0][0x39c] ;  /* 0x00007380ff0a77ac */ /* 0x000ea20008000800 */
[----:B---3--:R-:W-:Y:S02]  /*c5f80*/  F2FP.SATFINITE.E4M3.F32.PACK_AB_MERGE_C R0, R7, R6, RZ ;  /* 0x000000060700723e */ /* 0x008fe400048070ff */
[C---:B------:R-:W-:Y:S01]  /*c5f90*/  LEA.HI.X.SX32 R69, R71.reuse, R2, 0x1, P5 ;  /* 0x0000000247457211 */ /* 0x040fe200028f0eff */
[----:B------:R-:W-:Y:S01]  /*c5fa0*/  VIADD R71, R71, UR68 ;  /* 0x0000004447477c36 */ /* 0x000fe20008000000 */
[----:B------:R-:W-:Y:S01]  /*c5fb0*/  PRMT R72, R0, 0x9910, RZ ;  /* 0x0000991000487816 */ /* 0x000fe200000000ff */
[----:B------:R-:W3:Y:S04]  /*c5fc0*/  LDL.LU R6, [R1+0x390] ;  /* 0x0003900001067983 */ /* 0x000ee80000300800 */
[----:B------:R0:W-:Y:S01]  /*c5fd0*/  @P2 STG.E.U8 desc[UR22][R68.64], R0 ;  /* 0x0000000044002986 */ /* 0x0001e2000c101116 */
[----:B------:R-:W-:-:S03]  /*c5fe0*/  IADD3 R70, P2, PT, R71, R3, RZ ;  /* 0x0000000347467210 */ /* 0x000fc60007f5e0ff */
[----:B------:R-:W3:Y:S01]  /*c5ff0*/  LDL.LU R7, [R1+0x394] ;  /* 0x0003940001077983 */ /* 0x000ee20000300800 */
[----:B0-----:R-:W-:Y:S02]  /*c6000*/  IMAD.MOV.U32 R69, RZ, RZ, R72 ;  /* 0x000000ffff457224 */ /* 0x001fe400078e0048 */
[C---:B------:R-:W-:Y:S01]  /*c6010*/  VIADD R0, R71.reuse, UR68 ;  /* 0x0000004447007c36 */ /* 0x040fe20008000000 */
[----:B------:R-:W-:Y:S02]  /*c6020*/  LEA.HI.X.SX32 R71, R71, R2, 0x1, P2 ;  /* 0x0000000247477211 */ /* 0x000fe400010f0eff */
[----:B------:R-:W-:Y:S02]  /*c6030*/  SHF.R.S32.HI R69, RZ, 0x8, R69 ;  /* 0x00000008ff457819 */ /* 0x000fe40000011445 */
[----:B------:R-:W-:-:S03]  /*c6040*/  IADD3 R68, P2, PT, R0, R3, RZ ;  /* 0x0000000300447210 */ /* 0x000fc60007f5e0ff */
[----:B------:R0:W-:Y:S01]  /*c6050*/  @P4 STG.E.U8 desc[UR22][R70.64], R69 ;  /* 0x0000004546004986 */ /* 0x0001e2000c101116 */
[----:B----4-:R-:W-:Y:S02]  /*c6060*/  F2FP.SATFINITE.E4M3.F32.PACK_AB_MERGE_C R72, R9, R11, RZ ;  /* 0x0000000b0948723e */ /* 0x010fe400048070ff */
[----:B------:R-:W-:Y:S01]  /*c6070*/  ISETP.LT.AND P5, PT, R5, UR16, !P1 ;  /* 0x0000001005007c0c */ /* 0x000fe2000cfa1270 */
[----:B------:R-:W4:Y:S01]  /*c6080*/  LDCU UR16, c[0x0][0x39c] ;  /* 0x00007380ff1077ac */ /* 0x000f220008000800 */
[----:B------:R-:W2:Y:S04]  /*c6090*/  LDL.LU R5, [R1+0x3abc] ;  /* 0x003abc0001057983 */ /* 0x000ea80000300800 */
[----:B------:R-:W4:Y:S01]  /*c60a0*/  LDL.LU R10, [R1+0x3ad4] ;  /* 0x003ad400010a7983 */ /* 0x000f220000300800 */
[----:B0-----:R-:W-:-:S05]  /*c60b0*/  LEA.HI.X.SX32 R69, R0, R2, 0x1, P2 ;  /* 0x0000000200457211 */ /* 0x001fca00010f0eff */
[----:B------:R0:W-:Y:S01]  /*c60c0*/  @P3 STG.E.U8 desc[UR22][R68.64], R72 ;  /* 0x0000004844003986 */ /* 0x0001e2000c101116 */
[----:B-----5:R-:W-:Y:S01]  /*c60d0*/  ISETP.LT.AND P3, PT, R4, UR17, !P1 ;  /* 0x0000001104007c0c */ /* 0x020fe2000cf61270 */
[----:B------:R-:W-:Y:S02]  /*c60e0*/  VIADD R71, R0, UR68 ;  /* 0x0000004400477c36 */ /* 0x000fe40008000000 */
[----:B------:R-:W5:Y:S01]  /*c60f0*/  LDL.LU R4, [R1+0x3a64] ;  /* 0x003a640001047983 */ /* 0x000f620000300800 */
[----:B------:R-:W-:Y:S01]  /*c6100*/  PRMT R70, R72, 0x9910, RZ ;  /* 0x0000991048467816 */ /* 0x000fe200000000ff */
[----:B------:R-:W1:Y:S02]  /*c6110*/  LDCU UR17, c[0x0][0x39c] ;  /* 0x00007380ff1177ac */ /* 0x000e640008000800 */
[----:B------:R-:W4:Y:S01]  /*c6120*/  LDL.LU R11, [R1+0x398] ;  /* 0x00039800010b7983 */ /* 0x000f220000300800 */
[----:B0-----:R-:W-:Y:S01]  /*c6130*/  IADD3 R68, P4, PT, R71, R3, RZ ;  /* 0x0000000347447210 */ /* 0x001fe20007f9e0ff */
[----:B------:R-:W-:-:S02]  /*c6140*/  IMAD.MOV.U32 R0, RZ, RZ, R70 ;  /* 0x000000ffff007224 */ /* 0x000fc400078e0046 */
[----:B------:R-:W4:Y:S01]  /*c6150*/  LDL.LU R9, [R1+0x39c] ;  /* 0x00039c0001097983 */ /* 0x000f220000300800 */
[C---:B------:R-:W-:Y:S01]  /*c6160*/  LEA.HI.X.SX32 R69, R71.reuse, R2, 0x1, P4 ;  /* 0x0000000247457211 */ /* 0x040fe200020f0eff */
[----:B------:R-:W-:Y:S01]  /*c6170*/  VIADD R71, R71, UR68 ;  /* 0x0000004447477c36 */ /* 0x000fe20008000000 */
[----:B------:R-:W-:-:S05]  /*c6180*/  SHF.R.S32.HI R0, RZ, 0x8, R0 ;  /* 0x00000008ff007819 */ /* 0x000fca0000011400 */
[----:B------:R0:W-:Y:S01]  /*c6190*/  @P0 STG.E.U8 desc[UR22][R68.64], R0 ;  /* 0x0000000044000986 */ /* 0x0001e2000c101116 */
[----:B------:R-:W-:Y:S02]  /*c61a0*/  IADD3 R70, P0, PT, R71, R3, RZ ;  /* 0x0000000347467210 */ /* 0x000fe40007f1e0ff */
[----:B------:R-:W-:Y:S01]  /*c61b0*/  ISETP.LT.AND P2, PT, R8, UR7, !P1 ;  /* 0x0000000708007c0c */ /* 0x000fe2000cf41270 */
[----:B------:R-:W1:Y:S01]  /*c61c0*/  LDCU UR7, c[0x0][0x39c] ;  /* 0x00007380ff0777ac */ /* 0x000e620008000800 */
[----:B---3--:R-:W-:Y:S01]  /*c61d0*/  F2FP.SATFINITE.E4M3.F32.PACK_AB_MERGE_C R72, R7, R6, RZ ;  /* 0x000000060748723e */ /* 0x008fe200048070ff */
[----:B------:R-:W3:Y:S04]  /*c61e0*/  LDL.LU R8, [R1+0x3a6c] ;  /* 0x003a6c0001087983 */ /* 0x000ee80000300800 */
[----:B------:R-:W3:Y:S01]  /*c61f0*/  LDL.LU R6, [R1+0x3a0] ;  /* 0x0003a00001067983 */ /* 0x000ee20000300800 */
[C---:B0-----:R-:W-:Y:S01]  /*c6200*/  VIADD R0, R71.reuse, UR68 ;  /* 0x0000004447007c36 */ /* 0x041fe20008000000 */
[----:B------:R-:W-:-:S02]  /*c6210*/  LEA.HI.X.SX32 R71, R71, R2, 0x1, P0 ;  /* 0x0000000247477211 */ /* 0x000fc400000f0eff */
[----:B------:R-:W3:Y:S04]  /*c6220*/  LDL.LU R7, [R1+0x3a4] ;  /* 0x0003a40001077983 */ /* 0x000ee80000300800 */
[----:B------:R0:W-:Y:S01]  /*c6230*/  @P5 STG.E.U8 desc[UR22][R70.64], R72 ;  /* 0x0000004846005986 */ /* 0x0001e2000c101116 */
[----:B--2---:R-:W-:Y:S01]  /*c6240*/  ISETP.LT.AND P0, PT, R5, UR11, !P1 ;  /* 0x0000000b05007c0c */ /* 0x004fe2000cf01270 */
[----:B------:R-:W2:Y:S02]  /*c6250*/  LDCU UR11, c[0x0][0x39c] ;  /* 0x00007380ff0b77ac */ /* 0x000ea40008000800 */
[----:B------:R-:W2:Y:S01]  /*c6260*/  LDL.LU R5, [R1+0x3aac] ;  /* 0x003aac0001057983 */ /* 0x000ea20000300800 */
[----:B-----5:R-:W-:Y:S02]  /*c6270*/  ISETP.LT.AND P5, PT, R4, UR28, !P1 ;  /* 0x0000001c04007c0c */ /* 0x020fe4000cfa1270 */
[----:B------:R-:W-:Y:S01]  /*c6280*/  PRMT R73, R72, 0x9910, RZ ;  /* 0x0000991048497816 */ /* 0x000fe200000000ff */
[----:B------:R-:W5:Y:S01]  /*c6290*/  LDL.LU R4, [R1+0x3ac8] ;  /* 0x003ac80001047983 */ /* 0x000f620000300800 */
[C---:B------:R-:W-:Y:S01]  /*c62a0*/  IADD3 R68, P4, PT, R0.reuse, R3, RZ ;  /* 0x0000000300447210 */ /* 0x040fe20007f9e0ff */
[C---:B0-----:R-:W-:Y:S01]  /*c62b0*/  VIADD R71, R0.reuse, UR68 ;  /* 0x0000004400477c36 */ /* 0x041fe20008000000 */
[----:B------:R-:W-:Y:S01]  /*c62c0*/  SHF.R.S32.HI R70, RZ, 0x8, R73 ;  /* 0x00000008ff467819 */ /* 0x000fe20000011449 */
[----:B------:R-:W0:Y:S01]  /*c62d0*/  LDCU UR28, c[0x0][0x39c] ;  /* 0x00007380ff1c77ac */ /* 0x000e220008000800 */
[----:B------:R-:W-:-:S02]  /*c62e0*/  LEA.HI.X.SX32 R69, R0, R2, 0x1, P4 ;  /* 0x0000000200457211 */ /* 0x000fc400020f0eff */
[----:B----4-:R-:W-:Y:S02]  /*c62f0*/  F2FP.SATFINITE.E4M3.F32.PACK_AB_MERGE_C R0, R9, R11, RZ ;  /* 0x0000000b0900723e */ /* 0x010fe400048070ff */
[----:B------:R-:W4:Y:S04]  /*c6300*/  LDL.LU R11, [R1+0x3a8] ;  /* 0x0003a800010b7983 */ /* 0x000f280000300800 */
[----:B------:R0:W-:Y:S01]  /*c6310*/  @P2 STG.E.U8 desc[UR22][R68.64], R70 ;  /* 0x0000004644002986 */ /* 0x0001e2000c101116 */
[----:B------:R-:W-:-:S03]  /*c6320*/  PRMT R72, R0, 0x9910, RZ ;  /* 0x0000991000487816 */ /* 0x000fc600000000ff */
[----:B------:R-:W4:Y:S01]  /*c6330*/  LDL.LU R9, [R1+0x3ac] ;  /* 0x0003ac0001097983 */ /* 0x000f220000300800 */
        /* <DEDUP_REMOVED lines=10> */
[----:B---3--:R-:W-:Y:S01]  /*c63e0*/  ISETP.LT.AND P2, PT, R8, UR5, !P1 ;  /* 0x0000000508007c0c */ /* 0x008fe2000cf41270 */
[----:B------:R0:W-:Y:S01]  /*c63f0*/  @P0 STG.E.U8 desc[UR22][R70.64], R69 ;  /* 0x0000004546000986 */ /* 0x0001e2000c101116 */
[----:B------:R-:W-:Y:S01]  /*c6400*/  ISETP.LT.AND P4, PT, R10, UR18, !P1 ;  /* 0x000000120a007c0c */ /* 0x000fe2000cf81270 */
[----:B------:R-:W3:Y:S02]  /*c6410*/  LDCU UR18, c[0x0][0x39c] ;  /* 0x00007380ff1277ac */ /* 0x000ee40008000800 */
[----:B------:R-:W3:Y:S01]  /*c6420*/  LDL.LU R8, [R1+0x3b00] ;  /* 0x003b000001087983 */ /* 0x000ee20000300800 */
[----:B------:R-:W-:Y:S01]  /*c6430*/  F2FP.SATFINITE.E4M3.F32.PACK_AB_MERGE_C R72, R7, R6, RZ ;  /* 0x000000060748723e */ /* 0x000fe200048070ff */
[----:B------:R-:W1:Y:S02]  /*c6440*/  LDCU UR5, c[0x0][0x39c] ;  /* 0x00007380ff0577ac */ /* 0x000e640008000800 */
[----:B------:R-:W3:Y:S01]  /*c6450*/  LDL.LU R10, [R1+0x3a84] ;  /* 0x003a8400010a7983 */ /* 0x000ee20000300800 */
[----:B0-----:R-:W-:-:S02]  /*c6460*/  LEA.HI.X.SX32 R69, R0, R2, 0x1, P3 ;  /* 0x0000000200457211 */ /* 0x001fc400018f0eff */
[----:B-----5:R-:W-:Y:S01]  /*c6470*/  ISETP.LT.AND P3, PT, R4, UR30, !P1 ;  /* 0x0000001e04007c0c */ /* 0x020fe2000cf61270 */
[----:B------:R-:W-:Y:S01]  /*c6480*/  VIADD R71, R0, UR68 ;  /* 0x0000004400477c36 */ /* 0x000fe20008000000 */
[----:B------:R-:W5:Y:S01]  /*c6490*/  LDL.LU R4, [R1+0x3a90] ;  /* 0x003a900001047983 */ /* 0x000f620000300800 */
[----:B------:R-:W-:Y:S01]  /*c64a0*/  PRMT R70, R72, 0x9910, RZ ;  /* 0x0000991048467816 */ /* 0x000fe200000000ff */
[----:B------:R-:W0:Y:S02]  /*c64b0*/  LDCU UR30, c[0x0][0x3b8] ;  /* 0x00007700ff1e77ac */ /* 0x000e240008000800 */
[----:B------:R1:W-:Y:S02]  /*c64c0*/  @P4 STG.E.U8 desc[UR22][R68.64], R72 ;  /* 0x0000004844004986 */ /* 0x0003e4000c101116 */
[----:B------:R-:W-:Y:S02]  /*c64d0*/  IMAD.MOV.U32 R0, RZ, RZ, R70 ;  /* 0x000000ffff007224 */ /* 0x000fe400078e0046 */
[----:B------:R-:W5:Y:S04]  /*c64e0*/  LDL.LU R6, [R1+0x3b0] ;  /* 0x0003b00001067983 */ /* 0x000f680000300800 */
[----:B------:R-:W5:Y:S01]  /*c64f0*/  LDL.LU R7, [R1+0x3b4] ;  /* 0x0003b40001077983 */ /* 0x000f620000300800 */
[----:B-1----:R-:W-:-:S02]  /*c6500*/  IADD3 R68, P4, PT, R71, R3, RZ ;  /* 0x0000000347447210 */ /* 0x002fc40007f9e0ff */
[----:B------:R-:W-:Y:S02]  /*c6510*/  SHF.R.S32.HI R0, RZ, 0x8, R0 ;  /* 0x00000008ff007819 */ /* 0x000fe40000011400 */
[CC--:B------:R-:W-:Y:S01]  /*c6520*/  LEA.HI.X.SX32 R69, R71.reuse, R2.reuse, 0x1, P4 ;  /* 0x0000000247457211 */ /* 0x0c0fe200020f0eff */
[----:B------:R-:W-:Y:S01]  /*c6530*/  VIADD R71, R71, UR68 ;  /* 0x0000004447477c36 */ /* 0x000fe20008000000 */
[----:B--2---:R-:W-:Y:S01]  /*c6540*/  ISETP.LT.AND P0, PT, R5, UR29, !P1 ;  /* 0x0000001d05007c0c */ /* 0x004fe2000cf01270 */
[----:B------:R-:W1:Y:S01]  /*c6550*/  LDCU UR29, c[0x0][0x3b8] ;  /* 0x00007700ff1d77ac */ /* 0x000e620008000800 */
[----:B----4-:R-:W-:Y:S01]  /*c6560*/  F2FP.SATFINITE.E4M3.F32.PACK_AB_MERGE_C R72, R9, R11, RZ ;  /* 0x0000000b0948723e */ /* 0x010fe200048070ff */
        /* <DEDUP_REMOVED lines=11> */
[----:B--2---:R-:W-:Y:S02]  /*c6620*/  SHF.R.S32.HI R70, RZ, 0x8, R73 ;  /* 0x00000008ff467819 */ /* 0x004fe40000011449 */
[----:B---3--:R-:W-:Y:S01]  /*c6630*/  ISETP.LT.AND P4, PT, R8, UR31, !P1 ;  /* 0x0000001f08007c0c */ /* 0x008fe2000cf81270 */
[----:B------:R-:W-:-:S02]  /*c6640*/  VIADD R71, R0, UR68 ;  /* 0x0000004400477c36 */ /* 0x000fc40008000000 */
[----:B------:R2:W-:Y:S01]  /*c6650*/  @P0 STG.E.U8 desc[UR22][R68.64], R70 ;  /* 0x0000004644000986 */ /* 0x0005e2000c101116 */
[----:B------:R-:W3:Y:S03]  /*c6660*/  LDCU UR31, c[0x0][0x39c] ;  /* 0x00007380ff1f77ac */ /* 0x000ee60008000800 */
[----:B------:R-:W3:Y:S01]  /*c6670*/  LDL.LU R8, [R1+0x3ae4] ;  /* 0x003ae40001087983 */ /* 0x000ee20000300800 */
[----:B-----5:R-:W-:Y:S01]  /*c6680*/  ISETP.LT.AND P0, PT, R4, UR33, !P1 ;  /* 0x0000002104007c0c */ /* 0x020fe2000cf01270 */
[----:B------:R-:W5:Y:S02]  /*c6690*/  LDCU UR33, c[0x0][0x39c] ;  /* 0x00007380ff2177ac */ /* 0x000f640008000800 */
[----:B------:R-:W3:Y:S01]  /*c66a0*/  LDL.LU R4, [R1+0x3af4] ;  /* 0x003af40001047983 */ /* 0x000ee20000300800 */
[----:B--2---:R-:W-:-:S04]  /*c66b0*/  IADD3 R68, P5, PT, R71, R3, RZ ;  /* 0x0000000347447210 */ /* 0x004fc80007fbe0ff */
[----:B------:R-:W-:Y:S02]  /*c66c0*/  LEA.HI.X.SX32 R69, R71, R2, 0x1, P5 ;  /* 0x0000000247457211 */ /* 0x000fe400028f0eff */
[----:B------:R-:W-:Y:S01]  /*c66d0*/  F2FP.SATFINITE.E4M3.F32.PACK_AB_MERGE_C R0, R7, R6, RZ ;  /* 0x000000060700723e */ /* 0x000fe200048070ff */
[----:B------:R-:W-:Y:S01]  /*c66e0*/  VIADD R71, R71, UR68 ;  /* 0x0000004447477c36 */ /* 0x000fe20008000000 */
[----:B------:R-:W-:Y:S01]  /*c66f0*/  ISETP.LT.AND P2, PT, R10, UR32, !P1 ;  /* 0x000000200a007c0c */ /* 0x000fe2000cf41270 */
[----:B------:R-:W2:Y:S01]  /*c6700*/  LDL.LU R6, [R1+0x3c0] ;  /* 0x0003c00001067983 */ /* 0x000ea20000300800 */
[----:B------:R-:W-:Y:S01]  /*c6710*/  PRMT R72, R0, 0x9910, RZ ;  /* 0x0000991000487816 */ /* 0x000fe200000000ff */
[----:B------:R-:W0:Y:S02]  /*c6720*/  LDCU UR32, c[0x0][0x3b8] ;  /* 0x00007700ff2077ac */ /* 0x000e240008000800 */
[----:B------:R1:W-:Y:S01]  /*c6730*/  @P3 STG.E.U8 desc[UR22][R68.64], R0 ;  /* 0x0000000044003986 */ /* 0x0003e2000c101116 */
[----:B------:R-:W-:-:S03]  /*c6740*/  IADD3 R70, P3, PT, R71, R3, RZ ;  /* 0x0000000347467210 */ /* 0x000fc60007f7e0ff */
[----:B------:R-:W2:Y:S01]  /*c6750*/  LDL.LU R7, [R1+0x3c4] ;  /* 0x0003c40001077983 */ /* 0x000ea20000300800 */
[----:B-1----:R-:W-:Y:S02]  /*c6760*/  IMAD.MOV.U32 R69, RZ, RZ, R72 ;  /* 0x000000ffff457224 */ /* 0x002fe400078e0048 */
[C---:B------:R-:W-:Y:S01]  /*c6770*/  VIADD R0, R71.reuse, UR68 ;  /* 0x0000004447007c36 */ /* 0x040fe20008000000 */
[-C--:B------:R-:W-:Y:S02]  /*c6780*/  LEA.HI.X.SX32 R71, R71, R2.reuse, 0x1, P3 ;  /* 0x0000000247477211 */ /* 0x080fe400018f0eff */
[----:B------:R-:W-:Y:S02]  /*c6790*/  SHF.R.S32.HI R69, RZ, 0x8, R69 ;  /* 0x00000008ff457819 */ /* 0x000fe40000011445 */
[C---:B------:R-:W-:Y:S02]  /*c67a0*/  IADD3 R68, P3, PT, R0.reuse, R3, RZ ;  /* 0x0000000300447210 */ /* 0x040fe40007f7e0ff */
[----:B----4-:R-:W-:Y:S01]  /*c67b0*/  F2FP.SATFINITE.E4M3.F32.PACK_AB_MERGE_C R72, R9, R11, RZ ;  /* 0x0000000b0948723e */ /* 0x010fe200048070ff */
[----:B------:R1:W-:Y:S01]  /*c67c0*/  @P4 STG.E.U8 desc[UR22][R70.64], R69 ;  /* 0x0000004546004986 */ /* 0x0003e2000c101116 */
[----:B------:R-:W-:Y:S01]  /*c67d0*/  ISETP.LT.AND P5, PT, R5, UR34, !P1 ;  /* 0x0000002205007c0c */ /* 0x000fe2000cfa1270 */
[----:B------:R-:W4:Y:S02]  /*c67e0*/  LDCU UR34, c[0x0][0x3b8] ;  /* 0x00007700ff2277ac */ /* 0x000f240008000800 */
[----:B------:R-:W4:Y:S04]  /*c67f0*/  LDL.LU R5, [R1+0x3a98] ;  /* 0x003a980001057983 */ /* 0x000f280000300800 */
[----:B------:R-:W5:Y:S01]  /*c6800*/  LDL.LU R10, [R1+0x3ab8] ;  /* 0x003ab800010a7983 */ /* 0x000f620000300800 */
[----:B-1----:R-:W-:-:S05]  /*c6810*/  LEA.HI.X.SX32 R69, R0, R2, 0x1, P3 ;  /* 0x0000000200457211 */ /* 0x002fca00018f0eff */
[----:B------:R1:W-:Y:S01]  /*c6820*/  @P2 STG.E.U8 desc[UR22][R68.64], R72 ;  /* 0x0000004844002986 */ /* 0x0003e2000c101116 */
[----:B---3--:R-:W-:Y:S01]  /*c6830*/  ISETP.LT.AND P2, PT, R4, UR36, !P1 ;  /* 0x0000002404007c0c */ /* 0x008fe2000cf41270 */
[----:B------:R-:W-:Y:S02]  /*c6840*/  VIADD R71, R0, UR68 ;  /* 0x0000004400477c36 */ /* 0x000fe40008000000 */
[----:B------:R-:W3:Y:S01]  /*c6850*/  LDL.LU R4, [R1+0x3ac4] ;  /* 0x003ac40001047983 */ /* 0x000ee20000300800 */
[----:B------:R-:W-:Y:S01]  /*c6860*/  PRMT R70, R72, 0x9910, RZ ;  /* 0x0000991048467816 */ /* 0x000fe200000000ff */
[----:B------:R-:W0:Y:S02]  /*c6870*/  LDCU UR36, c[0x0][0x39c] ;  /* 0x00007380ff2477ac */ /* 0x000e240008000800 */
[----:B------:R-:W5:Y:S01]  /*c6880*/  LDL.LU R11, [R1+0x3c8] ;  /* 0x0003c800010b7983 */ /* 0x000f620000300800 */
[----:B-1----:R-:W-:Y:S01]  /*c6890*/  IADD3 R68, P4, PT, R71, R3, RZ ;  /* 0x0000000347447210 */ /* 0x002fe20007f9e0ff */
[----:B------:R-:W-:-:S02]  /*c68a0*/  IMAD.MOV.U32 R0, RZ, RZ, R70 ;  /* 0x000000ffff007224 */ /* 0x000fc400078e0046 */
[----:B------:R-:W5:Y:S01]  /*c68b0*/  LDL.LU R9, [R1+0x3cc] ;  /* 0x0003cc0001097983 */ /* 0x000f620000300800 */
[C---:B------:R-:W-:Y:S01]  /*c68c0*/  LEA.HI.X.SX32 R69, R71.reuse, R2, 0x1, P4 ;  /* 0x0000000247457211 */ /* 0x040fe200020f0eff */
[----:B------:R-:W-:Y:S01]  /*c68d0*/  VIADD R71, R71, UR68 ;  /* 0x0000004447477c36 */ /* 0x000fe20008000000 */
[----:B------:R-:W-:-:S05]  /*c68e0*/  SHF.R.S32.HI R0, RZ, 0x8, R0 ;  /* 0x00000008ff007819 */ /* 0x000fca0000011400 */
[----:B------:R1:W-:Y:S01]  /*c68f0*/  @P0 STG.E.U8 desc[UR22][R68.64], R0 ;  /* 0x0000000044000986 */ /* 0x0003e2000c101116 */
[----:B------:R-:W-:Y:S02]  /*c6900*/  IADD3 R70, P0, PT, R71, R3, RZ ;  /* 0x0000000347467210 */ /* 0x000fe40007f1e0ff */
[----:B--2---:R-:W-:Y:S02]  /*c6910*/  F2FP.SATFINITE.E4M3.F32.PACK_AB_MERGE_C R72, R7, R6, RZ ;  /* 0x000000060748723e */ /* 0x004fe400048070ff */
[----:B------:R-:W-:Y:S01]  /*c6920*/  ISETP.LT.AND P3, PT, R8, UR35, !P1 ;  /* 0x0000002308007c0c */ /* 0x000fe2000cf61270 */
[----:B------:R-:W2:Y:S01]  /*c6930*/  LDCU UR35, c[0x0][0x3b8] ;  /* 0x00007700ff2377ac */ /* 0x000ea20008000800 */
[----:B------:R-:W2:Y:S04]  /*c6940*/  LDL.LU R8, [R1+0x3ad0] ;  /* 0x003ad00001087983 */ /* 0x000ea80000300800 */
[----:B------:R-:W2:Y:S01]  /*c6950*/  LDL.LU R6, [R1+0x3d0] ;  /* 0x0003d00001067983 */ /* 0x000ea20000300800 */
[C---:B-1----:R-:W-:Y:S01]  /*c6960*/  VIADD R0, R71.reuse, UR68 ;  /* 0x0000004447007c36 */ /* 0x042fe20008000000 */
[----:B------:R-:W-:-:S02]  /*c6970*/  LEA.HI.X.SX32 R71, R71, R2, 0x1, P0 ;  /* 0x0000000247477211 */ /* 0x000fc400000f0eff */
[----:B------:R-:W2:Y:S04]  /*c6980*/  LDL.LU R7, [R1+0x3d4] ;  /* 0x0003d40001077983 */ /* 0x000ea80000300800 */
[----:B------:R1:W-:Y:S01]  /*c6990*/  @P5 STG.E.U8 desc[UR22][R70.64], R72 ;  /* 0x0000004846005986 */ /* 0x0003e2000c101116 */
[----:B----4-:R-:W-:Y:S01]  /*c69a0*/  ISETP.LT.AND P0, PT, R5, UR37, !P1 ;  /* 0x0000002505007c0c */ /* 0x010fe2000cf01270 */
[----:B------:R-:W4:Y:S02]  /*c69b0*/  LDCU UR37, c[0x0][0x39c] ;  /* 0x00007380ff2577ac */ /* 0x000f240008000800 */
[----:B------:R-:W2:Y:S01]  /*c69c0*/  LDL.LU R5, [R1+0x3b18] ;  /* 0x003b180001057983 */ /* 0x000ea20000300800 */
[----:B---3--:R-:W-:Y:S02]  /*c69d0*/  ISETP.LT.AND P5, PT, R4, UR39, !P1 ;  /* 0x0000002704007c0c */ /* 0x008fe4000cfa1270 */
[----:B------:R-:W-:Y:S01]  /*c69e0*/  PRMT R73, R72, 0x9910, RZ ;  /* 0x0000991048497816 */ /* 0x000fe200000000ff */
[----:B------:R-:W3:Y:S01]  /*c69f0*/  LDL.LU R4, [R1+0x3aa4] ;  /* 0x003aa40001047983 */ /* 0x000ee20000300800 */
[C---:B------:R-:W-:Y:S01]  /*c6a00*/  IADD3 R68, P4, PT, R0.reuse, R3, RZ ;  /* 0x0000000300447210 */ /* 0x040fe20007f9e0ff */
[C---:B-1----:R-:W-:Y:S01]  /*c6a10*/  VIADD R71, R0.reuse, UR68 ;  /* 0x0000004400477c36 */ /* 0x042fe20008000000 */
[----:B------:R-:W-:Y:S01]  /*c6a20*/  SHF.R.S32.HI R70, RZ, 0x8, R73 ;  /* 0x00000008ff467819 */ /* 0x000fe20000011449 */
[----:B------:R-:W1:Y:S01]  /*c6a30*/  LDCU UR39, c[0x0][0x39c] ;  /* 0x00007380ff2777ac */ /* 0x000e620008000800 */
[----:B------:R-:W-:-:S02]  /*c6a40*/  LEA.HI.X.SX32 R69, R0, R2, 0x1, P4 ;  /* 0x0000000200457211 */ /* 0x000fc400020f0eff */
[----:B-----5:R-:W-:Y:S02]  /*c6a50*/  F2FP.SATFINITE.E4M3.F32.PACK_AB_MERGE_C R0, R9, R11, RZ ;  /* 0x0000000b0900723e */ /* 0x020fe400048070ff */
[----:B------:R-:W5:Y:S04]  /*c6a60*/  LDL.LU R11, [R1+0x3d8] ;  /* 0x0003d800010b7983 */ /* 0x000f680000300800 */
[----:B------:R0:W-:Y:S01]  /*c6a70*/  @P3 STG.E.U8 desc[UR22][R68.64], R70 ;  /* 0x0000004644003986 */ /* 0x0001e2000c101116 */
[----:B------:R-:W-:-:S03]  /*c6a80*/  PRMT R72, R0, 0x9910, RZ ;  /* 0x0000991000487816 */ /* 0x000fc600000000ff */
[----:B------:R-:W5:Y:S01]  /*c6a90*/  LDL.LU R9, [R1+0x3dc] ;  /* 0x0003dc0001097983 */ /* 0x000f620000300800 */
[----:B0-----:R-:W-:-:S04]  /*c6aa0*/  IADD3 R68, P3, PT, R71, R3, RZ ;  /* 0x0000000347447210 */ /* 0x001fc80007f7e0ff */
[C---:B------:R-:W-:Y:S01]  /*c6ab0*/  LEA.HI.X.SX32 R69, R71.reuse, R2, 0x1, P3 ;  /* 0x0000000247457211 */ /* 0x040fe200018f0eff */
[----:B------:R-:W-:-:S04]  /*c6ac0*/  VIADD R71, R71, UR68 ;  /* 0x0000004447477c36 */ /* 0x000fc80008000000 */
[----:B------:R0:W-:Y:S01]  /*c6ad0*/  @P2 STG.E.U8 desc[UR22][R68.64], R0 ;  /* 0x0000000044002986 */ /* 0x0001e2000c101116 */
[CC--:B------:R-:W-:Y:S01]  /*c6ae0*/  IADD3 R70, P2, PT, R71.reuse, R3.reuse, RZ ;  /* 0x0000000347467210 */ /* 0x0c0fe20007f5e0ff */
[----:B0-----:R-:W-:Y:S02]  /*c6af0*/  IMAD.MOV.U32 R69, RZ, RZ, R72 ;  /* 0x000000ffff457224 */ /* 0x001fe400078e0048 */
[C---:B------:R-:W-:Y:S01]  /*c6b00*/  VIADD R0, R71.reuse, UR68 ;  /* 0x0000004447007c36 */ /* 0x040fe20008000000 */
[-C--:B------:R-:W-:Y:S02]  /*c6b10*/  LEA.HI.X.SX32 R71, R71, R2.reuse, 0x1, P2 ;  /* 0x0000000247477211 */ /* 0x080fe400010f0eff */
[----:B------:R-:W-:Y:S02]  /*c6b20*/  SHF.R.S32.HI R69, RZ, 0x8, R69 ;  /* 0x00000008ff457819 */ /* 0x000fe40000011445 */
[----:B------:R-:W-:Y:S02]  /*c6b30*/  IADD3 R68, P2, PT, R0, R3, RZ ;  /* 0x0000000300447210 */ /* 0x000fe40007f5e0ff */
[----:B--2---:R-:W-:Y:S01]  /*c6b40*/  ISETP.LT.AND P3, PT, R8, UR40, !P1 ;  /* 0x0000002808007c0c */ /* 0x004fe2000cf61270 */
[----:B------:R0:W-:Y:S01]  /*c6b50*/  @P0 STG.E.U8 desc[UR22][R70.64], R69 ;  /* 0x0000004546000986 */ /* 0x0001e2000c101116 */
[----:B------:R-:W-:Y:S01]  /*c6b60*/  ISETP.LT.AND P4, PT, R10, UR38, !P1 ;  /* 0x000000260a007c0c */ /* 0x000fe2000cf81270 */
[----:B------:R-:W2:Y:S02]  /*c6b70*/  LDCU UR40, c[0x0][0x3b8] ;  /* 0x00007700ff2877ac */ /* 0x000ea40008000800 */
[----:B------:R-:W2:Y:S01]  /*c6b80*/  LDL.LU R8, [R1+0x3acc] ;  /* 0x003acc0001087983 */ /* 0x000ea20000300800 */
[----:B0-----:R-:W-:-:S03]  /*c6b90*/  LEA.HI.X.SX32 R69, R0, R2, 0x1, P2 ;  /* 0x0000000200457211 */ /* 0x001fc600010f0eff */
[----:B------:R-:W4:Y:S01]  /*c6ba0*/  LDL.LU R10, [R1+0x3aec] ;  /* 0x003aec00010a7983 */ /* 0x000f220000300800 */
[----:B------:R-:W-:Y:S01]  /*c6bb0*/  F2FP.SATFINITE.E4M3.F32.PACK_AB_MERGE_C R72, R7, R6, RZ ;  /* 0x000000060748723e */ /* 0x000fe200048070ff */
[----:B------:R-:W-:Y:S01]  /*c6bc0*/  VIADD R71, R0, UR68 ;  /* 0x0000004400477c36 */ /* 0x000fe20008000000 */
[----:B------:R-:W-:Y:S01]  /*c6bd0*/  ISETP.LT.AND P0, PT, R5, UR41, !P1 ;  /* 0x0000002905007c0c */ /* 0x000fe2000cf01270 */
[----:B------:R-:W0:Y:S01]  /*c6be0*/  LDCU UR41, c[0x0][0x3b8] ;  /* 0x00007700ff2977ac */ /* 0x000e220008000800 */
[----:B------:R-:W0:Y:S01]  /*c6bf0*/  LDCU UR38, c[0x0][0x3b8] ;  /* 0x00007700ff2677ac */ /* 0x000e220008000800 */
[----:B---3--:R-:W-:Y:S01]  /*c6c00*/  ISETP.LT.AND P2, PT, R4, UR42, !P1 ;  /* 0x0000002a04007c0c */ /* 0x008fe2000cf41270 */
[----:B------:R3:W-:Y:S01]  /*c6c10*/  @P4 STG.E.U8 desc[UR22][R68.64], R72 ;  /* 0x0000004844004986 */ /* 0x0007e2000c101116 */
[----:B------:R-:W-:Y:S01]  /*c6c20*/  PRMT R70, R72, 0x9910, RZ ;  /* 0x0000991048467816 */ /* 0x000fe200000000ff */
[----:B------:R-:W0:Y:S02]  /*c6c30*/  LDCU UR42, c[0x0][0x39c] ;  /* 0x00007380ff2a77ac */ /* 0x000e240008000800 */
[----:B------:R-:W4:Y:S02]  /*c6c40*/  LDL.LU R4, [R1+0x3af0] ;  /* 0x003af00001047983 */ /* 0x000f240000300800 */
[----:B------:R-:W-:-:S02]  /*c6c50*/  IMAD.MOV.U32 R0, RZ, RZ, R70 ;  /* 0x000000ffff007224 */ /* 0x000fc400078e0046 */
[----:B------:R-:W4:Y:S01]  /*c6c60*/  LDL.LU R6, [R1+0x3e0] ;  /* 0x0003e00001067983 */ /* 0x000f220000300800 */
[----:B---3--:R-:W-:-:S03]  /*c6c70*/  IADD3 R68, P4, PT, R71, R3, RZ ;  /* 0x0000000347447210 */ /* 0x008fc60007f9e0ff */
[----:B------:R-:W3:Y:S01]  /*c6c80*/  LDL.LU R7, [R1+0x3e4] ;  /* 0x0003e40001077983 */ /* 0x000ee20000300800 */
[----:B------:R-:W-:Y:S02]  /*c6c90*/  SHF.R.S32.HI R0, RZ, 0x8, R0 ;  /* 0x00000008ff007819 */ /* 0x000fe40000011400 */
[C---:B------:R-:W-:Y:S01]  /*c6ca0*/  LEA.HI.X.SX32 R69, R71.reuse, R2, 0x1, P4 ;  /* 0x0000000247457211 */ /* 0x040fe200020f0eff */
[----:B------:R-:W-:Y:S01]  /*c6cb0*/  VIADD R71, R71, UR68 ;  /* 0x0000004447477c36 */ /* 0x000fe20008000000 */
[----:B-----5:R-:W-:Y:S01]  /*c6cc0*/  F2FP.SATFINITE.E4M3.F32.PACK_AB_MERGE_C R72, R9, R11, RZ ;  /* 0x0000000b0948723e */ /* 0x020fe200048070ff */
[----:B------:R-:W5:Y:S03]  /*c6cd0*/  LDL.LU R5, [R1+0x3afc] ;  /* 0x003afc0001057983 */ /* 0x000f660000300800 */
[----:B------:R-:W-:Y:S01]  /*c6ce0*/  IADD3 R70, P4, PT, R71, R3, RZ ;  /* 0x0000000347467210 */ /* 0x000fe20007f9e0ff */
[----:B------:R0:W-:Y:S01]  /*c6cf0*/  @P5 STG.E.U8 desc[UR22][R68.64], R0 ;  /* 0x0000000044005986 */ /* 0x0001e2000c101116 */
[----:B------:R-:W-:-:S03]  /*c6d00*/  PRMT R73, R72, 0x9910, RZ ;  /* 0x0000991048497816 */ /* 0x000fc600000000ff */
[----:B------:R-:W5:Y:S04]  /*c6d10*/  LDL.LU R11, [R1+0x3e8] ;  /* 0x0003e800010b7983 */ /* 0x000f680000300800 */
[----:B------:R-:W5:Y:S01]  /*c6d20*/  LDL.LU R9, [R1+0x3ec] ;  /* 0x0003ec0001097983 */ /* 0x000f620000300800 */
[C---:B0-----:R-:W-:Y:S01]  /*c6d30*/  VIADD R0, R71.reuse, UR68 ;  /* 0x0000004447007c36 */ /* 0x041fe20008000000 */
[----:B------:R-:W-:-:S04]  /*c6d40*/  LEA.HI.X.SX32 R71, R71, R2, 0x1, P4 ;  /* 0x0000000247477211 */ /* 0x000fc800020f0eff */
[C---:B------:R-:W-:Y:S01]  /*c6d50*/  IADD3 R68, P5, PT, R0.reuse, R3, RZ ;  /* 0x0000000300447210 */ /* 0x040fe20007fbe0ff */
[----:B------:R0:W-:Y:S03]  /*c6d60*/  @P3 STG.E.U8 desc[UR22][R70.64], R72 ;  /* 0x0000004846003986 */ /* 0x0001e6000c101116 */
[----:B------:R-:W-:Y:S02]  /*c6d70*/  LEA.HI.X.SX32 R69, R0, R2, 0x1, P5 ;  /* 0x0000000200457211 */ /* 0x000fe400028f0eff */
[----:B0-----:R-:W-:-:S05]  /*c6d80*/  SHF.R.S32.HI R70, RZ, 0x8, R73 ;  /* 0x00000008ff467819 */ /* 0x001fca0000011449 */
[----:B------:R0:W-:Y:S01]  /*c6d90*/  @P0 STG.E.U8 desc[UR22][R68.64], R70 ;  /* 0x0000004644000986 */ /* 0x0001e2000c101116 */
[----:B--2---:R-:W-:Y:S01]  /*c6da0*/  ISETP.LT.AND P4, PT, R8, UR43, !P1 ;  /* 0x0000002b08007c0c */ /* 0x004fe2000cf81270 */
[----:B------:R-:W-:Y:S01]  /*c6db0*/  VIADD R71, R0, UR68 ;  /* 0x0000004400477c36 */ /* 0x000fe20008000000 */
[----:B------:R-:W2:Y:S01]  /*c6dc0*/  LDCU UR43, c[0x0][0x3b8] ;  /* 0x00007700ff2b77ac */ /* 0x000ea20008000800 */
[----:B------:R-:W2:Y:S01]  /*c6dd0*/  LDL.LU R8, [R1+0x3ab4] ;  /* 0x003ab40001087983 */ /* 0x000ea20000300800 */
[----:B----4-:R-:W-:Y:S01]  /*c6de0*/  ISETP.LT.AND P0, PT, R4, UR45, !P1 ;  /* 0x0000002d04007c0c */ /* 0x010fe2000cf01270 */
[----:B------:R-:W4:Y:S02]  /*c6df0*/  LDCU UR45, c[0x0][0x3b8] ;  /* 0x00007700ff2d77ac */ /* 0x000f240008000800 */
[----:B------:R-:W2:Y:S01]  /*c6e00*/  LDL.LU R4, [R1+0x3adc] ;  /* 0x003adc0001047983 */ /* 0x000ea20000300800 */
[----:B0-----:R-:W-:Y:S02]  /*c6e10*/  IADD3 R68, P5, PT, R71, R3, RZ ;  /* 0x0000000347447210 */ /* 0x001fe40007fbe0ff */
[----:B---3--:R-:W-:-:S02]  /*c6e20*/  F2FP.SATFINITE.E4M3.F32.PACK_AB_MERGE_C R0, R7, R6, RZ ;  /* 0x000000060700723e */ /* 0x008fc400048070ff */
[C---:B------:R-:W-:Y:S01]  /*c6e30*/  LEA.HI.X.SX32 R69, R71.reuse, R2, 0x1, P5 ;  /* 0x0000000247457211 */ /* 0x040fe200028f0eff */
[----:B------:R-:W-:Y:S01]  /*c6e40*/  VIADD R71, R71, UR68 ;  /* 0x0000004447477c36 */ /* 0x000fe20008000000 */
[----:B------:R-:W-:Y:S01]  /*c6e50*/  PRMT R72, R0, 0x9910, RZ ;  /* 0x0000991000487816 */ /* 0x000fe200000000ff */
[----:B------:R-:W3:Y:S04]  /*c6e60*/  LDL.LU R6, [R1+0x3f0] ;  /* 0x0003f00001067983 */ /* 0x000ee80000300800 */
[----:B------:R0:W-:Y:S01]  /*c6e70*/  @P2 STG.E.U8 desc[UR22][R68.64], R0 ;  /* 0x0000000044002986 */ /* 0x0001e2000c101116 */
[----:B------:R-:W-:Y:S02]  /*c6e80*/  IADD3 R70, P2, PT, R71, R3, RZ ;  /* 0x0000000347467210 */ /* 0x000fe40007f5e0ff */
[----:B------:R-:W-:Y:S01]  /*c6e90*/  ISETP.LT.AND P3, PT, R10, UR44, !P1 ;  /* 0x0000002c0a007c0c */ /* 0x000fe2000cf61270 */
[----:B------:R-:W3:Y:S01]  /*c6ea0*/  LDL.LU R7, [R1+0x3f4] ;  /* 0x0003f40001077983 */ /* 0x000ee20000300800 */
[----:B-----5:R-:W-:Y:S01]  /*c6eb0*/  ISETP.LT.AND P5, PT, R5, UR47, !P1 ;  /* 0x0000002f05007c0c */ /* 0x020fe2000cfa1270 */
[----:B------:R-:W5:Y:S02]  /*c6ec0*/  LDCU UR47, c[0x0][0x39c] ;  /* 0x00007380ff2f77ac */ /* 0x000f640008000800 */
[----:B------:R-:W4:Y:S01]  /*c6ed0*/  LDL.LU R5, [R1+0x3b04] ;  /* 0x003b040001057983 */ /* 0x000f220000300800 */
[----:B------:R-:W1:Y:S01]  /*c6ee0*/  LDCU UR44, c[0x0][0x39c] ;  /* 0x00007380ff2c77ac */ /* 0x000e620008000800 */
[----:B0-----:R-:W-:-:S02]  /*c6ef0*/  IMAD.MOV.U32 R69, RZ, RZ, R72 ;  /* 0x000000ffff457224 */ /* 0x001fc400078e0048 */
[----:B------:R-:W4:Y:S01]  /*c6f00*/  LDL.LU R10, [R1+0x3b28] ;  /* 0x003b2800010a7983 */ /* 0x000f220000300800 */
        /* <DEDUP_REMOVED lines=12> */
[----:B------:R-:W1:Y:S02]  /*c6fd0*/  LDCU UR26, c[0x0][0x39c] ;  /* 0x00007380ff1a77ac */ /* 0x000e640008000800 */
[----:B------:R-:W5:Y:S01]  /*c6fe0*/  LDL.LU R11, [R1+0x3f8] ;  /* 0x0003f800010b7983 */ /* 0x000f620000300800 */
[----:B0-----:R-:W-:Y:S01]  /*c6ff0*/  IADD3 R68, P4, PT, R71, R3, RZ ;  /* 0x0000000347447210 */ /* 0x001fe20007f9e0ff */
[----:B------:R-:W-:-:S02]  /*c7000*/  IMAD.MOV.U32 R0, RZ, RZ, R70 ;  /* 0x000000ffff007224 */ /* 0x000fc400078e0046 */
[----:B------:R-:W5:Y:S01]  /*c7010*/  LDL.LU R9, [R1+0x3fc] ;  /* 0x0003fc0001097983 */ /* 0x000f620000300800 */
[C---:B------:R-:W-:Y:S01]  /*c7020*/  LEA.HI.X.SX32 R69, R71.reuse, R2, 0x1, P4 ;  /* 0x0000000247457211 */ /* 0x040fe200020f0eff */
[----:B------:R-:W-:Y:S01]  /*c7030*/  VIADD R71, R71, UR68 ;  /* 0x0000004447477c36 */ /* 0x000fe20008000000 */
[----:B------:R-:W-:-:S05]  /*c7040*/  SHF.R.S32.HI R0, RZ, 0x8, R0 ;  /* 0x00000008ff007819 */ /* 0x000fca0000011400 */
[----:B------:R0:W-:Y:S01]  /*c7050*/  @P0 STG.E.U8 desc[UR22][R68.64], R0 ;  /* 0x0000000044000986 */ /* 0x0001e2000c101116 */
[----:B------:R-:W-:Y:S02]  /*c7060*/  IADD3 R70, P0, PT, R71, R3, RZ ;  /* 0x0000000347467210 */ /* 0x000fe40007f1e0ff */
[----:B---3--:R-:W-:Y:S02]  /*c7070*/  F2FP.SATFINITE.E4M3.F32.PACK_AB_MERGE_C R72, R7, R6, RZ ;  /* 0x000000060748723e */ /* 0x008fe400048070ff */
[----:B------:R-:W-:Y:S01]  /*c7080*/  ISETP.LT.AND P2, PT, R8, UR27, !P1 ;  /* 0x0000001b08007c0c */ /* 0x000fe2000cf41270 */
[----:B------:R-:W3:Y:S01]  /*c7090*/  LDCU UR27, c[0x0][0x3b8] ;  /* 0x00007700ff1b77ac */ /* 0x000ee20008000800 */
[----:B------:R-:W3:Y:S04]  /*c70a0*/  LDL.LU R8, [R1+0x3aa8] ;  /* 0x003aa80001087983 */ /* 0x000ee80000300800 */
[----:B------:R-:W3:Y:S01]  /*c70b0*/  LDL.LU R6, [R1+0x200] ;  /* 0x0002000001067983 */ /* 0x000ee20000300800 */
[C---:B0-----:R-:W-:Y:S01]  /*c70c0*/  VIADD R0, R71.reuse, UR68 ;  /* 0x0000004447007c36 */ /* 0x041fe20008000000 */
[----:B------:R-:W-:-:S02]  /*c70d0*/  LEA.HI.X.SX32 R71, R71, R2, 0x1, P0 ;  /* 0x0000000247477211 */ /* 0x000fc400000f0eff */
[----:B----4-:R-:W-:Y:S01]  /*c70e0*/  ISETP.LT.AND P0, PT, R5, UR25, !P1 ;  /* 0x0000001905007c0c */ /* 0x010fe2000cf01270 */
[----:B------:R-:W4:Y:S01]  /*c70f0*/  LDL.LU R7, [R1+0x204] ;  /* 0x0002040001077983 */ /* 0x000f220000300800 */
[----:B------:R-:W-:Y:S01]  /*c7100*/  PRMT R73, R72, 0x9910, RZ ;  /* 0x0000991048497816 */ /* 0x000fe200000000ff */
[----:B------:R-:W0:Y:S02]  /*c7110*/  LDCU UR25, c[0x0][0x39c] ;  /* 0x00007380ff1977ac */ /* 0x000e240008000800 */
[----:B------:R0:W-:Y:S04]  /*c7120*/  @P5 STG.E.U8 desc[UR22][R70.64], R72 ;  /* 0x0000004846005986 */ /* 0x0001e8000c101116 */
[----:B------:R-:W3:Y:S01]  /*c7130*/  LDL.LU R5, [R1+0x3ae8] ;  /* 0x003ae80001057983 */ /* 0x000ee20000300800 */
[----:B--2---:R-:W-:-:S02]  /*c7140*/  ISETP.LT.AND P5, PT, R4, UR20, !P1 ;  /* 0x0000001404007c0c */ /* 0x004fc4000cfa1270 */
[C---:B------:R-:W-:Y:S01]  /*c7150*/  IADD3 R68, P4, PT, R0.reuse, R3, RZ ;  /* 0x0000000300447210 */ /* 0x040fe20007f9e0ff */
[----:B------:R-:W2:Y:S01]  /*c7160*/  LDL.LU R4, [R1+0x3b0c] ;  /* 0x003b0c0001047983 */ /* 0x000ea20000300800 */
[----:B0-----:R-:W-:Y:S01]  /*c7170*/  SHF.R.S32.HI R70, RZ, 0x8, R73 ;  /* 0x00000008ff467819 */ /* 0x001fe20000011449 */
[C---:B------:R-:W-:Y:S01]  /*c7180*/  VIADD R71, R0.reuse, UR68 ;  /* 0x0000004400477c36 */ /* 0x040fe20008000000 */
[----:B------:R-:W-:Y:S01]  /*c7190*/  LEA.HI.X.SX32 R69, R0, R2, 0x1, P4 ;  /* 0x0000000200457211 */ /* 0x000fe200020f0eff */
[----:B------:R-:W0:Y:S01]  /*c71a0*/  LDCU UR20, c[0x0][0x39c] ;  /* 0x00007380ff1477ac */ /* 0x000e220008000800 */
        /* <DEDUP_REMOVED lines=20> */
[----:B----4-:R-:W-:Y:S01]  /*c72f0*/  F2FP.SATFINITE.E4M3.F32.PACK_AB_MERGE_C R72, R7, R6, RZ ;  /* 0x000000060748723e */ /* 0x010fe200048070ff */
[----:B------:R-:W4:Y:S02]  /*c7300*/  LDCU UR21, c[0x0][0x3b8] ;  /* 0x00007700ff1577ac */ /* 0x000f240008000800 */
[----:B------:R-:W4:Y:S01]  /*c7310*/  LDL.LU R10, [R1+0x3b58] ;  /* 0x003b5800010a7983 */ /* 0x000f220000300800 */
[----:B0-----:R-:W-:-:S02]  /*c7320*/  LEA.HI.X.SX32 R69, R0, R2, 0x1, P3 ;  /* 0x0000000200457211 */ /* 0x001fc400018f0eff */
[----:B--2---:R-:W-:Y:S01]  /*c7330*/  ISETP.LT.AND P3, PT, R4, UR18, !P1 ;  /* 0x0000001204007c0c */ /* 0x004fe2000cf61270 */
[----:B------:R-:W-:Y:S01]  /*c7340*/  VIADD R71, R0, UR68 ;  /* 0x0000004400477c36 */ /* 0x000fe20008000000 */
[----:B------:R-:W2:Y:S01]  /*c7350*/  LDL.LU R4, [R1+0x3ad8] ;  /* 0x003ad80001047983 */ /* 0x000ea20000300800 */
[----:B------:R-:W-:Y:S01]  /*c7360*/  PRMT R70, R72, 0x9910, RZ ;  /* 0x0000991048467816 */ /* 0x000fe200000000ff */
[----:B------:R-:W0:Y:S02]  /*c7370*/  LDCU UR18, c[0x0][0x3b8] ;  /* 0x00007700ff1277ac */ /* 0x000e240008000800 */
[----:B------:R1:W-:Y:S02]  /*c7380*/  @P4 STG.E.U8 desc[UR22][R68.64], R72 ;  /* 0x0000004844004986 */ /* 0x0003e4000c101116 */
[----:B------:R-:W-:Y:S02]  /*c7390*/  IMAD.MOV.U32 R0, RZ, RZ, R70 ;  /* 0x000000ffff007224 */ /* 0x000fe400078e0046 */
[----:B------:R-:W2:Y:S04]  /*c73a0*/  LDL.LU R6, [R1+0x210] ;  /* 0x0002100001067983 */ /* 0x000ea80000300800 */
[----:B------:R-:W2:Y:S01]  /*c73b0*/  LDL.LU R7, [R1+0x214] ;  /* 0x0002140001077983 */ /* 0x000ea20000300800 */
[----:B-1----:R-:W-:-:S02]  /*c73c0*/  IADD3 R68, P4, PT, R71, R3, RZ ;  /* 0x0000000347447210 */ /* 0x002fc40007f9e0ff */
[----:B------:R-:W-:Y:S02]  /*c73d0*/  SHF.R.S32.HI R0, RZ, 0x8, R0 ;  /* 0x00000008ff007819 */ /* 0x000fe40000011400 */
[CC--:B------:R-:W-:Y:S01]  /*c73e0*/  LEA.HI.X.SX32 R69, R71.reuse, R2.reuse, 0x1, P4 ;  /* 0x0000000247457211 */ /* 0x0c0fe200020f0eff */
[----:B------:R-:W-:Y:S01]  /*c73f0*/  VIADD R71, R71, UR68 ;  /* 0x0000004447477c36 */ /* 0x000fe20008000000 */
[----:B------:R-:W-:Y:S01]  /*c7400*/  ISETP.LT.AND P0, PT, R5, UR19, !P1 ;  /* 0x0000001305007c0c */ /* 0x000fe2000cf01270 */
[----:B------:R-:W1:Y:S01]  /*c7410*/  LDCU UR19, c[0x0][0x3b8] ;  /* 0x00007700ff1377ac */ /* 0x000e620008000800 */
[----:B-----5:R-:W-:Y:S01]  /*c7420*/  F2FP.SATFINITE.E4M3.F32.PACK_AB_MERGE_C R72, R9, R11, RZ ;  /* 0x0000000b0948723e */ /* 0x020fe200048070ff */
[----:B------:R5:W-:Y:S01]  /*c7430*/  @P5 STG.E.U8 desc[UR22][R68.64], R0 ;  /* 0x0000000044005986 */ /* 0x000be2000c101116 */
[C---:B------:R-:W-:Y:S02]  /*c7440*/  IADD3 R70, P4, PT, R71.reuse, R3, RZ ;  /* 0x0000000347467210 */ /* 0x040fe40007f9e0ff */
[----:B------:R-:W-:Y:S01]  /*c7450*/  PRMT R73, R72, 0x9910, RZ ;  /* 0x0000991048497816 */ /* 0x000fe200000000ff */
[----:B------:R-:W2:Y:S04]  /*c7460*/  LDL.LU R5, [R1+0x3ae0] ;  /* 0x003ae00001057983 */ /* 0x000ea80000300800 */
[----:B------:R-:W2:Y:S01]  /*c7470*/  LDL.LU R11, [R1+0x218] ;  /* 0x00021800010b7983 */ /* 0x000ea20000300800 */
[C---:B-----5:R-:W-:Y:S01]  /*c7480*/  VIADD R0, R71.reuse, UR68 ;  /* 0x0000004447007c36 */ /* 0x060fe20008000000 */
[----:B------:R-:W-:-:S02]  /*c7490*/  LEA.HI.X.SX32 R71, R71, R2, 0x1, P4 ;  /* 0x0000000247477211 */ /* 0x000fc400020f0eff */
[----:B------:R-:W5:Y:S02]  /*c74a0*/  LDL.LU R9, [R1+0x21c] ;  /* 0x00021c0001097983 */ /* 0x000f640000300800 */
[CC--:B------:R-:W-:Y:S02]  /*c74b0*/  IADD3 R68, P5, PT, R0.reuse, R3.reuse, RZ ;  /* 0x0000000300447210 */ /* 0x0c0fe40007fbe0ff */
[----:B------:R0:W-:Y:S02]  /*c74c0*/  @P2 STG.E.U8 desc[UR22][R70.64], R72 ;  /* 0x0000004846002986 */ /* 0x0001e4000c101116 */
[----:B------:R-:W-:Y:S02]  /*c74d0*/  LEA.HI.X.SX32 R69, R0, R2, 0x1, P5 ;  /* 0x0000000200457211 */ /* 0x000fe400028f0eff */
[----:B0-----:R-:W-:Y:S02]  /*c74e0*/  SHF.R.S32.HI R70, RZ, 0x8, R73 ;  /* 0x00000008ff467819 */ /* 0x001fe40000011449 */
[----:B---3--:R-:W-:Y:S01]  /*c74f0*/  ISETP.LT.AND P4, PT, R8, UR17, !P1 ;  /* 0x0000001108007c0c */ /* 0x008fe2000cf81270 */
[----:B------:R-:W-:Y:S01]  /*c7500*/  VIADD R71, R0, UR68 ;  /* 0x0000004400477c36 */ /* 0x000fe20008000000 */
[----:B------:R-:W3:Y:S01]  /*c7510*/  LDL.LU R8, [R1+0x3b24] ;  /* 0x003b240001087983 */ /* 0x000ee20000300800 */
[----:B----4-:R-:W-:Y:S01]  /*c7520*/  ISETP.LT.AND P2, PT, R10, UR16, !P1 ;  /* 0x000000100a007c0c */ /* 0x010fe2000cf41270 */
[----:B------:R-:W0:Y:S02]  /*c7530*/  LDCU UR17, c[0x0][0x39c] ;  /* 0x00007380ff1177ac */ /* 0x000e240008000800 */
[----:B------:R4:W-:Y:S01]  /*c7540*/  @P0 STG.E.U8 desc[UR22][R68.64], R70 ;  /* 0x0000004644000986 */ /* 0x0009e2000c101116 */
[----:B------:R-:W0:Y:S01]  /*c7550*/  LDCU UR16, c[0x0][0x3b8] ;  /* 0x00007700ff1077ac */ /* 0x000e220008000800 */
[----:B--2---:R-:W-:Y:S01]  /*c7560*/  ISETP.LT.AND P0, PT, R4, UR15, !P1 ;  /* 0x0000000f04007c0c */ /* 0x004fe2000cf01270 */
[----:B------:R-:W2:Y:S01]  /*c7570*/  LDCU UR15, c[0x0][0x3b8] ;  /* 0x00007700ff0f77ac */ /* 0x000ea20008000800 */
[----:B------:R-:W2:Y:S01]  /*c7580*/  LDL.LU R4, [R1+0x3b48] ;  /* 0x003b480001047983 */ /* 0x000ea20000300800 */
[----:B----4-:R-:W-:-:S04]  /*c7590*/  IADD3 R68, P5, PT, R71, R3, RZ ;  /* 0x0000000347447210 */ /* 0x010fc80007fbe0ff */
[----:B------:R-:W-:Y:S02]  /*c75a0*/  LEA.HI.X.SX32 R69, R71, R2, 0x1, P5 ;  /* 0x0000000247457211 */ /* 0x000fe400028f0eff */
[----:B------:R-:W-:Y:S01]  /*c75b0*/  F2FP.SATFINITE.E4M3.F32.PACK_AB_MERGE_C R0, R7, R6, RZ ;  /* 0x000000060700723e */ /* 0x000fe200048070ff */
[----:B------:R-:W-:Y:S01]  /*c75c0*/  VIADD R71, R71, UR68 ;  /* 0x0000004447477c36 */ /* 0x000fe20008000000 */
[----:B------:R-:W4:Y:S02]  /*c75d0*/  LDL.LU R6, [R1+0x220] ;  /* 0x0002200001067983 */ /* 0x000f240000300800 */
[----:B------:R-:W-:Y:S02]  /*c75e0*/  PRMT R72, R0, 0x9910, RZ ;  /* 0x0000991000487816 */ /* 0x000fe400000000ff */
[----:B------:R0:W-:Y:S01]  /*c75f0*/  @P3 STG.E.U8 desc[UR22][R68.64], R0 ;  /* 0x0000000044003986 */ /* 0x0001e2000c101116 */
[----:B------:R-:W-:-:S03]  /*c7600*/  IADD3 R70, P3, PT, R71, R3, RZ ;  /* 0x0000000347467210 */ /* 0x000fc60007f7e0ff */
[----:B------:R-:W4:Y:S01]  /*c7610*/  LDL.LU R7, [R1+0x224] ;  /* 0x0002240001077983 */ /* 0x000f220000300800 */
[----:B0-----:R-:W-:Y:S02]  /*c7620*/  IMAD.MOV.U32 R69, RZ, RZ, R72 ;  /* 0x000000ffff457224 */ /* 0x001fe400078e0048 */
[C---:B------:R-:W-:Y:S01]  /*c7630*/  VIADD R0, R71.reuse, UR68 ;  /* 0x0000004447007c36 */ /* 0x040fe20008000000 */
[-C--:B------:R-:W-:Y:S02]  /*c7640*/  LEA.HI.X.SX32 R71, R71, R2.reuse, 0x1, P3 ;  /* 0x0000000247477211 */ /* 0x080fe400018f0eff */
[----:B------:R-:W-:Y:S02]  /*c7650*/  SHF.R.S32.HI R69, RZ, 0x8, R69 ;  /* 0x00000008ff457819 */ /* 0x000fe40000011445 */
[C---:B------:R-:W-:Y:S02]  /*c7660*/  IADD3 R68, P3, PT, R0.reuse, R3, RZ ;  /* 0x0000000300447210 */ /* 0x040fe40007f7e0ff */
[----:B-----5:R-:W-:Y:S01]  /*c7670*/  F2FP.SATFINITE.E4M3.F32.PACK_AB_MERGE_C R72, R9, R11, RZ ;  /* 0x0000000b0948723e */ /* 0x020fe200048070ff */
[----:B------:R0:W-:Y:S01]  /*c7680*/  @P4 STG.E.U8 desc[UR22][R70.64], R69 ;  /* 0x0000004546004986 */ /* 0x0001e2000c101116 */
[----:B------:R-:W-:Y:S01]  /*c7690*/  ISETP.LT.AND P5, PT, R5, UR14, !P1 ;  /* 0x0000000e05007c0c */ /* 0x000fe2000cfa1270 */
[----:B------:R-:W5:Y:S02]  /*c76a0*/  LDCU UR14, c[0x0][0x39c] ;  /* 0x00007380ff0e77ac */ /* 0x000f640008000800 */
[----:B------:R-:W5:Y:S04]  /*c76b0*/  LDL.LU R5, [R1+0x3b80] ;  /* 0x003b800001057983 */ /* 0x000f680000300800 */
[----:B------:R-:W5:Y:S01]  /*c76c0*/  LDL.LU R10, [R1+0x3af8] ;  /* 0x003af800010a7983 */ /* 0x000f620000300800 */
[----:B0-----:R-:W-:-:S05]  /*c76d0*/  LEA.HI.X.SX32 R69, R0, R2, 0x1, P3 ;  /* 0x0000000200457211 */ /* 0x001fca00018f0eff */
[----:B------:R0:W-:Y:S01]  /*c76e0*/  @P2 STG.E.U8 desc[UR22][R68.64], R72 ;  /* 0x0000004844002986 */ /* 0x0001e2000c101116 */
[----:B--2---:R-:W-:Y:S01]  /*c76f0*/  ISETP.LT.AND P2, PT, R4, UR12, !P1 ;  /* 0x0000000c04007c0c */ /* 0x004fe2000cf41270 */
[----:B------:R-:W-:Y:S02]  /*c7700*/  VIADD R71, R0, UR68 ;  /* 0x0000004400477c36 */ /* 0x000fe40008000000 */
[----:B------:R-:W2:Y:S01]  /*c7710*/  LDL.LU R4, [R1+0x3b08] ;  /* 0x003b080001047983 */ /* 0x000ea20000300800 */
[----:B------:R-:W-:Y:S01]  /*c7720*/  PRMT R70, R72, 0x9910, RZ ;  /* 0x0000991048467816 */ /* 0x000fe200000000ff */
[----:B------:R-:W1:Y:S02]  /*c7730*/  LDCU UR12, c[0x0][0x3b8] ;  /* 0x00007700ff0c77ac */ /* 0x000e640008000800 */
[----:B------:R-:W2:Y:S01]  /*c7740*/  LDL.LU R11, [R1+0x228] ;  /* 0x00022800010b7983 */ /* 0x000ea20000300800 */
[----:B0-----:R-:W-:Y:S01]  /*c7750*/  IADD3 R68, P4, PT, R71, R3, RZ ;  /* 0x0000000347447210 */ /* 0x001fe20007f9e0ff */
[----:B------:R-:W-:-:S02]  /*c7760*/  IMAD.MOV.U32 R0, RZ, RZ, R70 ;  /* 0x000000ffff007224 */ /* 0x000fc400078e0046 */
[----:B------:R-:W2:Y:S01]  /*c7770*/  LDL.LU R9, [R1+0x22c] ;  /* 0x00022c0001097983 */ /* 0x000ea20000300800 */
[C---:B------:R-:W-:Y:S01]  /*c7780*/  LEA.HI.X.SX32 R69, R71.reuse, R2, 0x1, P4 ;  /* 0x0000000247457211 */ /* 0x040fe200020f0eff */
[----:B------:R-:W-:Y:S01]  /*c7790*/  VIADD R71, R71, UR68 ;  /* 0x0000004447477c36 */ /* 0x000fe20008000000 */
[----:B------:R-:W-:-:S05]  /*c77a0*/  SHF.R.S32.HI R0, RZ, 0x8, R0 ;  /* 0x00000008ff007819 */ /* 0x000fca0000011400 */
[----:B------:R0:W-:Y:S01]  /*c77b0*/  @P0 STG.E.U8 desc[UR22][R68.64], R0 ;  /* 0x0000000044000986 */ /* 0x0001e2000c101116 */
[----:B------:R-:W-:Y:S02]  /*c77c0*/  IADD3 R70, P0, PT, R71, R3, RZ ;  /* 0x0000000347467210 */ /* 0x000fe40007f1e0ff */
[----:B----4-:R-:W-:Y:S02]  /*c77d0*/  F2FP.SATFINITE.E4M3.F32.PACK_AB_MERGE_C R72, R7, R6, RZ ;  /* 0x000000060748723e */ /* 0x010fe400048070ff */
[----:B---3--:R-:W-:Y:S01]  /*c77e0*/  ISETP.LT.AND P3, PT, R8, UR13, !P1 ;  /* 0x0000000d08007c0c */ /* 0x008fe2000cf61270 */
[----:B------:R-:W3:Y:S01]  /*c77f0*/  LDCU UR13, c[0x0][0x3b8] ;  /* 0x00007700ff0d77ac */ /* 0x000ee20008000800 */
[----:B------:R-:W4:Y:S04]  /*c7800*/  LDL.LU R8, [R1+0x3b14] ;  /* 0x003b140001087983 */ /* 0x000f280000300800 */
[----:B------:R-:W3:Y:S01]  /*c7810*/  LDL.LU R6, [R1+0x230] ;  /* 0x0002300001067983 */ /* 0x000ee20000300800 */
[C---:B0-----:R-:W-:Y:S01]  /*c7820*/  VIADD R0, R71.reuse, UR68 ;  /* 0x0000004447007c36 */ /* 0x041fe20008000000 */
[----:B------:R-:W-:-:S02]  /*c7830*/  LEA.HI.X.SX32 R71, R71, R2, 0x1, P0 ;  /* 0x0000000247477211 */ /* 0x000fc400000f0eff */
[----:B------:R-:W3:Y:S04]  /*c7840*/  LDL.LU R7, [R1+0x234] ;  /* 0x0002340001077983 */ /* 0x000ee80000300800 */
[----:B------:R0:W-:Y:S01]  /*c7850*/  @P5 STG.E.U8 desc[UR22][R70.64], R72 ;  /* 0x0000004846005986 */ /* 0x0001e2000c101116 */
[----:B-----5:R-:W-:Y:S01]  /*c7860*/  ISETP.LT.AND P0, PT, R5, UR11, !P1 ;  /* 0x0000000b05007c0c */ /* 0x020fe2000cf01270 */
[----:B------:R-:W5:Y:S02]  /*c7870*/  LDCU UR11, c[0x0][0x39c] ;  /* 0x00007380ff0b77ac */ /* 0x000f640008000800 */
[----:B------:R-:W3:Y:S01]  /*c7880*/  LDL.LU R5, [R1+0x3b54] ;  /* 0x003b540001057983 */ /* 0x000ee20000300800 */
[----:B--2---:R-:W-:Y:S02]  /*c7890*/  ISETP.LT.AND P5, PT, R4, UR9, !P1 ;  /* 0x0000000904007c0c */ /* 0x004fe4000cfa1270 */
[----:B------:R-:W-:Y:S01]  /*c78a0*/  PRMT R73, R72, 0x9910, RZ ;  /* 0x0000991048497816 */ /* 0x000fe200000000ff */
[----:B------:R-:W2:Y:S01]  /*c78b0*/  LDL.LU R4, [R1+0x3b74] ;  /* 0x003b740001047983 */ /* 0x000ea20000300800 */
[C---:B------:R-:W-:Y:S01]  /*c78c0*/  IADD3 R68, P4, PT, R0.reuse, R3, RZ ;  /* 0x0000000300447210 */ /* 0x040fe20007f9e0ff */
[C---:B0-----:R-:W-:Y:S01]  /*c78d0*/  VIADD R71, R0.reuse, UR68 ;  /* 0x0000004400477c36 */ /* 0x041fe20008000000 */
[----:B------:R-:W-:Y:S01]  /*c78e0*/  SHF.R.S32.HI R70, RZ, 0x8, R73 ;  /* 0x00000008ff467819 */ /* 0x000fe20000011449 */
[----:B------:R-:W0:Y:S01]  /*c78f0*/  LDCU UR9, c[0x0][0x3b8] ;  /* 0x00007700ff0977ac */ /* 0x000e220008000800 */
[----:B------:R-:W-:-:S02]  /*c7900*/  LEA.HI.X.SX32 R69, R0, R2, 0x1, P4 ;  /* 0x0000000200457211 */ /* 0x000fc400020f0eff */
[----:B------:R-:W-:Y:S02]  /*c7910*/  F2FP.SATFINITE.E4M3.F32.PACK_AB_MERGE_C R0, R9, R11, RZ ;  /* 0x0000000b0900723e */ /* 0x000fe400048070ff */
        /* <DEDUP_REMOVED lines=14> */
[----:B----4-:R-:W-:Y:S01]  /*c7a00*/  ISETP.LT.AND P3, PT, R8, UR7, !P1 ;  /* 0x0000000708007c0c */ /* 0x010fe2000cf61270 */
[----:B------:R0:W-:Y:S01]  /*c7a10*/  @P0 STG.E.U8 desc[UR22][R70.64], R69 ;  /* 0x0000004546000986 */ /* 0x0001e2000c101116 */
[----:B------:R-:W-:Y:S01]  /*c7a20*/  ISETP.LT.AND P4, PT, R10, UR10, !P1 ;  /* 0x0000000a0a007c0c */ /* 0x000fe2000cf81270 */
[----:B------:R-:W4:Y:S02]  /*c7a30*/  LDCU UR10, c[0x0][0x3b8] ;  /* 0x00007700ff0a77ac */ /* 0x000f240008000800 */
[----:B------:R-:W4:Y:S01]  /*c7a40*/  LDL.LU R8, [R1+0x3b10] ;  /* 0x003b100001087983 */ /* 0x000f220000300800 */
[----:B---3--:R-:W-:Y:S01]  /*c7a50*/  F2FP.SATFINITE.E4M3.F32.PACK_AB_MERGE_C R72, R7, R6, RZ ;  /* 0x000000060748723e */ /* 0x008fe200048070ff */
[----:B------:R-:W3:Y:S02]  /*c7a60*/  LDCU UR7, c[0x0][0x3b8] ;  /* 0x00007700ff0777ac */ /* 0x000ee40008000800 */
[----:B------:R-:W3:Y:S01]  /*c7a70*/  LDL.LU R10, [R1+0x3b30] ;  /* 0x003b3000010a7983 */ /* 0x000ee20000300800 */
        /* <DEDUP_REMOVED lines=25> */
[C---:B------:R-:W-:Y:S02]  /*c7c10*/  IADD3 R68, P5, PT, R0.reuse, R3, RZ ;  /* 0x0000000300447210 */ /* 0x040fe40007fbe0ff */
[----:B------:R0:W-:Y:S02]  /*c7c20*/  @P3 STG.E.U8 desc[UR22][R70.64], R72 ;  /* 0x0000004846003986 */ /* 0x0001e4000c101116 */
[----:B------:R-:W-:Y:S02]  /*c7c30*/  LEA.HI.X.SX32 R69, R0, R2, 0x1, P5 ;  /* 0x0000000200457211 */ /* 0x000fe400028f0eff */
[----:B0-----:R-:W-:Y:S02]  /*c7c40*/  SHF.R.S32.HI R70, RZ, 0x8, R73 ;  /* 0x00000008ff467819 */ /* 0x001fe40000011449 */
[----:B----4-:R-:W-:Y:S01]  /*c7c50*/  ISETP.LT.AND P4, PT, R8, UR4, !P1 ;  /* 0x0000000408007c0c */ /* 0x010fe2000cf81270 */
[----:B------:R-:W-:-:S02]  /*c7c60*/  VIADD R71, R0, UR68 ;  /* 0x0000004400477c36 */ /* 0x000fc40008000000 */
[----:B------:R0:W-:Y:S01]  /*c7c70*/  @P0 STG.E.U8 desc[UR22][R68.64], R70 ;  /* 0x0000004644000986 */ /* 0x0001e2000c101116 */
[----:B------:R-:W4:Y:S03]  /*c7c80*/  LDCU UR4, c[0x0][0x39c] ;  /* 0x00007380ff0477ac */ /* 0x000f260008000800 */
[----:B------:R-:W4:Y:S01]  /*c7c90*/  LDL.LU R8, [R1+0x3ba4] ;  /* 0x003ba40001087983 */ /* 0x000f220000300800 */
[----:B---3--:R-:W-:Y:S01]  /*c7ca0*/  ISETP.LT.AND P3, PT, R10, UR74, !P1 ;  /* 0x0000004a0a007c0c */ /* 0x008fe2000cf61270 */
[----:B------:R-:W3:Y:S01]  /*c7cb0*/  LDCU UR74, c[0x0][0x39c] ;  /* 0x00007380ff4a77ac */ /* 0x000ee20008000800 */
[----:B------:R-:W0:Y:S01]  /*c7cc0*/  LDCU UR68, c[0x0][0x39c] ;  /* 0x00007380ff4477ac */ /* 0x000e220008000800 */
[----:B--2---:R-:W-:Y:S01]  /*c7cd0*/  ISETP.LT.AND P0, PT, R4, UR73, !P1 ;  /* 0x0000004904007c0c */ /* 0x004fe2000cf01270 */
[----:B------:R-:W2:Y:S01]  /*c7ce0*/  LDCU UR73, c[0x0][0x3b8] ;  /* 0x00007700ff4977ac */ /* 0x000ea20008000800 */
[----:B------:R-:W2:Y:S01]  /*c7cf0*/  LDL.LU R4, [R1+0x3b1c] ;  /* 0x003b1c0001047983 */ /* 0x000ea20000300800 */
[----:B0-----:R-:W-:-:S04]  /*c7d00*/  IADD3 R68, P5, PT, R71, R3, RZ ;  /* 0x0000000347447210 */ /* 0x001fc80007fbe0ff */
[----:B------:R-:W-:Y:S02]  /*c7d10*/  LEA.HI.X.SX32 R69, R71, R2, 0x1, P5 ;  /* 0x0000000247457211 */ /* 0x000fe400028f0eff */
[----:B------:R-:W-:Y:S01]  /*c7d20*/  F2FP.SATFINITE.E4M3.F32.PACK_AB_MERGE_C R0, R7, R6, RZ ;  /* 0x000000060700723e */ /* 0x000fe200048070ff */
[----:B------:R-:W-:Y:S01]  /*c7d30*/  VIADD R71, R71, UR71 ;  /* 0x0000004747477c36 */ /* 0x000fe20008000000 */
[----:B------:R-:W3:Y:S01]  /*c7d40*/  LDL.LU R6, [R1+0x250] ;  /* 0x0002500001067983 */ /* 0x000ee20000300800 */
[----:B------:R-:W0:Y:S01]  /*c7d50*/  LDCU UR71, c[0x0][0x3b8] ;  /* 0x00007700ff4777ac */ /* 0x000e220008000800 */
[----:B------:R-:W-:Y:S02]  /*c7d60*/  PRMT R72, R0, 0x9910, RZ ;  /* 0x0000991000487816 */ /* 0x000fe400000000ff */
[----:B------:R1:W-:Y:S01]  /*c7d70*/  @P2 STG.E.U8 desc[UR22][R68.64], R0 ;  /* 0x0000000044002986 */ /* 0x0003e2000c101116 */
[----:B------:R-:W-:-:S03]  /*c7d80*/  IADD3 R70, P2, PT, R71, R3, RZ ;  /* 0x0000000347467210 */ /* 0x000fc60007f5e0ff */
[----:B------:R-:W3:Y:S01]  /*c7d90*/  LDL.LU R7, [R1+0x254] ;  /* 0x0002540001077983 */ /* 0x000ee20000300800 */
[----:B-1----:R-:W-:Y:S02]  /*c7da0*/  IMAD.MOV.U32 R69, RZ, RZ, R72 ;  /* 0x000000ffff457224 */ /* 0x002fe400078e0048 */
[C---:B------:R-:W-:Y:S01]  /*c7db0*/  VIADD R0, R71.reuse, UR70 ;  /* 0x0000004647007c36 */ /* 0x040fe20008000000 */
[-C--:B------:R-:W-:Y:S01]  /*c7dc0*/  LEA.HI.X.SX32 R71, R71, R2.reuse, 0x1, P2 ;  /* 0x0000000247477211 */ /* 0x080fe200010f0eff */
[----:B------:R-:W1:Y:S01]  /*c7dd0*/  LDCU UR70, c[0x0][0x39c] ;  /* 0x00007380ff4677ac */ /* 0x000e620008000800 */
[----:B------:R-:W-:Y:S02]  /*c7de0*/  SHF.R.S32.HI R69, RZ, 0x8, R69 ;  /* 0x00000008ff457819 */ /* 0x000fe40000011445 */
[C---:B------:R-:W-:Y:S02]  /*c7df0*/  IADD3 R68, P2, PT, R0.reuse, R3, RZ ;  /* 0x0000000300447210 */ /* 0x040fe40007f5e0ff */
[----:B-----5:R-:W-:Y:S01]  /*c7e00*/  F2FP.SATFINITE.E4M3.F32.PACK_AB_MERGE_C R72, R9, R11, RZ ;  /* 0x0000000b0948723e */ /* 0x020fe200048070ff */
[----:B------:R5:W-:Y:S01]  /*c7e10*/  @P4 STG.E.U8 desc[UR22][R70.64], R69 ;  /* 0x0000004546004986 */ /* 0x000be2000c101116 */
[----:B------:R-:W-:Y:S01]  /*c7e20*/  ISETP.LT.AND P5, PT, R5, UR72, !P1 ;  /* 0x0000004805007c0c */ /* 0x000fe2000cfa1270 */
[----:B------:R-:W0:Y:S02]  /*c7e30*/  LDCU UR72, c[0x0][0x39c] ;  /* 0x00007380ff4877ac */ /* 0x000e240008000800 */
[----:B------:R-:W3:Y:S04]  /*c7e40*/  LDL.LU R5, [R1+0x3b4c] ;  /* 0x003b4c0001057983 */ /* 0x000ee80000300800 */
[----:B------:R-:W3:Y:S01]  /*c7e50*/  LDL.LU R10, [R1+0x3b6c] ;  /* 0x003b6c00010a7983 */ /* 0x000ee20000300800 */
[----:B-----5:R-:W-:-:S05]  /*c7e60*/  LEA.HI.X.SX32 R69, R0, R2, 0x1, P2 ;  /* 0x0000000200457211 */ /* 0x020fca00010f0eff */
[----:B------:R5:W-:Y:S01]  /*c7e70*/  @P3 STG.E.U8 desc[UR22][R68.64], R72 ;  /* 0x0000004844003986 */ /* 0x000be2000c101116 */
[----:B--2---:R-:W-:Y:S01]  /*c7e80*/  ISETP.LT.AND P3, PT, R4, UR66, !P1 ;  /* 0x0000004204007c0c */ /* 0x004fe2000cf61270 */
[----:B------:R-:W-:Y:S02]  /*c7e90*/  VIADD R71, R0, UR67 ;  /* 0x0000004300477c36 */ /* 0x000fe40008000000 */
[----:B------:R-:W2:Y:S01]  /*c7ea0*/  LDL.LU R4, [R1+0x3b70] ;  /* 0x003b700001047983 */ /* 0x000ea20000300800 */
[----:B------:R-:W-:Y:S01]  /*c7eb0*/  PRMT R70, R72, 0x9910, RZ ;  /* 0x0000991048467816 */ /* 0x000fe200000000ff */
[----:B------:R-:W0:Y:S02]  /*c7ec0*/  LDCU UR67, c[0x0][0x3b8] ;  /* 0x00007700ff4377ac */ /* 0x000e240008000800 */
[----:B------:R-:W2:Y:S01]  /*c7ed0*/  LDL.LU R11, [R1+0x258] ;  /* 0x00025800010b7983 */ /* 0x000ea20000300800 */
[CC--:B-----5:R-:W-:Y:S01]  /*c7ee0*/  IADD3 R68, P4, PT, R71.reuse, R3.reuse, RZ ;  /* 0x0000000347447210 */ /* 0x0e0fe20007f9e0ff */
[----:B------:R-:W-:Y:S01]  /*c7ef0*/  IMAD.MOV.U32 R0, RZ, RZ, R70 ;  /* 0x000000ffff007224 */ /* 0x000fe200078e0046 */
[----:B----4-:R-:W-:Y:S01]  /*c7f00*/  ISETP.LT.AND P2, PT, R8, UR69, !P1 ;  /* 0x0000004508007c0c */ /* 0x010fe2000cf41270 */
[----:B------:R-:W4:Y:S01]  /*c7f10*/  LDL.LU R9, [R1+0x25c] ;  /* 0x00025c0001097983 */ /* 0x000f220000300800 */
[C---:B------:R-:W-:Y:S01]  /*c7f20*/  LEA.HI.X.SX32 R69, R71.reuse, R2, 0x1, P4 ;  /* 0x0000000247457211 */ /* 0x040fe200020f0eff */
[----:B------:R-:W-:Y:S01]  /*c7f30*/  VIADD R71, R71, UR65 ;  /* 0x0000004147477c36 */ /* 0x000fe20008000000 */
[----:B------:R-:W-:Y:S01]  /*c7f40*/  SHF.R.S32.HI R0, RZ, 0x8, R0 ;  /* 0x00000008ff007819 */ /* 0x000fe20000011400 */
[----:B------:R-:W5:Y:S01]  /*c7f50*/  LDL.LU R8, [R1+0x3b7c] ;  /* 0x003b7c0001087983 */ /* 0x000f620000300800 */
[----:B------:R-:W0:Y:S03]  /*c7f60*/  LDCU UR69, c[0x0][0x3b8] ;  /* 0x00007700ff4577ac */ /* 0x000e260008000800 */
[----:B------:R1:W-:Y:S01]  /*c7f70*/  @P0 STG.E.U8 desc[UR22][R68.64], R0 ;  /* 0x0000000044000986 */ /* 0x0003e2000c101116 */
[----:B------:R-:W-:Y:S01]  /*c7f80*/  IADD3 R70, P0, PT, R71, R3, RZ ;  /* 0x0000000347467210 */ /* 0x000fe20007f1e0ff */
[----:B------:R-:W0:Y:S01]  /*c7f90*/  LDCU UR65, c[0x0][0x3b8] ;  /* 0x00007700ff4177ac */ /* 0x000e220008000800 */
[----:B---3--:R-:W-:-:S02]  /*c7fa0*/  F2FP.SATFINITE.E4M3.F32.PACK_AB_MERGE_C R72, R7, R6, RZ ;  /* 0x000000060748723e */ /* 0x008fc400048070ff */
[----:B------:R-:W3:Y:S01]  /*c7fb0*/  LDL.LU R6, [R1+0x260] ;  /* 0x0002600001067983 */ /* 0x000ee20000300800 */
[----:B------:R-:W0:Y:S03]  /*c7fc0*/  LDCU UR66, c[0x0][0x39c] ;  /* 0x00007380ff4277ac */ /* 0x000e260008000800 */
[----:B------:R-:W3:Y:S01]  /*c7fd0*/  LDL.LU R7, [R1+0x264] ;  /* 0x0002640001077983 */ /* 0x000ee20000300800 */
[C---:B-1----:R-:W-:Y:S01]  /*c7fe0*/  VIADD R0, R71.reuse, UR64 ;  /* 0x0000004047007c36 */ /* 0x042fe20008000000 */
[----:B------:R-:W-:Y:S01]  /*c7ff0*/  LEA.HI.X.SX32 R71, R71, R2, 0x1, P0 ;  /* 0x0000000247477211 */ /* 0x000fe200000f0eff */
[----:B------:R-:W1:Y:S04]  /*c8000*/  LDCU UR64, c[0x0][0x3b8] ;  /* 0x00007700ff4077ac */ /* 0x000e680008000800 */
[----:B------:R0:W-:Y:S01]  /*c8010*/  @P5 STG.E.U8 desc[UR22][R70.64], R72 ;  /* 0x0000004846005986 */ /* 0x0001e2000c101116 */
[----:B------:R-:W-:Y:S01]  /*c8020*/  ISETP.LT.AND P0, PT, R5, UR63, !P1 ;  /* 0x0000003f05007c0c */ /* 0x000fe2000cf01270 */
[----:B------:R-:W0:Y:S02]  /*c8030*/  LDCU UR63, c[0x0][0x3b8] ;  /* 0x00007700ff3f77ac */ /* 0x000e240008000800 */
[----:B------:R-:W3:Y:S01]  /*c8040*/  LDL.LU R5, [R1+0x3b2c] ;  /* 0x003b2c0001057983 */ /* 0x000ee20000300800 */
[----:B--2---:R-:W-:-:S02]  /*c8050*/  ISETP.LT.AND P5, PT, R4, UR60, !P1 ;  /* 0x0000003c04007c0c */ /* 0x004fc4000cfa1270 */
[----:B------:R-:W-:Y:S01]  /*c8060*/  PRMT R73, R72, 0x9910, RZ ;  /* 0x0000991048497816 */ /* 0x000fe200000000ff */
[----:B------:R-:W2:Y:S01]  /*c8070*/  LDL.LU R4, [R1+0x3b60] ;  /* 0x003b600001047983 */ /* 0x000ea20000300800 */
[C---:B------:R-:W-:Y:S01]  /*c8080*/  IADD3 R68, P4, PT, R0.reuse, R3, RZ ;  /* 0x0000000300447210 */ /* 0x040fe20007f9e0ff */
[C---:B0-----:R-:W-:Y:S01]  /*c8090*/  VIADD R71, R0.reuse, UR61 ;  /* 0x0000003d00477c36 */ /* 0x041fe20008000000 */
[----:B------:R-:W-:Y:S01]  /*c80a0*/  SHF.R.S32.HI R70, RZ, 0x8, R73 ;  /* 0x00000008ff467819 */ /* 0x000fe20000011449 */
[----:B------:R-:W0:Y:S01]  /*c80b0*/  LDCU UR61, c[0x0][0x3b8] ;  /* 0x00007700ff3d77ac */ /* 0x000e220008000800 */
[----:B------:R-:W-:Y:S02]  /*c80c0*/  LEA.HI.X.SX32 R69, R0, R2, 0x1, P4 ;  /* 0x0000000200457211 */ /* 0x000fe400020f0eff */
[----:B----4-:R-:W-:Y:S01]  /*c80d0*/  F2FP.SATFINITE.E4M3.F32.PACK_AB_MERGE_C R0, R9, R11, RZ ;  /* 0x0000000b0900723e */ /* 0x010fe200048070ff */
[----:B------:R-:W4:Y:S01]  /*c80e0*/  LDCU UR60, c[0x0][0x3b8] ;  /* 0x00007700ff3c77ac */ /* 0x000f220008000800 */
[----:B------:R-:W4:Y:S04]  /*c80f0*/  LDL.LU R11, [R1+0x268] ;  /* 0x00026800010b7983 */ /* 0x000f280000300800 */
[----:B------:R0:W-:Y:S01]  /*c8100*/  @P2 STG.E.U8 desc[UR22][R68.64], R70 ;  /* 0x0000004644002986 */ /* 0x0001e2000c101116 */
[----:B------:R-:W-:-:S03]  /*c8110*/  PRMT R72, R0, 0x9910, RZ ;  /* 0x0000991000487816 */ /* 0x000fc600000000ff */
[----:B------:R-:W4:Y:S01]  /*c8120*/  LDL.LU R9, [R1+0x26c] ;  /* 0x00026c0001097983 */ /* 0x000f220000300800 */
[----:B0-----:R-:W-:-:S04]  /*c8130*/  IADD3 R68, P2, PT, R71, R3, RZ ;  /* 0x0000000347447210 */ /* 0x001fc80007f5e0ff */
[C---:B------:R-:W-:Y:S01]  /*c8140*/  LEA.HI.X.SX32 R69, R71.reuse, R2, 0x1, P2 ;  /* 0x0000000247457211 */ /* 0x040fe200010f0eff */
[----:B------:R-:W-:Y:S01]  /*c8150*/  VIADD R71, R71, UR58 ;  /* 0x0000003a47477c36 */ /* 0x000fe20008000000 */
[----:B-----5:R-:W-:Y:S01]  /*c8160*/  ISETP.LT.AND P2, PT, R8, UR59, !P1 ;  /* 0x0000003b08007c0c */ /* 0x020fe2000cf41270 */
[----:B------:R-:W0:Y:S01]  /*c8170*/  LDCU UR59, c[0x0][0x3b8] ;  /* 0x00007700ff3b77ac */ /* 0x000e220008000800 */
[----:B------:R-:W-:Y:S01]  /*c8180*/  ISETP.LT.AND P4, PT, R10, UR62, !P1 ;  /* 0x0000003e0a007c0c */ /* 0x000fe2000cf81270 */
[----:B------:R5:W-:Y:S01]  /*c8190*/  @P3 STG.E.U8 desc[UR22][R68.64], R0 ;  /* 0x0000000044003986 */ /* 0x000be2000c101116 */
[----:B------:R-:W-:Y:S01]  /*c81a0*/  IADD3 R70, P3, PT, R71, R3, RZ ;  /* 0x0000000347467210 */ /* 0x000fe20007f7e0ff */
[----:B------:R-:W0:Y:S02]  /*c81b0*/  LDCU UR62, c[0x0][0x3b8] ;  /* 0x00007700ff3e77ac */ /* 0x000e240008000800 */
[----:B------:R-:W4:Y:S01]  /*c81c0*/  LDL.LU R8, [R1+0x3b90] ;  /* 0x003b900001087983 */ /* 0x000f220000300800 */
[----:B------:R-:W0:Y:S03]  /*c81d0*/  LDCU UR58, c[0x0][0x3b8] ;  /* 0x00007700ff3a77ac */ /* 0x000e260008000800 */
[----:B------:R-:W4:Y:S01]  /*c81e0*/  LDL.LU R10, [R1+0x3bac] ;  /* 0x003bac00010a7983 */ /* 0x000f220000300800 */
[----:B-----5:R-:W-:-:S02]  /*c81f0*/  IMAD.MOV.U32 R69, RZ, RZ, R72 ;  /* 0x000000ffff457224 */ /* 0x020fc400078e0048 */
[C---:B------:R-:W-:Y:S01]  /*c8200*/  VIADD R0, R71.reuse, UR57 ;  /* 0x0000003947007c36 */ /* 0x040fe20008000000 */
[----:B------:R-:W-:Y:S01]  /*c8210*/  LEA.HI.X.SX32 R71, R71, R2, 0x1, P3 ;  /* 0x0000000247477211 */ /* 0x000fe200018f0eff */
[----:B------:R-:W5:Y:S01]  /*c8220*/  LDCU UR57, c[0x0][0x3b8] ;  /* 0x00007700ff3977ac */ /* 0x000f620008000800 */
[----:B------:R-:W-:Y:S02]  /*c8230*/  SHF.R.S32.HI R69, RZ, 0x8, R69 ;  /* 0x00000008ff457819 */ /* 0x000fe40000011445 */
[----:B------:R-:W-:-:S03]  /*c8240*/  IADD3 R68, P3, PT, R0, R3, RZ ;  /* 0x0000000300447210 */ /* 0x000fc60007f7e0ff */
[----:B------:R0:W-:Y:S02]  /*c8250*/  @P0 STG.E.U8 desc[UR22][R70.64], R69 ;  /* 0x0000004546000986 */ /* 0x0001e4000c101116 */
[----:B0-----:R-:W-:Y:S02]  /*c8260*/  LEA.HI.X.SX32 R69, R0, R2, 0x1, P3 ;  /* 0x0000000200457211 */ /* 0x001fe400018f0eff */
[----:B--2---:R-:W-:Y:S02]  /*c8270*/  ISETP.LT.AND P3, PT, R4, UR54, !P1 ;  /* 0x0000003604007c0c */ /* 0x004fe4000cf61270 */
[----:B---3--:R-:W-:Y:S01]  /*c8280*/  F2FP.SATFINITE.E4M3.F32.PACK_AB_MERGE_C R72, R7, R6, RZ ;  /* 0x000000060748723e */ /* 0x008fe200048070ff */
[----:B------:R-:W2:Y:S01]  /*c8290*/  LDL.LU R4, [R1+0x3bb4] ;  /* 0x003bb40001047983 */ /* 0x000ea20000300800 */
[----:B------:R-:W-:Y:S01]  /*c82a0*/  VIADD R71, R0, UR55 ;  /* 0x0000003700477c36 */ /* 0x000fe20008000000 */
[----:B------:R-:W-:Y:S01]  /*c82b0*/  ISETP.LT.AND P0, PT, R5, UR56, !P1 ;  /* 0x0000003805007c0c */ /* 0x000fe2000cf01270 */
[----:B------:R-:W0:Y:S01]  /*c82c0*/  LDCU UR56, c[0x0][0x3b8] ;  /* 0x00007700ff3877ac */ /* 0x000e220008000800 */
[----:B------:R-:W-:Y:S01]  /*c82d0*/  PRMT R70, R72, 0x9910, RZ ;  /* 0x0000991048467816 */ /* 0x000fe200000000ff */
[----:B------:R3:W-:Y:S01]  /*c82e0*/  @P4 STG.E.U8 desc[UR22][R68.64], R72 ;  /* 0x0000004844004986 */ /* 0x0007e2000c101116 */
[----:B------:R-:W0:Y:S03]  /*c82f0*/  LDCU UR55, c[0x0][0x3b8] ;  /* 0x00007700ff3777ac */ /* 0x000e260008000800 */
[----:B------:R-:W-:Y:S01]  /*c8300*/  IMAD.MOV.U32 R0, RZ, RZ, R70 ;  /* 0x000000ffff007224 */ /* 0x000fe200078e0046 */
[----:B------:R-:W5:Y:S01]  /*c8310*/  LDL.LU R6, [R1+0x270] ;  /* 0x0002700001067983 */ /* 0x000f620000300800 */
[----:B------:R-:W0:Y:S03]  /*c8320*/  LDCU UR54, c[0x0][0x3b8] ;  /* 0x00007700ff3677ac */ /* 0x000e260008000800 */
[----:B------:R-:W5:Y:S01]  /*c8330*/  LDL.LU R7, [R1+0x274] ;  /* 0x0002740001077983 */ /* 0x000f620000300800 */
[----:B---3--:R-:W-:-:S03]  /*c8340*/  IADD3 R68, P4, PT, R71, R3, RZ ;  /* 0x0000000347447210 */ /* 0x008fc60007f9e0ff */
[----:B------:R-:W3:Y:S01]  /*c8350*/  LDL.LU R5, [R1+0x3b20] ;  /* 0x003b200001057983 */ /* 0x000ee20000300800 */
[----:B------:R-:W-:Y:S02]  /*c8360*/  SHF.R.S32.HI R0, RZ, 0x8, R0 ;  /* 0x00000008ff007819 */ /* 0x000fe40000011400 */
[C---:B------:R-:W-:Y:S01]  /*c8370*/  LEA.HI.X.SX32 R69, R71.reuse, R2, 0x1, P4 ;  /* 0x0000000247457211 */ /* 0x040fe200020f0eff */
[----:B------:R-:W-:Y:S01]  /*c8380*/  VIADD R71, R71, UR53 ;  /* 0x0000003547477c36 */ /* 0x000fe20008000000 */
[----:B----4-:R-:W-:Y:S01]  /*c8390*/  F2FP.SATFINITE.E4M3.F32.PACK_AB_MERGE_C R72, R9, R11, RZ ;  /* 0x0000000b0948723e */ /* 0x010fe200048070ff */
[----:B------:R-:W4:Y:S01]  /*c83a0*/  LDCU UR53, c[0x0][0x3b8] ;  /* 0x00007700ff3577ac */ /* 0x000f220008000800 */
[----:B------:R-:W3:Y:S02]  /*c83b0*/  LDL.LU R11, [R1+0x278] ;  /* 0x00027800010b7983 */ /* 0x000ee40000300800 */
[----:B------:R-:W-:Y:S02]  /*c83c0*/  IADD3 R70, P4, PT, R71, R3, RZ ;  /* 0x0000000347467210 */ /* 0x000fe40007f9e0ff */
[----:B------:R0:W-:Y:S01]  /*c83d0*/  @P5 STG.E.U8 desc[UR22][R68.64], R0 ;  /* 0x0000000044005986 */ /* 0x0001e2000c101116 */
[----:B------:R-:W-:-:S03]  /*c83e0*/  PRMT R73, R72, 0x9910, RZ ;  /* 0x0000991048497816 */ /* 0x000fc600000000ff */
[----:B------:R-:W3:Y:S01]  /*c83f0*/  LDL.LU R9, [R1+0x27c] ;  /* 0x00027c0001097983 */ /* 0x000ee20000300800 */
[C---:B0-----:R-:W-:Y:S01]  /*c8400*/  VIADD R0, R71.reuse, UR52 ;  /* 0x0000003447007c36 */ /* 0x041fe20008000000 */
[-C--:B------:R-:W-:Y:S01]  /*c8410*/  LEA.HI.X.SX32 R71, R71, R2.reuse, 0x1, P4 ;  /* 0x0000000247477211 */ /* 0x080fe200020f0eff */
[----:B------:R-:W0:Y:S03]  /*c8420*/  LDCU UR52, c[0x0][0x3b8] ;  /* 0x00007700ff3477ac */ /* 0x000e260008000800 */
[C---:B------:R-:W-:Y:S01]  /*c8430*/  IADD3 R68, P5, PT, R0.reuse, R3, RZ ;  /* 0x0000000300447210 */ /* 0x040fe20007fbe0ff */
[----:B------:R1:W-:Y:S03]  /*c8440*/  @P2 STG.E.U8 desc[UR22][R70.64], R72 ;  /* 0x0000004846002986 */ /* 0x0003e6000c101116 */
[----:B------:R-:W-:-:S02]  /*c8450*/  LEA.HI.X.SX32 R69, R0, R2, 0x1, P5 ;  /* 0x0000000200457211 */ /* 0x000fc400028f0eff */
[----:B------:R-:W-:Y:S01]  /*c8460*/  ISETP.LT.AND P4, PT, R8, UR51, !P1 ;  /* 0x0000003308007c0c */ /* 0x000fe2000cf81270 */
[----:B------:R-:W0:Y:S01]  /*c8470*/  LDCU UR51, c[0x0][0x3b8] ;  /* 0x00007700ff3377ac */ /* 0x000e220008000800 */
[----:B------:R-:W4:Y:S01]  /*c8480*/  LDL.LU R8, [R1+0x3b68] ;  /* 0x003b680001087983 */ /* 0x000f220000300800 */
[----:B-1----:R-:W-:-:S05]  /*c8490*/  SHF.R.S32.HI R70, RZ, 0x8, R73 ;  /* 0x00000008ff467819 */ /* 0x002fca0000011449 */
[----:B------:R1:W-:Y:S01]  /*c84a0*/  @P0 STG.E.U8 desc[UR22][R68.64], R70 ;  /* 0x0000004644000986 */ /* 0x0003e2000c101116 */
[----:B--2---:R-:W-:Y:S01]  /*c84b0*/  ISETP.LT.AND P0, PT, R4, UR48, !P1 ;  /* 0x0000003004007c0c */ /* 0x004fe2000cf01270 */
[----:B------:R-:W-:Y:S02]  /*c84c0*/  VIADD R71, R0, UR49 ;  /* 0x0000003100477c36 */ /* 0x000fe40008000000 */
[----:B------:R-:W2:Y:S01]  /*c84d0*/  LDL.LU R4, [R1+0x3b9c] ;  /* 0x003b9c0001047983 */ /* 0x000ea20000300800 */
[----:B------:R-:W-:Y:S01]  /*c84e0*/  ISETP.LT.AND P2, PT, R10, UR50, !P1 ;  /* 0x000000320a007c0c */ /* 0x000fe2000cf41270 */
[----:B------:R-:W0:Y:S01]  /*c84f0*/  LDCU UR50, c[0x0][0x3b8] ;  /* 0x00007700ff3277ac */ /* 0x000e220008000800 */
[C---:B-1----:R-:W-:Y:S01]  /*c8500*/  IADD3 R68, P5, PT, R71.reuse, R3, RZ ;  /* 0x0000000347447210 */ /* 0x042fe20007fbe0ff */
[----:B------:R-:W1:Y:S03]  /*c8510*/  LDCU UR49, c[0x0][0x3b8] ;  /* 0x00007700ff3177ac */ /* 0x000e660008000800 */
[----:B------:R-:W-:Y:S01]  /*c8520*/  LEA.HI.X.SX32 R69, R71, R2, 0x1, P5 ;  /* 0x0000000247457211 */ /* 0x000fe200028f0eff */
[----:B------:R-:W0:Y:S01]  /*c8530*/  LDCU UR48, c[0x0][0x3b8] ;  /* 0x00007700ff3077ac */ /* 0x000e220008000800 */
[----:B-----5:R-:W-:Y:S01]  /*c8540*/  F2FP.SATFINITE.E4M3.F32.PACK_AB_MERGE_C R0, R7, R6, RZ ;  /* 0x000000060700723e */ /* 0x020fe200048070ff */
[----:B------:R-:W-:Y:S01]  /*c8550*/  VIADD R71, R71, UR46 ;  /* 0x0000002e47477c36 */ /* 0x000fe20008000000 */
[----:B------:R-:W5:Y:S01]  /*c8560*/  LDL.LU R6, [R1+0x280] ;  /* 0x0002800001067983 */ /* 0x000f620000300800 */
[----:B------:R-:W0:Y:S01]  /*c8570*/  LDCU UR46, c[0x0][0x3b8] ;  /* 0x00007700ff2e77ac */ /* 0x000e220008000800 */
[----:B------:R-:W-:-:S02]  /*c8580*/  PRMT R72, R0, 0x9910, RZ ;  /* 0x0000991000487816 */ /* 0x000fc400000000ff */
[----:B------:R1:W-:Y:S01]  /*c8590*/  @P3 STG.E.U8 desc[UR22][R68.64], R0 ;  /* 0x0000000044003986 */ /* 0x0003e2000c101116 */
[----:B------:R-:W-:-:S03]  /*c85a0*/  IADD3 R70, P3, PT, R71, R3, RZ ;  /* 0x0000000347467210 */ /* 0x000fc60007f7e0ff */
[----:B------:R-:W5:Y:S01]  /*c85b0*/  LDL.LU R7, [R1+0x284] ;  /* 0x0002840001077983 */ /* 0x000f620000300800 */
[----:B-1----:R-:W-:Y:S02]  /*c85c0*/  IMAD.MOV.U32 R69, RZ, RZ, R72 ;  /* 0x000000ffff457224 */ /* 0x002fe400078e0048 */
[C---:B------:R-:W-:Y:S01]  /*c85d0*/  VIADD R0, R71.reuse, UR45 ;  /* 0x0000002d47007c36 */ /* 0x040fe20008000000 */
[-C--:B------:R-:W-:Y:S01]  /*c85e0*/  LEA.HI.X.SX32 R71, R71, R2.reuse, 0x1, P3 ;  /* 0x0000000247477211 */ /* 0x080fe200018f0eff */
[----:B------:R-:W1:Y:S01]  /*c85f0*/  LDCU UR45, c[0x0][0x3b8] ;  /* 0x00007700ff2d77ac */ /* 0x000e620008000800 */
[----:B------:R-:W-:Y:S02]  /*c8600*/  SHF.R.S32.HI R69, RZ, 0x8, R69 ;  /* 0x00000008ff457819 */ /* 0x000fe40000011445 */
[C---:B------:R-:W-:Y:S02]  /*c8610*/  IADD3 R68, P3, PT, R0.reuse, R3, RZ ;  /* 0x0000000300447210 */ /* 0x040fe40007f7e0ff */
[----:B---3--:R-:W-:Y:S01]  /*c8620*/  F2FP.SATFINITE.E4M3.F32.PACK_AB_MERGE_C R72, R9, R11, RZ ;  /* 0x0000000b0948723e */ /* 0x008fe200048070ff */
[----:B------:R3:W-:Y:S01]  /*c8630*/  @P4 STG.E.U8 desc[UR22][R70.64], R69 ;  /* 0x0000004546004986 */ /* 0x0007e2000c101116 */
[----:B------:R-:W-:Y:S01]  /*c8640*/  ISETP.LT.AND P5, PT, R5, UR47, !P1 ;  /* 0x0000002f05007c0c */ /* 0x000fe2000cfa1270 */
[----:B------:R-:W0:Y:S02]  /*c8650*/  LDCU UR47, c[0x0][0x3b8] ;  /* 0x00007700ff2f77ac */ /* 0x000e240008000800 */
[----:B------:R-:W5:Y:S04]  /*c8660*/  LDL.LU R5, [R1+0x3bb0] ;  /* 0x003bb00001057983 */ /* 0x000f680000300800 */
[----:B------:R-:W5:Y:S01]  /*c8670*/  LDL.LU R10, [R1+0x3bc0] ;  /* 0x003bc000010a7983 */ /* 0x000f620000300800 */
[----:B---3--:R-:W-:-:S05]  /*c8680*/  LEA.HI.X.SX32 R69, R0, R2, 0x1, P3 ;  /* 0x0000000200457211 */ /* 0x008fca00018f0eff */
[----:B------:R3:W-:Y:S01]  /*c8690*/  @P2 STG.E.U8 desc[UR22][R68.64], R72 ;  /* 0x0000004844002986 */ /* 0x0007e2000c101116 */
[----:B--2---:R-:W-:Y:S01]  /*c86a0*/  ISETP.LT.AND P2, PT, R4, UR42, !P1 ;  /* 0x0000002a04007c0c */ /* 0x004fe2000cf41270 */
[----:B------:R-:W-:Y:S02]  /*c86b0*/  VIADD R71, R0, UR43 ;  /* 0x0000002b00477c36 */ /* 0x000fe40008000000 */
[----:B------:R-:W2:Y:S01]  /*c86c0*/  LDL.LU R4, [R1+0x3b5c] ;  /* 0x003b5c0001047983 */ /* 0x000ea20000300800 */
[----:B------:R-:W-:Y:S01]  /*c86d0*/  PRMT R70, R72, 0x9910, RZ ;  /* 0x0000991048467816 */ /* 0x000fe200000000ff */
[----:B------:R-:W0:Y:S02]  /*c86e0*/  LDCU UR43, c[0x0][0x3b8] ;  /* 0x00007700ff2b77ac */ /* 0x000e240008000800 */
[----:B------:R-:W2:Y:S01]  /*c86f0*/  LDL.LU R11, [R1+0x288] ;  /* 0x00028800010b7983 */ /* 0x000ea20000300800 */
[CC--:B---3--:R-:W-:Y:S01]  /*c8700*/  IADD3 R68, P4, PT, R71.reuse, R3.reuse, RZ ;  /* 0x0000000347447210 */ /* 0x0c8fe20007f9e0ff */
[----:B------:R-:W-:Y:S01]  /*c8710*/  IMAD.MOV.U32 R0, RZ, RZ, R70 ;  /* 0x000000ffff007224 */ /* 0x000fe200078e0046 */
[----:B----4-:R-:W-:Y:S01]  /*c8720*/  ISETP.LT.AND P3, PT, R8, UR44, !P1 ;  /* 0x0000002c08007c0c */ /* 0x010fe2000cf61270 */
[----:B------:R-:W3:Y:S01]  /*c8730*/  LDL.LU R9, [R1+0x28c] ;  /* 0x00028c0001097983 */ /* 0x000ee20000300800 */
[C---:B------:R-:W-:Y:S01]  /*c8740*/  LEA.HI.X.SX32 R69, R71.reuse, R2, 0x1, P4 ;  /* 0x0000000247457211 */ /* 0x040fe200020f0eff */
[----:B------:R-:W-:Y:S01]  /*c8750*/  VIADD R71, R71, UR41 ;  /* 0x0000002947477c36 */ /* 0x000fe20008000000 */
[----:B------:R-:W-:Y:S01]  /*c8760*/  SHF.R.S32.HI R0, RZ, 0x8, R0 ;  /* 0x00000008ff007819 */ /* 0x000fe20000011400 */
[----:B------:R-:W4:Y:S01]  /*c8770*/  LDL.LU R8, [R1+0x3b64] ;  /* 0x003b640001087983 */ /* 0x000f220000300800 */
[----:B------:R-:W0:Y:S03]  /*c8780*/  LDCU UR44, c[0x0][0x3b8] ;  /* 0x00007700ff2c77ac */ /* 0x000e260008000800 */
[----:B------:R1:W-:Y:S01]  /*c8790*/  @P0 STG.E.U8 desc[UR22][R68.64], R0 ;  /* 0x0000000044000986 */ /* 0x0003e2000c101116 */
[----:B------:R-:W-:Y:S01]  /*c87a0*/  IADD3 R70, P0, PT, R71, R3, RZ ;  /* 0x0000000347467210 */ /* 0x000fe20007f1e0ff */
[----:B------:R-:W0:Y:S01]  /*c87b0*/  LDCU UR42, c[0x0][0x3b8] ;  /* 0x00007700ff2a77ac */ /* 0x000e220008000800 */
[----:B-----5:R-:W-:-:S02]  /*c87c0*/  F2FP.SATFINITE.E4M3.F32.PACK_AB_MERGE_C R72, R7, R6, RZ ;  /* 0x000000060748723e */ /* 0x020fc400048070ff */
[----:B------:R-:W5:Y:S01]  /*c87d0*/  LDL.LU R6, [R1+0x290] ;  /* 0x0002900001067983 */ /* 0x000f620000300800 */
[----:B------:R-:W0:Y:S03]  /*c87e0*/  LDCU UR41, c[0x0][0x3b8] ;  /* 0x00007700ff2977ac */ /* 0x000e260008000800 */
[----:B------:R-:W5:Y:S01]  /*c87f0*/  LDL.LU R7, [R1+0x294] ;  /* 0x0002940001077983 */ /* 0x000f620000300800 */
[C---:B-1----:R-:W-:Y:S01]  /*c8800*/  VIADD R0, R71.reuse, UR40 ;  /* 0x0000002847007c36 */ /* 0x042fe20008000000 */
[----:B------:R-:W-:Y:S01]  /*c8810*/  LEA.HI.X.SX32 R71, R71, R2, 0x1, P0 ;  /* 0x0000000247477211 */ /* 0x000fe200000f0eff */
[----:B------:R-:W1:Y:S04]  /*c8820*/  LDCU UR40, c[0x0][0x3b8] ;  /* 0x00007700ff2877ac */ /* 0x000e680008000800 */
[----:B------:R0:W-:Y:S01]  /*c8830*/  @P5 STG.E.U8 desc[UR22][R70.64], R72 ;  /* 0x0000004846005986 */ /* 0x0001e2000c101116 */
[----:B------:R-:W-:Y:S01]  /*c8840*/  ISETP.LT.AND P0, PT, R5, UR39, !P1 ;  /* 0x0000002705007c0c */ /* 0x000fe2000cf01270 */
[----:B------:R-:W0:Y:S02]  /*c8850*/  LDCU UR39, c[0x0][0x3b8] ;  /* 0x00007700ff2777ac */ /* 0x000e240008000800 */
[----:B------:R-:W5:Y:S01]  /*c8860*/  LDL.LU R5, [R1+0x3ba8] ;  /* 0x003ba80001057983 */ /* 0x000f620000300800 */
        /* <DEDUP_REMOVED lines=8> */
[----:B---3--:R-:W-:Y:S01]  /*c88f0*/  F2FP.SATFINITE.E4M3.F32.PACK_AB_MERGE_C R0, R9, R11, RZ ;  /* 0x0000000b0900723e */ /* 0x008fe200048070ff */
[----:B------:R-:W3:Y:S02]  /*c8900*/  LDCU UR37, c[0x0][0x3b8] ;  /* 0x00007700ff2577ac */ /* 0x000ee40008000800 */
[----:B------:R0:W-:Y:S01]  /*c8910*/  @P3 STG.E.U8 desc[UR22][R68.64], R70 ;  /* 0x0000004644003986 */ /* 0x0001e2000c101116 */
[----:B------:R-:W-:Y:S01]  /*c8920*/  ISETP.LT.AND P4, PT, R10, UR77, !P1 ;  /* 0x0000004d0a007c0c */ /* 0x000fe2000cf81270 */
[----:B------:R-:W1:Y:S02]  /*c8930*/  LDCU UR77, c[0x0][0x3b8] ;  /* 0x00007700ff4d77ac */ /* 0x000e640008000800 */
[----:B------:R-:W3:Y:S01]  /*c8940*/  LDL.LU R10, [R1+0x298] ;  /* 0x00029800010a7983 */ /* 0x000ee20000300800 */
[----:B------:R-:W-:-:S03]  /*c8950*/  PRMT R72, R0, 0x9910, RZ ;  /* 0x0000991000487816 */ /* 0x000fc600000000ff */
[----:B------:R-:W3:Y:S01]  /*c8960*/  LDL.LU R11, [R1+0x29c] ;  /* 0x00029c00010b7983 */ /* 0x000ee20000300800 */
[----:B0-----:R-:W-:-:S03]  /*c8970*/  IADD3 R68, P3, PT, R71, R3, RZ ;  /* 0x0000000347447210 */ /* 0x001fc60007f7e0ff */
[----:B------:R-:W3:Y:S01]  /*c8980*/  LDL.LU R9, [R1+0x3bd4] ;  /* 0x003bd40001097983 */ /* 0x000ee20000300800 */
[C---:B------:R-:W-:Y:S01]  /*c8990*/  LEA.HI.X.SX32 R69, R71.reuse, R2, 0x1, P3 ;  /* 0x0000000247457211 */ /* 0x040fe200018f0eff */
[----:B------:R-:W-:Y:S01]  /*c89a0*/  VIADD R71, R71, UR35 ;  /* 0x0000002347477c36 */ /* 0x000fe20008000000 */
[----:B----4-:R-:W-:Y:S01]  /*c89b0*/  ISETP.LT.AND P3, PT, R8, UR36, !P1 ;  /* 0x0000002408007c0c */ /* 0x010fe2000cf61270 */
[----:B------:R-:W0:Y:S01]  /*c89c0*/  LDCU UR36, c[0x0][0x3b8] ;  /* 0x00007700ff2477ac */ /* 0x000e220008000800 */
[----:B------:R-:W4:Y:S01]  /*c89d0*/  LDL.LU R8, [R1+0x3b78] ;  /* 0x003b780001087983 */ /* 0x000f220000300800 */
[----:B------:R-:W0:Y:S03]  /*c89e0*/  LDCU UR35, c[0x0][0x3b8] ;  /* 0x00007700ff2377ac */ /* 0x000e260008000800 */
[----:B------:R1:W-:Y:S01]  /*c89f0*/  @P2 STG.E.U8 desc[UR22][R68.64], R0 ;  /* 0x0000000044002986 */ /* 0x0003e2000c101116 */
[----:B------:R-:W-:Y:S01]  /*c8a00*/  IADD3 R70, P2, PT, R71, R3, RZ ;  /* 0x0000000347467210 */ /* 0x000fe20007f5e0ff */
[----:B-1----:R-:W-:-:S02]  /*c8a10*/  IMAD.MOV.U32 R69, RZ, RZ, R72 ;  /* 0x000000ffff457224 */ /* 0x002fc400078e0048 */
[C---:B------:R-:W-:Y:S01]  /*c8a20*/  VIADD R0, R71.reuse, UR34 ;  /* 0x0000002247007c36 */ /* 0x040fe20008000000 */
[----:B------:R-:W-:Y:S01]  /*c8a30*/  LEA.HI.X.SX32 R71, R71, R2, 0x1, P2 ;  /* 0x0000000247477211 */ /* 0x000fe200010f0eff */
[----:B------:R-:W1:Y:S01]  /*c8a40*/  LDCU UR34, c[0x0][0x3b8] ;  /* 0x00007700ff2277ac */ /* 0x000e620008000800 */
[----:B------:R-:W-:Y:S02]  /*c8a50*/  SHF.R.S32.HI R69, RZ, 0x8, R69 ;  /* 0x00000008ff457819 */ /* 0x000fe40000011445 */
[C---:B------:R-:W-:Y:S02]  /*c8a60*/  IADD3 R68, P2, PT, R0.reuse, R3, RZ ;  /* 0x0000000300447210 */ /* 0x040fe40007f5e0ff */
[----:B-----5:R-:W-:Y:S01]  /*c8a70*/  F2FP.SATFINITE.E4M3.F32.PACK_AB_MERGE_C R72, R7, R6, RZ ;  /* 0x000000060748723e */ /* 0x020fe200048070ff */
[----:B------:R5:W-:Y:S01]  /*c8a80*/  @P0 STG.E.U8 desc[UR22][R70.64], R69 ;  /* 0x0000004546000986 */ /* 0x000be2000c101116 */
[----:B------:R-:W-:Y:S01]  /*c8a90*/  ISETP.LT.AND P0, PT, R5, UR33, !P1 ;  /* 0x0000002105007c0c */ /* 0x000fe2000cf01270 */
[----:B------:R-:W0:Y:S02]  /*c8aa0*/  LDCU UR33, c[0x0][0x3b8] ;  /* 0x00007700ff2177ac */ /* 0x000e240008000800 */
[----:B------:R-:W4:Y:S04]  /*c8ab0*/  LDL.LU R6, [R1+0x3b98] ;  /* 0x003b980001067983 */ /* 0x000f280000300800 */
[----:B------:R-:W4:Y:S01]  /*c8ac0*/  LDL.LU R7, [R1+0x2a0] ;  /* 0x0002a00001077983 */ /* 0x000f220000300800 */
[----:B-----5:R-:W-:-:S03]  /*c8ad0*/  LEA.HI.X.SX32 R69, R0, R2, 0x1, P2 ;  /* 0x0000000200457211 */ /* 0x020fc600010f0eff */
[----:B------:R-:W5:Y:S01]  /*c8ae0*/  LDL.LU R5, [R1+0x2a4] ;  /* 0x0002a40001057983 */ /* 0x000f620000300800 */
[----:B--2---:R-:W-:Y:S01]  /*c8af0*/  ISETP.LT.AND P2, PT, R4, UR31, !P1 ;  /* 0x0000001f04007c0c */ /* 0x004fe2000cf41270 */
[----:B------:R-:W-:Y:S02]  /*c8b00*/  VIADD R71, R0, UR32 ;  /* 0x0000002000477c36 */ /* 0x000fe40008000000 */
[----:B------:R-:W2:Y:S01]  /*c8b10*/  LDL.LU R4, [R1+0x3ba0] ;  /* 0x003ba00001047983 */ /* 0x000ea20000300800 */
[----:B------:R-:W-:Y:S01]  /*c8b20*/  PRMT R70, R72, 0x9910, RZ ;  /* 0x0000991048467816 */ /* 0x000fe200000000ff */
[----:B------:R-:W0:Y:S02]  /*c8b30*/  LDCU UR32, c[0x0][0x3b8] ;  /* 0x00007700ff2077ac */ /* 0x000e240008000800 */
[----:B------:R1:W-:Y:S02]  /*c8b40*/  @P4 STG.E.U8 desc[UR22][R68.64], R72 ;  /* 0x0000004844004986 */ /* 0x0003e4000c101116 */
[----:B------:R-:W-:Y:S01]  /*c8b50*/  IMAD.MOV.U32 R0, RZ, RZ, R70 ;  /* 0x000000ffff007224 */ /* 0x000fe200078e0046 */
[----:B------:R-:W0:Y:S01]  /*c8b60*/  LDCU UR31, c[0x0][0x3b8] ;  /* 0x00007700ff1f77ac */ /* 0x000e220008000800 */
[----:B------:R-:W2:Y:S03]  /*c8b70*/  LDL.LU R12, [R1+0x2a8] ;  /* 0x0002a800010c7983 */ /* 0x000ea60000300800 */
[----:B------:R-:W-:Y:S01]  /*c8b80*/  SHF.R.S32.HI R0, RZ, 0x8, R0 ;  /* 0x00000008ff007819 */ /* 0x000fe20000011400 */
[----:B------:R-:W2:Y:S01]  /*c8b90*/  LDL.LU R13, [R1+0x2ac] ;  /* 0x0002ac00010d7983 */ /* 0x000ea20000300800 */
[----:B-1----:R-:W-:-:S04]  /*c8ba0*/  IADD3 R68, P4, PT, R71, R3, RZ ;  /* 0x0000000347447210 */ /* 0x002fc80007f9e0ff */
[C---:B------:R-:W-:Y:S01]  /*c8bb0*/  LEA.HI.X.SX32 R69, R71.reuse, R2, 0x1, P4 ;  /* 0x0000000247457211 */ /* 0x040fe200020f0eff */
[----:B------:R-:W-:Y:S01]  /*c8bc0*/  VIADD R71, R71, UR30 ;  /* 0x0000001e47477c36 */ /* 0x000fe20008000000 */
[----:B---3--:R-:W-:Y:S01]  /*c8bd0*/  F2FP.SATFINITE.E4M3.F32.PACK_AB_MERGE_C R72, R11, R10, RZ ;  /* 0x0000000a0b48723e */ /* 0x008fe200048070ff */
[----:B------:R-:W1:Y:S01]  /*c8be0*/  LDCU UR30, c[0x0][0x3b8] ;  /* 0x00007700ff1e77ac */ /* 0x000e620008000800 */
[----:B------:R-:W3:Y:S02]  /*c8bf0*/  LDL.LU R11, [R1+0x3bbc] ;  /* 0x003bbc00010b7983 */ /* 0x000ee40000300800 */
[CC--:B------:R-:W-:Y:S02]  /*c8c00*/  IADD3 R70, P4, PT, R71.reuse, R3.reuse, RZ ;  /* 0x0000000347467210 */ /* 0x0c0fe40007f9e0ff */
[----:B------:R0:W-:Y:S01]  /*c8c10*/  @P5 STG.E.U8 desc[UR22][R68.64], R0 ;  /* 0x0000000044005986 */ /* 0x0001e2000c101116 */
[----:B------:R-:W-:Y:S01]  /*c8c20*/  PRMT R73, R72, 0x9910, RZ ;  /* 0x0000991048497816 */ /* 0x000fe200000000ff */
[C---:B0-----:R-:W-:Y:S01]  /*c8c30*/  VIADD R0, R71.reuse, UR29 ;  /* 0x0000001d47007c36 */ /* 0x041fe20008000000 */
[-C--:B------:R-:W-:Y:S01]  /*c8c40*/  LEA.HI.X.SX32 R71, R71, R2.reuse, 0x1, P4 ;  /* 0x0000000247477211 */ /* 0x080fe200020f0eff */
[----:B------:R-:W0:Y:S03]  /*c8c50*/  LDCU UR29, c[0x0][0x3b8] ;  /* 0x00007700ff1d77ac */ /* 0x000e260008000800 */
[C---:B------:R-:W-:Y:S01]  /*c8c60*/  IADD3 R68, P5, PT, R0.reuse, R3, RZ ;  /* 0x0000000300447210 */ /* 0x040fe20007fbe0ff */
[----:B------:R1:W-:Y:S03]  /*c8c70*/  @P3 STG.E.U8 desc[UR22][R70.64], R72 ;  /* 0x0000004846003986 */ /* 0x0003e6000c101116 */
[----:B------:R-:W-:-:S02]  /*c8c80*/  LEA.HI.X.SX32 R69, R0, R2, 0x1, P5 ;  /* 0x0000000200457211 */ /* 0x000fc400028f0eff */
[----:B-1----:R-:W-:Y:S01]  /*c8c90*/  SHF.R.S32.HI R70, RZ, 0x8, R73 ;  /* 0x00000008ff467819 */ /* 0x002fe20000011449 */
[----:B------:R-:W-:Y:S01]  /*c8ca0*/  VIADD R71, R0, UR27 ;  /* 0x0000001b00477c36 */ /* 0x000fe20008000000 */
[----:B----4-:R-:W-:Y:S01]  /*c8cb0*/  ISETP.LT.AND P3, PT, R8, UR28, !P1 ;  /* 0x0000001c08007c0c */ /* 0x010fe2000cf61270 */
[----:B------:R-:W1:Y:S02]  /*c8cc0*/  LDCU UR28, c[0x0][0x3b8] ;  /* 0x00007700ff1c77ac */ /* 0x000e640008000800 */
[----:B------:R4:W-:Y:S01]  /*c8cd0*/  @P0 STG.E.U8 desc[UR22][R68.64], R70 ;  /* 0x0000004644000986 */ /* 0x0009e2000c101116 */
[----:B------:R-:W-:Y:S01]  /*c8ce0*/  ISETP.LT.AND P4, PT, R9, UR76, !P1 ;  /* 0x0000004c09007c0c */ /* 0x000fe2000cf81270 */
[----:B------:R-:W0:Y:S01]  /*c8cf0*/  LDCU UR76, c[0x0][0x3b8] ;  /* 0x00007700ff4c77ac */ /* 0x000e220008000800 */
[----:B-----5:R-:W-:Y:S01]  /*c8d00*/  F2FP.SATFINITE.E4M3.F32.PACK_AB_MERGE_C R0, R5, R7, RZ ;  /* 0x000000070500723e */ /* 0x020fe200048070ff */
[----:B------:R-:W5:Y:S01]  /*c8d10*/  LDCU UR27, c[0x0][0x3b8] ;  /* 0x00007700ff1b77ac */ /* 0x000f620008000800 */
[----:B----4-:R-:W-:-:S04]  /*c8d20*/  IADD3 R68, P5, PT, R71, R3, RZ ;  /* 0x0000000347447210 */ /* 0x010fc80007fbe0ff */
[C---:B------:R-:W-:Y:S02]  /*c8d30*/  LEA.HI.X.SX32 R69, R71.reuse, R2, 0x1, P5 ;  /* 0x0000000247457211 */ /* 0x040fe400028f0eff */
[----:B------:R-:W-:Y:S01]  /*c8d40*/  ISETP.LT.AND P0, PT, R6, UR26, !P1 ;  /* 0x0000001a06007c0c */ /* 0x000fe2000cf01270 */
[----:B------:R-:W-:Y:S01]  /*c8d50*/  VIADD R71, R71, UR24 ;  /* 0x0000001847477c36 */ /* 0x000fe20008000000 */
[----:B------:R-:W-:Y:S02]  /*c8d60*/  PRMT R72, R0, 0x9910, RZ ;  /* 0x0000991000487816 */ /* 0x000fe400000000ff */
[----:B--2---:R-:W-:Y:S01]  /*c8d70*/  ISETP.LT.AND P5, PT, R4, UR25, !P1 ;  /* 0x0000001904007c0c */ /* 0x004fe2000cfa1270 */
[----:B------:R2:W-:Y:S01]  /*c8d80*/  @P2 STG.E.U8 desc[UR22][R68.64], R0 ;  /* 0x0000000044002986 */ /* 0x0005e2000c101116 */
[----:B------:R-:W4:Y:S03]  /*c8d90*/  LDCU UR26, c[0x0][0x3b8] ;  /* 0x00007700ff1a77ac */ /* 0x000f260008000800 */
[----:B------:R-:W4:Y:S01]  /*c8da0*/  LDL.LU R4, [R1+0x3bd8] ;  /* 0x003bd80001047983 */ /* 0x000f220000300800 */
[----:B------:R-:W0:Y:S03]  /*c8db0*/  LDCU UR25, c[0x0][0x3b8] ;  /* 0x00007700ff1977ac */ /* 0x000e260008000800 */
[----:B------:R-:W5:Y:S01]  /*c8dc0*/  LDL.LU R10, [R1+0x3b88] ;  /* 0x003b8800010a7983 */ /* 0x000f620000300800 */
[----:B------:R-:W0:Y:S03]  /*c8dd0*/  LDCU UR24, c[0x0][0x3b8] ;  /* 0x00007700ff1877ac */ /* 0x000e260008000800 */
[----:B------:R-:W5:Y:S04]  /*c8de0*/  LDL.LU R6, [R1+0x3b84] ;  /* 0x003b840001067983 */ /* 0x000f680000300800 */
[----:B------:R-:W5:Y:S04]  /*c8df0*/  LDL.LU R8, [R1+0x2b0] ;  /* 0x0002b00001087983 */ /* 0x000f680000300800 */
[----:B------:R-:W5:Y:S04]  /*c8e00*/  LDL.LU R9, [R1+0x2b4] ;  /* 0x0002b40001097983 */ /* 0x000f680000300800 */
[----:B------:R-:W5:Y:S04]  /*c8e10*/  LDL.LU R7, [R1+0x2b8] ;  /* 0x0002b80001077983 */ /* 0x000f680000300800 */
[----:B------:R-:W5:Y:S01]  /*c8e20*/  LDL.LU R5, [R1+0x2bc] ;  /* 0x0002bc0001057983 */ /* 0x000f620000300800 */
[----:B--2---:R-:W-:Y:S01]  /*c8e30*/  IMAD.MOV.U32 R69, RZ, RZ, R72 ;  /* 0x000000ffff457224 */ /* 0x004fe200078e0048 */
[C---:B------:R-:W-:Y:S01]  /*c8e40*/  IADD3 R70, P2, PT, R71.reuse, R3, RZ ;  /* 0x0000000347467210 */ /* 0x040fe20007f5e0ff */
[----:B------:R-:W-:Y:S01]  /*c8e50*/  VIADD R0, R71, UR21 ;  /* 0x0000001547007c36 */ /* 0x000fe20008000000 */
[----:B------:R-:W-:Y:S01]  /*c8e60*/  F2FP.SATFINITE.E4M3.F32.PACK_AB_MERGE_C R72, R13, R12, RZ ;  /* 0x0000000c0d48723e */ /* 0x000fe200048070ff */
[----:B------:R-:W2:Y:S01]  /*c8e70*/  LDCU UR21, c[0x0][0x3b8] ;  /* 0x00007700ff1577ac */ /* 0x000ea20008000800 */
[----:B------:R-:W-:-:S02]  /*c8e80*/  LEA.HI.X.SX32 R71, R71, R2, 0x1, P2 ;  /* 0x0000000247477211 */ /* 0x000fc400010f0eff */
[----:B------:R-:W-:Y:S02]  /*c8e90*/  SHF.R.S32.HI R69, RZ, 0x8, R69 ;  /* 0x00000008ff457819 */ /* 0x000fe40000011445 */
[----:B------:R-:W-:-:S03]  /*c8ea0*/  IADD3 R68, P2, PT, R0, R3, RZ ;  /* 0x0000000300447210 */ /* 0x000fc60007f5e0ff */
[----:B------:R0:W-:Y:S02]  /*c8eb0*/  @P4 STG.E.U8 desc[UR22][R70.64], R69 ;  /* 0x0000004546004986 */ /* 0x0001e4000c101116 */
[CC--:B0-----:R-:W-:Y:S01]  /*c8ec0*/  LEA.HI.X.SX32 R69, R0.reuse, R2.reuse, 0x1, P2 ;  /* 0x0000000200457211 */ /* 0x0c1fe200010f0eff */
[----:B------:R-:W-:Y:S01]  /*c8ed0*/  VIADD R71, R0, UR19 ;  /* 0x0000001300477c36 */ /* 0x000fe20008000000 */
[----:B------:R-:W-:Y:S01]  /*c8ee0*/  PRMT R73, R72, 0x9910, RZ ;  /* 0x0000991048497816 */ /* 0x000fe200000000ff */
[----:B------:R-:W0:Y:S02]  /*c8ef0*/  LDCU UR19, c[0x0][0x3b8] ;  /* 0x00007700ff1377ac */ /* 0x000e240008000800 */
[----:B------:R1:W-:Y:S01]  /*c8f00*/  @P3 STG.E.U8 desc[UR22][R68.64], R72 ;  /* 0x0000004844003986 */ /* 0x0003e2000c101116 */
[CC--:B------:R-:W-:Y:S01]  /*c8f10*/  IADD3 R70, P3, PT, R71.reuse, R3.reuse, RZ ;  /* 0x0000000347467210 */ /* 0x0c0fe20007f7e0ff */
[----:B------:R-:W-:Y:S01]  /*c8f20*/  VIADD R0, R71, UR18 ;  /* 0x0000001247007c36 */ /* 0x000fe20008000000 */
[----:B---3--:R-:W-:Y:S01]  /*c8f30*/  ISETP.LT.AND P2, PT, R11, UR20, !P1 ;  /* 0x000000140b007c0c */ /* 0x008fe2000cf41270 */
[----:B------:R-:W3:Y:S01]  /*c8f40*/  LDCU UR20, c[0x0][0x3b8] ;  /* 0x00007700ff1477ac */ /* 0x000ee20008000800 */
[----:B------:R-:W-:Y:S01]  /*c8f50*/  LEA.HI.X.SX32 R71, R71, R2, 0x1, P3 ;  /* 0x0000000247477211 */ /* 0x000fe200018f0eff */
[----:B------:R-:W0:Y:S01]  /*c8f60*/  LDCU UR18, c[0x0][0x3b8] ;  /* 0x00007700ff1277ac */ /* 0x000e220008000800 */
[----:B-1----:R-:W-:Y:S01]  /*c8f70*/  IMAD.MOV.U32 R69, RZ, RZ, R73 ;  /* 0x000000ffff457224 */ /* 0x002fe200078e0049 */
[----:B------:R-:W-:-:S04]  /*c8f80*/  IADD3 R68, P4, PT, R0, R3, RZ ;  /* 0x0000000300447210 */ /* 0x000fc80007f9e0ff */
[----:B------:R-:W-:-:S05]  /*c8f90*/  SHF.R.S32.HI R69, RZ, 0x8, R69 ;  /* 0x00000008ff457819 */ /* 0x000fca0000011445 */
[----:B------:R1:W-:Y:S02]  /*c8fa0*/  @P0 STG.E.U8 desc[UR22][R70.64], R69 ;  /* 0x0000004546000986 */ /* 0x0003e4000c101116 */
[----:B-1----:R-:W-:Y:S02]  /*c8fb0*/  LEA.HI.X.SX32 R69, R0, R2, 0x1, P4 ;  /* 0x0000000200457211 */ /* 0x002fe400020f0eff */
[----:B----4-:R-:W-:Y:S02]  /*c8fc0*/  ISETP.LT.AND P3, PT, R4, UR17, !P1 ;  /* 0x0000001104007c0c */ /* 0x010fe4000cf61270 */
[----:B-----5:R-:W-:Y:S01]  /*c8fd0*/  F2FP.SATFINITE.E4M3.F32.PACK_AB_MERGE_C R74, R5, R7, RZ ;  /* 0x00000007054a723e */ /* 0x020fe200048070ff */
[----:B------:R-:W4:Y:S01]  /*c8fe0*/  LDL.LU R4, [R1+0x3bc8] ;  /* 0x003bc80001047983 */ /* 0x000f220000300800 */
[----:B------:R-:W-:Y:S01]  /*c8ff0*/  ISETP.LT.AND P4, PT, R6, UR75, !P1 ;  /* 0x0000004b06007c0c */ /* 0x000fe2000cf81270 */
[----:B------:R-:W-:Y:S01]  /*c9000*/  VIADD R71, R0, UR13 ;  /* 0x0000000d00477c36 */ /* 0x000fe20008000000 */
[----:B------:R-:W-:Y:S01]  /*c9010*/  ISETP.LT.AND P0, PT, R10, UR14, !P1 ;  /* 0x0000000e0a007c0c */ /* 0x000fe2000cf01270 */
[----:B------:R-:W5:Y:S01]  /*c9020*/  LDL.LU R6, [R1+0x3b8c] ;  /* 0x003b8c0001067983 */ /* 0x000f620000300800 */
[----:B------:R-:W-:Y:S01]  /*c9030*/  F2FP.SATFINITE.E4M3.F32.PACK_AB_MERGE_C R70, R9, R8, RZ ;  /* 0x000000080946723e */ /* 0x000fe200048070ff */
[----:B------:R-:W-:Y:S01]  /*c9040*/  VIADD R0, R71, UR16 ;  /* 0x0000001047007c36 */ /* 0x000fe20008000000 */
[----:B------:R-:W1:Y:S01]  /*c9050*/  LDCU UR17, c[0x0][0x3b8] ;  /* 0x00007700ff1177ac */ /* 0x000e620008000800 */
[----:B------:R-:W2:Y:S01]  /*c9060*/  LDL.LU R10, [R1+0x3be0] ;  /* 0x003be000010a7983 */ /* 0x000ea20000300800 */
[----:B------:R-:W0:Y:S03]  /*c9070*/  LDCU UR14, c[0x0][0x3b8] ;  /* 0x00007700ff0e77ac */ /* 0x000e260008000800 */
[----:B------:R-:W2:Y:S01]  /*c9080*/  LDL.LU R7, [R1+0x3be4] ;  /* 0x003be40001077983 */ /* 0x000ea20000300800 */
[----:B------:R-:W0:Y:S03]  /*c9090*/  LDCU UR13, c[0x0][0x3b8] ;  /* 0x00007700ff0d77ac */ /* 0x000e260008000800 */
[----:B------:R-:W3:Y:S01]  /*c90a0*/  LDL.LU R11, [R1+0x2c0] ;  /* 0x0002c000010b7983 */ /* 0x000ee20000300800 */
[----:B------:R-:W0:Y:S03]  /*c90b0*/  LDCU UR16, c[0x0][0x3b8] ;  /* 0x00007700ff1077ac */ /* 0x000e260008000800 */
[----:B------:R-:W3:Y:S01]  /*c90c0*/  LDL.LU R8, [R1+0x2c4] ;  /* 0x0002c40001087983 */ /* 0x000ee20000300800 */
[----:B------:R-:W0:Y:S03]  /*c90d0*/  LDCU UR75, c[0x0][0x3b8] ;  /* 0x00007700ff4b77ac */ /* 0x000e260008000800 */
[----:B------:R1:W-:Y:S04]  /*c90e0*/  @P5 STG.E.U8 desc[UR22][R68.64], R70 ;  /* 0x0000004644005986 */ /* 0x0003e8000c101116 */
[----:B------:R-:W3:Y:S04]  /*c90f0*/  LDL.LU R9, [R1+0x2c8] ;  /* 0x0002c80001097983 */ /* 0x000ee80000300800 */
[----:B------:R-:W3:Y:S01]  /*c9100*/  LDL.LU R5, [R1+0x2cc] ;  /* 0x0002cc0001057983 */ /* 0x000ee20000300800 */
[----:B-1----:R-:W-:-:S02]  /*c9110*/  PRMT R69, R70, 0x9910, RZ ;  /* 0x0000991046457816 */ /* 0x002fc400000000ff */
[C---:B------:R-:W-:Y:S02]  /*c9120*/  IADD3 R70, P5, PT, R71.reuse, R3, RZ ;  /* 0x0000000347467210 */ /* 0x040fe40007fbe0ff */
[----:B------:R-:W-:Y:S02]  /*c9130*/  SHF.R.S32.HI R69, RZ, 0x8, R69 ;  /* 0x00000008ff457819 */ /* 0x000fe40000011445 */
[----:B------:R-:W-:-:S05]  /*c9140*/  LEA.HI.X.SX32 R71, R71, R2, 0x1, P5 ;  /* 0x0000000247477211 */ /* 0x000fca00028f0eff */
[----:B------:R1:W-:Y:S01]  /*c9150*/  @P2 STG.E.U8 desc[UR22][R70.64], R69 ;  /* 0x0000004546002986 */ /* 0x0003e2000c101116 */
[CC--:B------:R-:W-:Y:S01]  /*c9160*/  IADD3 R68, P5, PT, R0.reuse, R3.reuse, RZ ;  /* 0x0000000300447210 */ /* 0x0c0fe20007fbe0ff */
[C---:B------:R-:W-:Y:S01]  /*c9170*/  VIADD R72, R0.reuse, UR15 ;  /* 0x0000000f00487c36 */ /* 0x040fe20008000000 */
[----:B------:R-:W0:Y:S02]  /*c9180*/  LDCU UR15, c[0x0][0x3b8] ;  /* 0x00007700ff0f77ac */ /* 0x000e240008000800 */
[----:B-1----:R-:W-:Y:S01]  /*c9190*/  LEA.HI.X.SX32 R69, R0, R2, 0x1, P5 ;  /* 0x0000000200457211 */ /* 0x002fe200028f0eff */
[----:B------:R-:W-:Y:S01]  /*c91a0*/  VIADD R73, R72, UR12 ;  /* 0x0000000c48497c36 */ /* 0x000fe20008000000 */
[----:B------:R-:W-:Y:S01]  /*c91b0*/  PRMT R0, R74, 0x9910, RZ ;  /* 0x000099104a007816 */ /* 0x000fe200000000ff */
[----:B------:R-:W1:Y:S02]  /*c91c0*/  LDCU UR12, c[0x0][0x3b8] ;  /* 0x00007700ff0c77ac */ /* 0x000e640008000800 */
[----:B------:R0:W-:Y:S01]  /*c91d0*/  @P3 STG.E.U8 desc[UR22][R68.64], R74 ;  /* 0x0000004a44003986 */ /* 0x0001e2000c101116 */
[----:B------:R-:W-:-:S02]  /*c91e0*/  IADD3 R70, P3, PT, R72, R3, RZ ;  /* 0x0000000348467210 */ /* 0x000fc40007f7e0ff */
[----:B------:R-:W-:Y:S02]  /*c91f0*/  SHF.R.S32.HI R0, RZ, 0x8, R0 ;  /* 0x00000008ff007819 */ /* 0x000fe40000011400 */
[----:B------:R-:W-:Y:S02]  /*c9200*/  LEA.HI.X.SX32 R71, R72, R2, 0x1, P3 ;  /* 0x0000000248477211 */ /* 0x000fe400018f0eff */
[----:B0-----:R-:W-:-:S03]  /*c9210*/  IADD3 R68, P5, PT, R73, R3, RZ ;  /* 0x0000000349447210 */ /* 0x001fc60007fbe0ff */
[----:B------:R3:W-:Y:S01]  /*c9220*/  @P0 STG.E.U8 desc[UR22][R70.64], R0 ;  /* 0x0000000046000986 */ /* 0x0007e2000c101116 */
[C---:B------:R-:W-:Y:S02]  /*c9230*/  LEA.HI.X.SX32 R69, R73.reuse, R2, 0x1, P5 ;  /* 0x0000000249457211 */ /* 0x040fe400028f0eff */
[----:B----4-:R-:W-:Y:S01]  /*c9240*/  ISETP.LT.AND P2, PT, R4, UR11, !P1 ;  /* 0x0000000b04007c0c */ /* 0x010fe2000cf41270 */
[----:B------:R-:W-:Y:S01]  /*c9250*/  VIADD R75, R73, UR10 ;  /* 0x0000000a494b7c36 */ /* 0x000fe20008000000 */
[----:B------:R-:W4:Y:S01]  /*c9260*/  LDL.LU R4, [R1+0x3bc4] ;  /* 0x003bc40001047983 */ /* 0x000f220000300800 */
[----:B------:R-:W0:Y:S01]  /*c9270*/  LDCU UR11, c[0x0][0x3b8] ;  /* 0x00007700ff0b77ac */ /* 0x000e220008000800 */
[----:B-----5:R-:W-:Y:S02]  /*c9280*/  ISETP.LT.AND P5, PT, R6, UR74, !P1 ;  /* 0x0000004a06007c0c */ /* 0x020fe4000cfa1270 */
[----:B--2---:R-:W-:Y:S01]  /*c9290*/  ISETP.LT.AND P0, PT, R7, UR4, !P1 ;  /* 0x0000000407007c0c */ /* 0x004fe2000cf01270 */
[C---:B------:R-:W-:Y:S01]  /*c92a0*/  VIADD R74, R75.reuse, UR9 ;  /* 0x000000094b4a7c36 */ /* 0x040fe20008000000 */
[----:B------:R-:W2:Y:S01]  /*c92b0*/  LDL.LU R7, [R1+0x3bd0] ;  /* 0x003bd00001077983 */ /* 0x000ea20000300800 */
[----:B------:R-:W-:Y:S01]  /*c92c0*/  ISETP.LT.AND P3, PT, R10, UR6, !P1 ;  /* 0x000000060a007c0c */ /* 0x000fe2000cf61270 */
[----:B------:R-:W5:Y:S02]  /*c92d0*/  LDCU UR10, c[0x0][0x3b8] ;  /* 0x00007700ff0a77ac */ /* 0x000f640008000800 */
[----:B------:R-:W5:Y:S01]  /*c92e0*/  LDL.LU R6, [R1+0x3bcc] ;  /* 0x003bcc0001067983 */ /* 0x000f620000300800 */
[----:B---3--:R-:W-:Y:S01]  /*c92f0*/  F2FP.SATFINITE.E4M3.F32.PACK_AB_MERGE_C R0, R8, R11, RZ ;  /* 0x0000000b0800723e */ /* 0x008fe200048070ff */
[----:B------:R-:W-:Y:S01]  /*c9300*/  VIADD R72, R74, UR7 ;  /* 0x000000074a487c36 */ /* 0x000fe20008000000 */
[----:B------:R-:W3:Y:S03]  /*c9310*/  LDCU UR9, c[0x0][0x3b8] ;  /* 0x00007700ff0977ac */ /* 0x000ee60008000800 */
[----:B------:R0:W-:Y:S01]  /*c9320*/  @P4 STG.E.U8 desc[UR22][R68.64], R0 ;  /* 0x0000000044004986 */ /* 0x0001e2000c101116 */
[----:B------:R-:W-:Y:S01]  /*c9330*/  IADD3 R70, P4, PT, R75, R3, RZ ;  /* 0x000000034b467210 */ /* 0x000fe20007f9e0ff */
[----:B------:R-:W1:Y:S01]  /*c9340*/  LDCU UR6, c[0x0][0x3b8] ;  /* 0x00007700ff0677ac */ /* 0x000e620008000800 */
[----:B------:R-:W-:-:S02]  /*c9350*/  PRMT R73, R0, 0x9910, RZ ;  /* 0x0000991000497816 */ /* 0x000fc400000000ff */
[-C--:B------:R-:W-:Y:S01]  /*c9360*/  LEA.HI.X.SX32 R71, R75, R2.reuse, 0x1, P4 ;  /* 0x000000024b477211 */ /* 0x080fe200020f0eff */
[----:B------:R-:W1:Y:S01]  /*c9370*/  LDCU UR4, c[0x0][0x3b8] ;  /* 0x00007700ff0477ac */ /* 0x000e620008000800 */
[----:B------:R-:W-:Y:S02]  /*c9380*/  SHF.R.S32.HI R73, RZ, 0x8, R73 ;  /* 0x00000008ff497819 */ /* 0x000fe40000011449 */
[----:B------:R-:W-:Y:S01]  /*c9390*/  F2FP.SATFINITE.E4M3.F32.PACK_AB_MERGE_C R76, R5, R9, RZ ;  /* 0x00000009054c723e */ /* 0x000fe200048070ff */
[----:B------:R-:W1:Y:S01]  /*c93a0*/  LDCU UR7, c[0x0][0x3b8] ;  /* 0x00007700ff0777ac */ /* 0x000e620008000800 */
[----:B------:R-:W3:Y:S01]  /*c93b0*/  LDL.LU R5, [R1+0x3bdc] ;  /* 0x003bdc0001057983 */ /* 0x000ee20000300800 */
[----:B0-----:R-:W-:Y:S01]  /*c93c0*/  IADD3 R68, P4, PT, R74, R3, RZ ;  /* 0x000000034a447210 */ /* 0x001fe20007f9e0ff */
[----:B------:R-:W-:Y:S01]  /*c93d0*/  VIADD R0, R72, UR5 ;  /* 0x0000000548007c36 */ /* 0x000fe20008000000 */
[----:B------:R-:W0:Y:S02]  /*c93e0*/  LDCU UR5, c[0x0][0x3b8] ;  /* 0x00007700ff0577ac */ /* 0x000e240008000800 */
[----:B------:R-:W-:Y:S01]  /*c93f0*/  LEA.HI.X.SX32 R69, R74, R2, 0x1, P4 ;  /* 0x000000024a457211 */ /* 0x000fe200020f0eff */
[----:B------:R1:W-:Y:S01]  /*c9400*/  @P2 STG.E.U8 desc[UR22][R70.64], R73 ;  /* 0x0000004946002986 */ /* 0x0003e2000c101116 */
[----:B------:R-:W-:Y:S01]  /*c9410*/  VIADD R18, R0, UR73 ;  /* 0x0000004900127c36 */ /* 0x000fe20008000000 */
[----:B------:R-:W0:Y:S02]  /*c9420*/  LDCU UR74, c[0x0][0x3b8] ;  /* 0x00007700ff4a77ac */ /* 0x000e240008000800 */
[----:B------:R0:W-:Y:S01]  /*c9430*/  @P3 STG.E.U8 desc[UR22][R68.64], R76 ;  /* 0x0000004c44003986 */ /* 0x0001e2000c101116 */
[----:B------:R-:W2:Y:S01]  /*c9440*/  LDCU UR73, c[0x0][0x3b8] ;  /* 0x00007700ff4977ac */ /* 0x000ea20008000800 */
[----:B-1----:R-:W-:-:S02]  /*c9450*/  PRMT R70, R76, 0x9910, RZ ;  /* 0x000099104c467816 */ /* 0x002fc400000000ff */
[C---:B0-----:R-:W-:Y:S02]  /*c9460*/  IADD3 R68, P4, PT, R72.reuse, R3, RZ ;  /* 0x0000000348447210 */ /* 0x041fe40007f9e0ff */
[----:B------:R-:W-:Y:S02]  /*c9470*/  SHF.R.S32.HI R70, RZ, 0x8, R70 ;  /* 0x00000008ff467819 */ /* 0x000fe40000011446 */
[----:B------:R-:W-:-:S05]  /*c9480*/  LEA.HI.X.SX32 R69, R72, R2, 0x1, P4 ;  /* 0x0000000248457211 */ /* 0x000fca00020f0eff */
[----:B------:R0:W-:Y:S02]  /*c9490*/  @P0 STG.E.U8 desc[UR22][R68.64], R70 ;  /* 0x0000004644000986 */ /* 0x0001e4000c101116 */
[----:B0-----:R-:W-:-:S04]  /*c94a0*/  IADD3 R68, P0, PT, R0, R3, RZ ;  /* 0x0000000300447210 */ /* 0x001fc80007f1e0ff */
[----:B------:R-:W-:Y:S02]  /*c94b0*/  LEA.HI.X.SX32 R69, R0, R2, 0x1, P0 ;  /* 0x0000000200457211 */ /* 0x000fe400000f0eff */
[----:B----4-:R-:W-:Y:S01]  /*c94c0*/  ISETP.LT.AND P2, PT, R4, UR72, !P1 ;  /* 0x0000004804007c0c */ /* 0x010fe2000cf41270 */
[----:B------:R-:W-:Y:S01]  /*c94d0*/  VIADD R4, R18, UR71 ;  /* 0x0000004712047c36 */ /* 0x000fe20008000000 */
[----:B------:R-:W0:Y:S03]  /*c94e0*/  LDCU UR72, c[0x0][0x3b8] ;  /* 0x00007700ff4877ac */ /* 0x000e260008000800 */
[----:B------:R-:W-:Y:S01]  /*c94f0*/  VIADD R60, R4, UR69 ;  /* 0x00000045043c7c36 */ /* 0x000fe20008000000 */
[----:B------:R-:W1:Y:S03]  /*c9500*/  LDCU UR71, c[0x0][0x3b8] ;  /* 0x00007700ff4777ac */ /* 0x000e660008000800 */
[----:B------:R-:W-:Y:S01]  /*c9510*/  VIADD R57, R60, UR67 ;  /* 0x000000433c397c36 */ /* 0x000fe20008000000 */
[----:B------:R-:W4:Y:S03]  /*c9520*/  LDCU UR69, c[0x0][0x3b8] ;  /* 0x00007700ff4577ac */ /* 0x000f260008000800 */
[----:B------:R-:W-:Y:S01]  /*c9530*/  VIADD R0, R57, UR65 ;  /* 0x0000004139007c36 */ /* 0x000fe20008000000 */
[----:B--2---:R-:W-:Y:S01]  /*c9540*/  ISETP.LT.AND P3, PT, R7, UR70, !P1 ;  /* 0x0000004607007c0c */ /* 0x004fe2000cf61270 */
[----:B------:R-:W2:Y:S03]  /*c9550*/  LDCU UR70, c[0x0][0x3b8] ;  /* 0x00007700ff4677ac */ /* 0x000ea60008000800 */
[----:B------:R0:W-:Y:S01]  /*c9560*/  STL [R1+0x308], R0 ;  /* 0x0003080001007387 */ /* 0x0001e20000100800 */
[----:B-----5:R-:W-:Y:S01]  /*c9570*/  ISETP.LT.AND P4, PT, R6, UR68, !P1 ;  /* 0x0000004406007c0c */ /* 0x020fe2000cf81270 */
[----:B------:R-:W5:Y:S01]  /*c9580*/  LDCU UR68, c[0x0][0x3b8] ;  /* 0x00007700ff4477ac */ /* 0x000f620008000800 */
[----:B------:R-:W1:Y:S01]  /*c9590*/  LDCU UR67, c[0x0][0x3b8] ;  /* 0x00007700ff4377ac */ /* 0x000e620008000800 */
[----:B0-----:R-:W-:Y:S01]  /*c95a0*/  VIADD R0, R0, UR64 ;  /* 0x0000004000007c36 */ /* 0x001fe20008000000 */
[----:B------:R-:W0:Y:S03]  /*c95b0*/  LDCU UR65, c[0x0][0x3b8] ;  /* 0x00007700ff4177ac */ /* 0x000e260008000800 */
[----:B------:R-:W-:Y:S01]  /*c95c0*/  VIADD R8, R0, UR63 ;  /* 0x0000003f00087c36 */ /* 0x000fe20008000000 */
[----:B------:R1:W-:Y:S01]  /*c95d0*/  STL [R1+0x304], R0 ;  /* 0x0003040001007387 */ /* 0x0003e20000100800 */
[----:B---3--:R-:W-:Y:S01]  /*c95e0*/  ISETP.LT.AND P0, PT, R5, UR66, !P1 ;  /* 0x0000004205007c0c */ /* 0x008fe2000cf01270 */
[----:B------:R-:W3:Y:S01]  /*c95f0*/  LDCU UR66, c[0x0][0x3b8] ;  /* 0x00007700ff4277ac */ /* 0x000ee20008000800 */
[----:B------:R-:W0:Y:S01]  /*c9600*/  LDCU UR64, c[0x0][0x3b8] ;  /* 0x00007700ff4077ac */ /* 0x000e220008000800 */
[----:B-1----:R-:W-:Y:S01]  /*c9610*/  VIADD R0, R8, UR62 ;  /* 0x0000003e08007c36 */ /* 0x002fe20008000000 */
[----:B------:R-:W1:Y:S04]  /*c9620*/  LDCU UR63, c[0x0][0x3b8] ;  /* 0x00007700ff3f77ac */ /* 0x000e680008000800 */
[----:B------:R0:W-:Y:S01]  /*c9630*/  STL [R1+0x2cc], R0 ;  /* 0x0002cc0001007387 */ /* 0x0001e20000100800 */
[----:B------:R-:W1:Y:S01]  /*c9640*/  LDCU UR62, c[0x0][0x3b8] ;  /* 0x00007700ff3e77ac */ /* 0x000e620008000800 */
[----:B0-----:R-:W-:Y:S01]  /*c9650*/  VIADD R0, R0, UR61 ;  /* 0x0000003d00007c36 */ /* 0x001fe20008000000 */
[----:B------:R-:W0:Y:S04]  /*c9660*/  LDCU UR61, c[0x0][0x3b8] ;  /* 0x00007700ff3d77ac */ /* 0x000e280008000800 */
[----:B------:R1:W-:Y:S02]  /*c9670*/  STL [R1+0x2c8], R0 ;  /* 0x0002c80001007387 */ /* 0x0003e40000100800 */
[----:B-1----:R-:W-:Y:S01]  /*c9680*/  VIADD R0, R0, UR60 ;  /* 0x0000003c00007c36 */ /* 0x002fe20008000000 */
[----:B------:R-:W1:Y:S04]  /*c9690*/  LDCU UR60, c[0x0][0x3b8] ;  /* 0x00007700ff3c77ac */ /* 0x000e680008000800 */
[----:B------:R0:W-:Y:S02]  /*c96a0*/  STL [R1+0x2c4], R0 ;  /* 0x0002c40001007387 */ /* 0x0001e40000100800 */
        /* <DEDUP_REMOVED lines=13> */
[----:B------:R-:W0:Y:S03]  /*c9780*/  LDCU UR55, c[0x0][0x3b8] ;  /* 0x00007700ff3777ac */ /* 0x000e260008000800 */
[----:B------:R-:W-:Y:S01]  /*c9790*/  VIADD R63, R0, UR54 ;  /* 0x00000036003f7c36 */ /* 0x000fe20008000000 */
[----:B------:R1:W-:Y:S01]  /*c97a0*/  STL [R1+0x2b0], R0 ;  /* 0x0002b00001007387 */ /* 0x0003e20000100800 */
[----:B------:R-:W0:Y:S02]  /*c97b0*/  LDCU UR54, c[0x0][0x3b8] ;  /* 0x00007700ff3677ac */ /* 0x000e240008000800 */
[----:B-1----:R-:W-:Y:S01]  /*c97c0*/  VIADD R0, R63, UR53 ;  /* 0x000000353f007c36 */ /* 0x002fe20008000000 */
[----:B------:R-:W1:Y:S04]  /*c97d0*/  LDCU UR53, c[0x0][0x3b8] ;  /* 0x00007700ff3577ac */ /* 0x000e680008000800 */
[----:B------:R0:W-:Y:S02]  /*c97e0*/  STL [R1+0x2a8], R0 ;  /* 0x0002a80001007387 */ /* 0x0001e40000100800 */
[----:B0-----:R-:W-:Y:S01]  /*c97f0*/  VIADD R0, R0, UR52 ;  /* 0x0000003400007c36 */ /* 0x001fe20008000000 */
[----:B------:R-:W0:Y:S04]  /*c9800*/  LDCU UR52, c[0x0][0x3b8] ;  /* 0x00007700ff3477ac */ /* 0x000e280008000800 */
[----:B------:R1:W-:Y:S02]  /*c9810*/  STL [R1+0x2a4], R0 ;  /* 0x0002a40001007387 */ /* 0x0003e40000100800 */
[----:B-1----:R-:W-:Y:S01]  /*c9820*/  VIADD R0, R0, UR51 ;  /* 0x0000003300007c36 */ /* 0x002fe20008000000 */
[----:B------:R-:W1:Y:S03]  /*c9830*/  LDCU UR51, c[0x0][0x3b8] ;  /* 0x00007700ff3377ac */ /* 0x000e660008000800 */
[----:B------:R-:W-:Y:S01]  /*c9840*/  VIADD R55, R0, UR50 ;  /* 0x0000003200377c36 */ /* 0x000fe20008000000 */
[----:B------:R0:W-:Y:S01]  /*c9850*/  STL [R1+0x2a0], R0 ;  /* 0x0002a00001007387 */ /* 0x0001e20000100800 */
[----:B------:R-:W1:Y:S02]  /*c9860*/  LDCU UR50, c[0x0][0x3b8] ;  /* 0x00007700ff3277ac */ /* 0x000e640008000800 */
        /* <DEDUP_REMOVED lines=49> */
[----:B------:R-:W-:Y:S01]  /*c9b80*/  VIADD R6, R12, UR32 ;  /* 0x000000200c067c36 */ /* 0x000fe20008000000 */
[----:B------:R-:W0:Y:S03]  /*c9b90*/  LDCU UR32, c[0x0][0x3b8] ;  /* 0x00007700ff2077ac */ /* 0x000e260008000800 */
        /* <DEDUP_REMOVED lines=47> */
[----:B------:R-:W-:Y:S01]  /*c9e90*/  VIADD R7, R45, UR16 ;  /* 0x000000102d077c36 */ /* 0x000fe20008000000 */
[----:B------:R-:W-:Y:S01]  /*c9ea0*/  STL [R1+0x41b0], R45 ;  /* 0x0041b02d01007387 */ /* 0x000fe20000100800 */
[----:B------:R-:W1:Y:S02]  /*c9eb0*/  LDCU UR16, c[0x0][0x3b8] ;  /* 0x00007700ff1077ac */ /* 0x000e640008000800 */
[----:B------:R-:W-:Y:S01]  /*c9ec0*/  VIADD R44, R7, UR15 ;  /* 0x0000000f072c7c36 */ /* 0x000fe20008000000 */
[----:B------:R-:W1:Y:S03]  /*c9ed0*/  LDCU UR15, c[0x0][0x3b8] ;  /* 0x00007700ff0f77ac */ /* 0x000e660008000800 */
[----:B0-----:R-:W-:Y:S01]  /*c9ee0*/  VIADD R0, R44, UR75 ;  /* 0x0000004b2c007c36 */ /* 0x001fe20008000000 */
[----:B------:R-:W-:Y:S01]  /*c9ef0*/  STL [R1+0x41ac], R44 ;  /* 0x0041ac2c01007387 */ /* 0x000fe20000100800 */
[----:B------:R-:W0:Y:S03]  /*c9f00*/  LDCU UR75, c[0x0][0x3b8] ;  /* 0x00007700ff4b77ac */ /* 0x000e260008000800 */
[----:B------:R1:W-:Y:S02]  /*c9f10*/  STL [R1+0x204], R0 ;  /* 0x0002040001007387 */ /* 0x0003e40000100800 */
[----:B-1----:R-:W-:Y:S01]  /*c9f20*/  VIADD R0, R0, UR12 ;  /* 0x0000000c00007c36 */ /* 0x002fe20008000000 */
[----:B------:R-:W1:Y:S04]  /*c9f30*/  LDCU UR12, c[0x0][0x3b8] ;  /* 0x00007700ff0c77ac */ /* 0x000e680008000800 */
[----:B------:R-:W-:Y:S04]  /*c9f40*/  STL [R1+0x200], R0 ;  /* 0x0002000001007387 */ /* 0x000fe80000100800 */
[----:B------:R-:W2:Y:S04]  /*c9f50*/  LDL.LU R14, [R1+0x2d0] ;  /* 0x0002d000010e7983 */ /* 0x000ea80000300800 */
[----:B------:R-:W2:Y:S04]  /*c9f60*/  LDL.LU R15, [R1+0x2d4] ;  /* 0x0002d400010f7983 */ /* 0x000ea80000300800 */
[----:B------:R-:W3:Y:S04]  /*c9f70*/  LDL.LU R44, [R1+0x3c68] ;  /* 0x003c6800012c7983 */ /* 0x000ee80000300800 */
[----:B------:R-:W3:Y:S04]  /*c9f80*/  LDL.LU R9, [R1+0x3c64] ;  /* 0x003c640001097983 */ /* 0x000ee80000300800 */
[----:B------:R-:W3:Y:S04]  /*c9f90*/  LDL.LU R61, [R1+0x2d8] ;  /* 0x0002d800013d7983 */ /* 0x000ee80000300800 */
[----:B------:R-:W3:Y:S04]  /*c9fa0*/  LDL.LU R58, [R1+0x2dc] ;  /* 0x0002dc00013a7983 */ /* 0x000ee80000300800 */
[----:B------:R-:W3:Y:S04]  /*c9fb0*/  LDL.LU R13, [R1+0x2e0] ;  /* 0x0002e000010d7983 */ /* 0x000ee80000300800 */
[----:B------:R-:W3:Y:S01]  /*c9fc0*/  LDL.LU R11, [R1+0x2e4] ;  /* 0x0002e400010b7983 */ /* 0x000ee20000300800 */
[----:B------:R-:W-:Y:S01]  /*c9fd0*/  VIADD R93, R0, UR11 ;  /* 0x0000000b005d7c36 */ /* 0x000fe20008000000 */
[----:B------:R-:W0:Y:S03]  /*c9fe0*/  LDCU UR11, c[0x0][0x3b8] ;  /* 0x00007700ff0b77ac */ /* 0x000e260008000800 */
[----:B------:R-:W-:Y:S01]  /*c9ff0*/  VIADD R92, R93, UR10 ;  /* 0x0000000a5d5c7c36 */ /* 0x000fe20008000000 */
[----:B------:R-:W0:Y:S03]  /*ca000*/  LDCU UR10, c[0x0][0x3b8] ;  /* 0x00007700ff0a77ac */ /* 0x000e260008000800 */
[----:B------:R-:W-:-:S02]  /*ca010*/  VIADD R91, R92, UR9 ;  /* 0x000000095c5b7c36 */ /* 0x000fc40008000000 */
[----:B------:R-:W-:Y:S01]  /*ca020*/  IMAD.MOV.U32 R45, RZ, RZ, R4 ;  /* 0x000000ffff2d7224 */ /* 0x000fe200078e0004 */
[----:B------:R-:W-:Y:S01]  /*ca030*/  STL.64 [R1+0x4190], R92 ;  /* 0x0041905c01007387 */ /* 0x000fe20000100a00 */
[----:B------:R-:W-:Y:S01]  /*ca040*/  VIADD R90, R91, UR6 ;  /* 0x000000065b5a7c36 */ /* 0x000fe20008000000 */
[----:B------:R-:W0:Y:S03]  /*ca050*/  LDCU UR9, c[0x0][0x3b8] ;  /* 0x00007700ff0977ac */ /* 0x000e260008000800 */
[----:B------:R-:W-:Y:S01]  /*ca060*/  VIADD R89, R90, UR4 ;  /* 0x000000045a597c36 */ /* 0x000fe20008000000 */
[----:B------:R-:W-:Y:S01]  /*ca070*/  STL [R1+0x4198], R91 ;  /* 0x0041985b01007387 */ /* 0x000fe20000100800 */
[----:B------:R-:W0:Y:S02]  /*ca080*/  LDCU UR6, c[0x0][0x3b8] ;  /* 0x00007700ff0677ac */ /* 0x000e240008000800 */
[----:B------:R-:W-:Y:S01]  /*ca090*/  VIADD R88, R89, UR7 ;  /* 0x0000000759587c36 */ /* 0x000fe20008000000 */
[----:B------:R-:W-:Y:S01]  /*ca0a0*/  STL [R1+0x41a8], R90 ;  /* 0x0041a85a01007387 */ /* 0x000fe20000100800 */
[----:B------:R-:W0:Y:S02]  /*ca0b0*/  LDCU UR4, c[0x0][0x3b8] ;  /* 0x00007700ff0477ac */ /* 0x000e240008000800 */
[----:B------:R-:W-:Y:S01]  /*ca0c0*/  VIADD R87, R88, UR5 ;  /* 0x0000000558577c36 */ /* 0x000fe20008000000 */
[----:B------:R0:W-:Y:S01]  /*ca0d0*/  STL.64 [R1+0x41a0], R88 ;  /* 0x0041a05801007387 */ /* 0x0001e20000100a00 */
[----:B--2---:R-:W-:-:S02]  /*ca0e0*/  F2FP.SATFINITE.E4M3.F32.PACK_AB_MERGE_C R70, R15, R14, RZ ;  /* 0x0000000e0f46723e */ /* 0x004fc400048070ff */
[----:B------:R-:W-:Y:S01]  /*ca0f0*/  VIADD R86, R87, UR74 ;  /* 0x0000004a57567c36 */ /* 0x000fe20008000000 */
[----:B------:R-:W2:Y:S03]  /*ca100*/  LDCU UR7, c[0x0][0x3b8] ;  /* 0x00007700ff0777ac */ /* 0x000ea60008000800 */
[----:B------:R-:W-:Y:S01]  /*ca110*/  VIADD R85, R86, UR73 ;  /* 0x0000004956557c36 */ /* 0x000fe20008000000 */
[----:B------:R1:W-:Y:S01]  /*ca120*/  @P5 STG.E.U8 desc[UR22][R68.64], R70 ;  /* 0x0000004644005986 */ /* 0x0003e2000c101116 */
[----:B0-----:R-:W-:Y:S01]  /*ca130*/  IMAD.MOV.U32 R89, RZ, RZ, R56 ;  /* 0x000000ffff597224 */ /* 0x001fe200078e0038 */
[----:B------:R-:W0:Y:S01]  /*ca140*/  LDCU UR5, c[0x0][0x3b8] ;  /* 0x00007700ff0577ac */ /* 0x000e220008000800 */
[----:B------:R-:W-:Y:S01]  /*ca150*/  VIADD R84, R85, UR72 ;  /* 0x0000004855547c36 */ /* 0x000fe20008000000 */
[----:B------:R-:W-:Y:S01]  /*ca160*/  STL.64 [R1+0x41b8], R86 ;  /* 0x0041b85601007387 */ /* 0x000fe20000100a00 */
[----:B------:R-:W-:Y:S01]  /*ca170*/  IMAD.MOV.U32 R92, RZ, RZ, R55 ;  /* 0x000000ffff5c7224 */ /* 0x000fe200078e0037 */
[----:B------:R-:W0:Y:S01]  /*ca180*/  LDCU UR74, c[0x0][0x3b8] ;  /* 0x00007700ff4a77ac */ /* 0x000e220008000800 */
[----:B------:R-:W-:-:S02]  /*ca190*/  VIADD R83, R84, UR71 ;  /* 0x0000004754537c36 */ /* 0x000fc40008000000 */
[----:B------:R-:W-:Y:S01]  /*ca1a0*/  IMAD.MOV.U32 R88, RZ, RZ, R6 ;  /* 0x000000ffff587224 */ /* 0x000fe200078e0006 */
[----:B------:R-:W0:Y:S01]  /*ca1b0*/  LDCU UR73, c[0x0][0x3b8] ;  /* 0x00007700ff4977ac */ /* 0x000e220008000800 */
[----:B------:R-:W-:Y:S01]  /*ca1c0*/  VIADD R82, R83, UR70 ;  /* 0x0000004653527c36 */ /* 0x000fe20008000000 */
[----:B-1----:R-:W-:Y:S01]  /*ca1d0*/  PRMT R69, R70, 0x9910, RZ ;  /* 0x0000991046457816 */ /* 0x002fe200000000ff */
[----:B------:R-:W-:Y:S01]  /*ca1e0*/  STL [R1+0x41c0], R85 ;  /* 0x0041c05501007387 */ /* 0x000fe20000100800 */
[----:B------:R-:W-:Y:S01]  /*ca1f0*/  IMAD.MOV.U32 R93, RZ, RZ, R10 ;  /* 0x000000ffff5d7224 */ /* 0x000fe200078e000a */
[----:B------:R-:W1:Y:S01]  /*ca200*/  LDCU UR72, c[0x0][0x3b8] ;  /* 0x00007700ff4877ac */ /* 0x000e620008000800 */
[----:B----4-:R-:W-:Y:S01]  /*ca210*/  VIADD R81, R82, UR69 ;  /* 0x0000004552517c36 */ /* 0x010fe20008000000 */
[CC--:B------:R-:W-:Y:S02]  /*ca220*/  IADD3 R70, P5, PT, R18.reuse, R3.reuse, RZ ;  /* 0x0000000312467210 */ /* 0x0c0fe40007fbe0ff */
[----:B------:R-:W-:Y:S01]  /*ca230*/  SHF.R.S32.HI R69, RZ, 0x8, R69 ;  /* 0x00000008ff457819 */ /* 0x000fe20000011445 */
[----:B-----5:R-:W-:Y:S01]  /*ca240*/  VIADD R80, R81, UR68 ;  /* 0x0000004451507c36 */ /* 0x020fe20008000000 */
[-C--:B------:R-:W-:Y:S01]  /*ca250*/  LEA.HI.X.SX32 R71, R18, R2.reuse, 0x1, P5 ;  /* 0x0000000212477211 */ /* 0x080fe200028f0eff */
[----:B------:R-:W-:Y:S01]  /*ca260*/  STL [R1+0x41d0], R84 ;  /* 0x0041d05401007387 */ /* 0x000fe20000100800 */
[----:B------:R-:W-:Y:S01]  /*ca270*/  IMAD.MOV.U32 R90, RZ, RZ, R12 ;  /* 0x000000ffff5a7224 */ /* 0x000fe200078e000c */
[----:B------:R-:W4:Y:S01]  /*ca280*/  LDCU UR71, c[0x0][0x3b8] ;  /* 0x00007700ff4777ac */ /* 0x000f220008000800 */
[----:B------:R-:W-:Y:S01]  /*ca290*/  VIADD R79, R80, UR67 ;  /* 0x00000043504f7c36 */ /* 0x000fe20008000000 */
[----:B------:R-:W-:Y:S01]  /*ca2a0*/  IADD3 R68, P5, PT, R45, R3, RZ ;  /* 0x000000032d447210 */ /* 0x000fe20007fbe0ff */
[----:B------:R5:W-:Y:S01]  /*ca2b0*/  @P2 STG.E.U8 desc[UR22][R70.64], R69 ;  /* 0x0000004546002986 */ /* 0x000be2000c101116 */
[----:B------:R-:W-:Y:S01]  /*ca2c0*/  IMAD.MOV.U32 R91, RZ, RZ, R7 ;  /* 0x000000ffff5b7224 */ /* 0x000fe200078e0007 */
[----:B------:R-:W0:Y:S01]  /*ca2d0*/  LDCU UR70, c[0x0][0x3b8] ;  /* 0x00007700ff4677ac */ /* 0x000e220008000800 */
[----:B---3--:R-:W-:Y:S01]  /*ca2e0*/  VIADD R78, R79, UR66 ;  /* 0x000000424f4e7c36 */ /* 0x008fe20008000000 */
[----:B------:R-:W-:Y:S01]  /*ca2f0*/  STL.64 [R1+0x41c8], R82 ;  /* 0x0041c85201007387 */ /* 0x000fe20000100a00 */
[----:B------:R-:W3:Y:S02]  /*ca300*/  LDCU UR69, c[0x0][0x3b8] ;  /* 0x00007700ff4577ac */ /* 0x000ee40008000800 */
[----:B------:R-:W-:Y:S01]  /*ca310*/  VIADD R77, R78, UR65 ;  /* 0x000000414e4d7c36 */ /* 0x000fe20008000000 */
[----:B------:R1:W-:Y:S01]  /*ca320*/  STL [R1+0x41d4], R81 ;  /* 0x0041d45101007387 */ /* 0x0003e20000100800 */
[----:B------:R-:W0:Y:S02]  /*ca330*/  LDCU UR68, c[0x0][0x3b8] ;  /* 0x00007700ff4477ac */ /* 0x000e240008000800 */
[----:B------:R-:W-:Y:S01]  /*ca340*/  VIADD R76, R77, UR64 ;  /* 0x000000404d4c7c36 */ /* 0x000fe20008000000 */
[----:B-----5:R-:W-:-:S02]  /*ca350*/  LEA.HI.X.SX32 R69, R45, R2, 0x1, P5 ;  /* 0x000000022d457211 */ /* 0x020fc400028f0eff */
[----:B------:R-:W-:Y:S01]  /*ca360*/  F2FP.SATFINITE.E4M3.F32.PACK_AB_MERGE_C R70, R58, R61, RZ ;  /* 0x0000003d3a46723e */ /* 0x000fe200048070ff */
[----:B------:R-:W-:Y:S01]  /*ca370*/  VIADD R75, R76, UR63 ;  /* 0x0000003f4c4b7c36 */ /* 0x000fe20008000000 */
[----:B------:R5:W-:Y:S01]  /*ca380*/  STL.64 [R1+0x41d8], R78 ;  /* 0x0041d84e01007387 */ /* 0x000be20000100a00 */
[----:B------:R-:W-:Y:S01]  /*ca390*/  F2FP.SATFINITE.E4M3.F32.PACK_AB_MERGE_C R58, R11, R13, RZ ;  /* 0x0000000d0b3a723e */ /* 0x000fe200048070ff */
[----:B-1----:R-:W-:Y:S01]  /*ca3a0*/  IMAD.MOV.U32 R81, RZ, RZ, R8 ;  /* 0x000000ffff517224 */ /* 0x002fe200078e0008 */
[----:B------:R-:W1:Y:S01]  /*ca3b0*/  LDCU UR67, c[0x0][0x3b8] ;  /* 0x00007700ff4377ac */ /* 0x000e620008000800 */
[----:B------:R-:W-:Y:S01]  /*ca3c0*/  VIADD R74, R75, UR62 ;  /* 0x0000003e4b4a7c36 */ /* 0x000fe20008000000 */
[----:B------:R-:W-:Y:S01]  /*ca3d0*/  STL.64 [R1+0x41e0], R76 ;  /* 0x0041e04c01007387 */ /* 0x000fe20000100a00 */
[----:B------:R-:W-:Y:S01]  /*ca3e0*/  IMAD.MOV.U32 R45, RZ, RZ, R54 ;  /* 0x000000ffff2d7224 */ /* 0x000fe200078e0036 */
[----:B------:R-:W0:Y:S01]  /*ca3f0*/  LDCU UR66, c[0x0][0x3b8] ;  /* 0x00007700ff4277ac */ /* 0x000e220008000800 */
[----:B------:R-:W-:Y:S01]  /*ca400*/  VIADD R73, R74, UR61 ;  /* 0x0000003d4a497c36 */ /* 0x000fe20008000000 */
[----:B------:R1:W-:Y:S01]  /*ca410*/  @P3 STG.E.U8 desc[UR22][R68.64], R70 ;  /* 0x0000004644003986 */ /* 0x0003e2000c101116 */
[----:B------:R-:W-:Y:S01]  /*ca420*/  IMAD.MOV.U32 R83, RZ, RZ, R62 ;  /* 0x000000ffff537224 */ /* 0x000fe200078e003e */
[----:B------:R-:W0:Y:S01]  /*ca430*/  LDCU UR65, c[0x0][0x3b8] ;  /* 0x00007700ff4177ac */ /* 0x000e220008000800 */
[----:B------:R-:W-:Y:S01]  /*ca440*/  VIADD R72, R73, UR60 ;  /* 0x0000003c49487c36 */ /* 0x000fe20008000000 */
[----:B------:R-:W-:Y:S01]  /*ca450*/  STL.64 [R1+0x41e8], R74 ;  /* 0x0041e84a01007387 */ /* 0x000fe20000100a00 */
[----:B-----5:R-:W-:Y:S01]  /*ca460*/  IMAD.MOV.U32 R79, RZ, RZ, R63 ;  /* 0x000000ffff4f7224 */ /* 0x020fe200078e003f */
[----:B------:R-:W5:Y:S01]  /*ca470*/  LDCU UR64, c[0x0][0x3b8] ;  /* 0x00007700ff4077ac */ /* 0x000f620008000800 */
[----:B------:R-:W-:Y:S01]  /*ca480*/  VIADD R0, R72, UR59 ;  /* 0x0000003b48007c36 */ /* 0x000fe20008000000 */
[----:B------:R-:W2:Y:S01]  /*ca490*/  LDL.LU R85, [R1+0x308] ;  /* 0x0003080001557983 */ /* 0x000ea20000300800 */
[----:B------:R-:W0:Y:S02]  /*ca4a0*/  LDCU UR63, c[0x0][0x3b8] ;  /* 0x00007700ff3f77ac */ /* 0x000e240008000800 */
[----:B------:R-:W-:Y:S01]  /*ca4b0*/  VIADD R5, R0, UR58 ;  /* 0x0000003a00057c36 */ /* 0x000fe20008000000 */
[----:B-1----:R-:W-:Y:S01]  /*ca4c0*/  PRMT R69, R70, 0x9910, RZ ;  /* 0x0000991046457816 */ /* 0x002fe200000000ff */
[----:B------:R-:W3:Y:S01]  /*ca4d0*/  LDL.LU R87, [R1+0x304] ;  /* 0x0003040001577983 */ /* 0x000ee20000300800 */
[----:B------:R-:W1:Y:S01]  /*ca4e0*/  LDCU UR62, c[0x0][0x3b8] ;  /* 0x00007700ff3e77ac */ /* 0x000e620008000800 */
[----:B------:R-:W-:Y:S01]  /*ca4f0*/  VIADD R4, R5, UR57 ;  /* 0x0000003905047c36 */ /* 0x000fe20008000000 */
[-C--:B------:R-:W-:Y:S01]  /*ca500*/  IADD3 R70, P3, PT, R60, R3.reuse, RZ ;  /* 0x000000033c467210 */ /* 0x080fe20007f7e0ff */
[----:B------:R-:W4:Y:S01]  /*ca510*/  LDL.LU R76, [R1+0x2c8] ;  /* 0x0002c800014c7983 */ /* 0x000f220000300800 */
[----:B------:R-:W0:Y:S01]  /*ca520*/  LDCU UR61, c[0x0][0x3b8] ;  /* 0x00007700ff3d77ac */ /* 0x000e220008000800 */
[----:B------:R-:W-:Y:S01]  /*ca530*/  VIADD R67, R4, UR56 ;  /* 0x0000003804437c36 */ /* 0x000fe20008000000 */
[----:B------:R-:W-:Y:S01]  /*ca540*/  LEA.HI.X.SX32 R71, R60, R2, 0x1, P3 ;  /* 0x000000023c477211 */ /* 0x000fe200018f0eff */
[----:B------:R-:W4:Y:S01]  /*ca550*/  LDL.LU R77, [R1+0x2c4] ;  /* 0x0002c400014d7983 */ /* 0x000f220000300800 */
[----:B------:R-:W0:Y:S01]  /*ca560*/  LDCU UR60, c[0x0][0x3b8] ;  /* 0x00007700ff3c77ac */ /* 0x000e220008000800 */
[----:B------:R-:W-:Y:S01]  /*ca570*/  VIADD R65, R67, UR55 ;  /* 0x0000003743417c36 */ /* 0x000fe20008000000 */
[----:B------:R-:W-:Y:S01]  /*ca580*/  IADD3 R68, P3, PT, R57, R3, RZ ;  /* 0x0000000339447210 */ /* 0x000fe20007f7e0ff */
[----:B------:R-:W4:Y:S01]  /*ca590*/  LDL.LU R84, [R1+0x2c0] ;  /* 0x0002c00001547983 */ /* 0x000f220000300800 */
[----:B------:R-:W0:Y:S01]  /*ca5a0*/  LDCU UR59, c[0x0][0x3b8] ;  /* 0x00007700ff3b77ac */ /* 0x000e220008000800 */
[----:B------:R-:W-:-:S02]  /*ca5b0*/  VIADD R64, R65, UR54 ;  /* 0x0000003641407c36 */ /* 0x000fc40008000000 */
[----:B------:R-:W5:Y:S01]  /*ca5c0*/  LDL.LU R86, [R1+0x2bc] ;  /* 0x0002bc0001567983 */ /* 0x000f620000300800 */
[----:B------:R-:W0:Y:S01]  /*ca5d0*/  LDCU UR58, c[0x0][0x3b8] ;  /* 0x00007700ff3a77ac */ /* 0x000e220008000800 */
[----:B------:R-:W-:Y:S02]  /*ca5e0*/  VIADD R66, R64, UR53 ;  /* 0x0000003540427c36 */ /* 0x000fe40008000000 */
[----:B------:R-:W5:Y:S01]  /*ca5f0*/  LDL.LU R78, [R1+0x2b8] ;  /* 0x0002b800014e7983 */ /* 0x000f620000300800 */
[----:B------:R-:W0:Y:S01]  /*ca600*/  LDCU UR57, c[0x0][0x3b8] ;  /* 0x00007700ff3977ac */ /* 0x000e220008000800 */
[----:B------:R-:W-:Y:S01]  /*ca610*/  VIADD R59, R66, UR52 ;  /* 0x00000034423b7c36 */ /* 0x000fe20008000000 */
[----:B------:R-:W0:Y:S03]  /*ca620*/  LDCU UR56, c[0x0][0x3b8] ;  /* 0x00007700ff3877ac */ /* 0x000e260008000800 */
        /* <DEDUP_REMOVED lines=67> */
[----:B------:R-:W0:Y:S01]  /*caa60*/  LDCU UR18, c[0x0][0x39c] ;  /* 0x00007380ff1277ac */ /* 0x000e220008000800 */
[----:B------:R-:W1:Y:S01]  /*caa70*/  LDCU UR24, c[0x0][0x3b8] ;  /* 0x00007700ff1877ac */ /* 0x000e620008000800 */
[----:B------:R-:W1:Y:S01]  /*caa80*/  LDCU UR21, c[0x0][0x3b8] ;  /* 0x00007700ff1577ac */ /* 0x000e620008000800 */
[----:B------:R-:W1:Y:S01]  /*caa90*/  LDCU UR20, c[0x0][0x3b8] ;  /* 0x00007700ff1477ac */ /* 0x000e620008000800 */
[----:B------:R-:W1:Y:S01]  /*caaa0*/  LDCU UR19, c[0x0][0x3b8] ;  /* 0x00007700ff1377ac */ /* 0x000e620008000800 */
[----:B0-----:R-:W-:-:S02]  /*caab0*/  ISETP.LT.AND P2, PT, R44, UR18, !P1 ;  /* 0x000000122c007c0c */ /* 0x001fc4000cf41270 */
[----:B------:R-:W-:Y:S01]  /*caac0*/  SHF.R.S32.HI R44, RZ, 0x8, R69 ;  /* 0x00000008ff2c7819 */ /* 0x000fe20000011445 */
[----:B------:R-:W-:Y:S01]  /*caad0*/  VIADD R19, R16, UR17 ;  /* 0x0000001110137c36 */ /* 0x000fe20008000000 */
[----:B------:R-:W-:Y:S01]  /*caae0*/  LEA.HI.X.SX32 R69, R57, R2, 0x1, P3 ;  /* 0x0000000239457211 */ /* 0x000fe200018f0eff */
[----:B------:R-:W0:Y:S02]  /*caaf0*/  LDCU UR17, c[0x0][0x39c] ;  /* 0x00007380ff1177ac */ /* 0x000e240008000800 */
[----:B------:R1:W-:Y:S01]  /*cab00*/  @P4 STG.E.U8 desc[UR22][R70.64], R44 ;  /* 0x0000002c46004986 */ /* 0x0003e2000c101116 */
[----:B------:R-:W0:Y:S03]  /*cab10*/  LDCU UR18, c[0x0][0x3b8] ;  /* 0x00007700ff1277ac */ /* 0x000e260008000800 */
[----:B------:R0:W-:Y:S04]  /*cab20*/  @P0 STG.E.U8 desc[UR22][R68.64], R58 ;  /* 0x0000003a44000986 */ /* 0x0001e8000c101116 */
[----:B-1----:R-:W5:Y:S04]  /*cab30*/  LDL.LU R44, [R1+0x2b4] ;  /* 0x0002b400012c7983 */ /* 0x002f680000300800 */
[----:B------:R-:W5:Y:S04]  /*cab40*/  LDL.LU R82, [R1+0x2b0] ;  /* 0x0002b00001527983 */ /* 0x000f680000300800 */
[----:B0-----:R-:W5:Y:S01]  /*cab50*/  LDL.LU R69, [R1+0x2cc] ;  /* 0x0002cc0001457983 */ /* 0x001f620000300800 */
[----:B------:R-:W-:-:S04]  /*cab60*/  IADD3 R60, P0, PT, R81, R3, RZ ;  /* 0x00000003513c7210 */ /* 0x000fc80007f1e0ff */
[-C--:B------:R-:W-:Y:S02]  /*cab70*/  LEA.HI.X.SX32 R61, R81, R2.reuse, 0x1, P0 ;  /* 0x00000002513d7211 */ /* 0x080fe400000f0eff */
[-C--:B--2---:R-:W-:Y:S02]  /*cab80*/  IADD3 R56, P3, PT, R85, R3.reuse, RZ ;  /* 0x0000000355387210 */ /* 0x084fe40007f7e0ff */
[-C--:B---3--:R-:W-:Y:S02]  /*cab90*/  IADD3 R54, P4, PT, R87, R3.reuse, RZ ;  /* 0x0000000357367210 */ /* 0x088fe40007f9e0ff */
[-C--:B------:R-:W-:Y:S02]  /*caba0*/  LEA.HI.X.SX32 R57, R85, R2.reuse, 0x1, P3 ;  /* 0x0000000255397211 */ /* 0x080fe400018f0eff */
[----:B------:R-:W-:Y:S02]  /*cabb0*/  LEA.HI.X.SX32 R55, R87, R2, 0x1, P4 ;  /* 0x0000000257377211 */ /* 0x000fe400020f0eff */
[----:B------:R-:W2:Y:S04]  /*cabc0*/  LDL.LU R87, [R1+0x2a4] ;  /* 0x0002a40001577983 */ /* 0x000ea80000300800 */
[----:B------:R-:W3:Y:S04]  /*cabd0*/  LDL.LU R85, [R1+0x2a0] ;  /* 0x0002a00001557983 */ /* 0x000ee80000300800 */
[----:B------:R-:W2:Y:S01]  /*cabe0*/  LDL.LU R81, [R1+0x2a8] ;  /* 0x0002a80001517983 */ /* 0x000ea20000300800 */
[----:B----4-:R-:W-:-:S02]  /*cabf0*/  IADD3 R74, P0, PT, R76, R3, RZ ;  /* 0x000000034c4a7210 */ /* 0x010fc40007f1e0ff */
[C---:B------:R-:W-:Y:S02]  /*cac00*/  IADD3 R70, P4, PT, R77.reuse, R3, RZ ;  /* 0x000000034d467210 */ /* 0x040fe40007f9e0ff */
[-C--:B------:R-:W-:Y:S02]  /*cac10*/  LEA.HI.X.SX32 R75, R76, R2.reuse, 0x1, P0 ;  /* 0x000000024c4b7211 */ /* 0x080fe400000f0eff */
[----:B------:R-:W-:-:S03]  /*cac20*/  LEA.HI.X.SX32 R71, R77, R2, 0x1, P4 ;  /* 0x000000024d477211 */ /* 0x000fc600020f0eff */
[----:B------:R-:W-:Y:S04]  /*cac30*/  STL.64 [R1+0x7c0], R74 ;  /* 0x0007c04a01007387 */ /* 0x000fe80000100a00 */
[----:B------:R-:W-:Y:S01]  /*cac40*/  STL.64 [R1+0x7b8], R70 ;  /* 0x0007b84601007387 */ /* 0x000fe20000100a00 */
[----:B-----5:R-:W-:-:S04]  /*cac50*/  IADD3 R76, P0, PT, R86, R3, RZ ;  /* 0x00000003564c7210 */ /* 0x020fc80007f1e0ff */
[----:B------:R-:W-:Y:S01]  /*cac60*/  LEA.HI.X.SX32 R77, R86, R2, 0x1, P0 ;  /* 0x00000002564d7211 */ /* 0x000fe200000f0eff */
[----:B------:R-:W-:Y:S01]  /*cac70*/  IMAD.MOV.U32 R86, RZ, RZ, R89 ;  /* 0x000000ffff567224 */ /* 0x000fe200078e0059 */
[----:B------:R-:W-:-:S04]  /*cac80*/  IADD3 R62, P3, PT, R69, R3, RZ ;  /* 0x00000003453e7210 */ /* 0x000fc80007f7e0ff */
[----:B------:R-:W-:Y:S02]  /*cac90*/  LEA.HI.X.SX32 R63, R69, R2, 0x1, P3 ;  /* 0x00000002453f7211 */ /* 0x000fe400018f0eff */
[----:B------:R-:W-:-:S04]  /*caca0*/  IADD3 R68, P3, PT, R84, R3, RZ ;  /* 0x0000000354447210 */ /* 0x000fc80007f7e0ff */
[----:B------:R-:W-:-:S05]  /*cacb0*/  LEA.HI.X.SX32 R69, R84, R2, 0x1, P3 ;  /* 0x0000000254457211 */ /* 0x000fca00018f0eff */
[----:B------:R0:W-:Y:S04]  /*cacc0*/  STL.64 [R1+0x7b0], R68 ;  /* 0x0007b04401007387 */ /* 0x0001e80000100a00 */
[----:B0-----:R-:W4:Y:S01]  /*cacd0*/  LDL.LU R68, [R1+0x298] ;  /* 0x0002980001447983 */ /* 0x001f220000300800 */
[----:B------:R-:W-:-:S03]  /*cace0*/  IMAD.MOV.U32 R84, RZ, RZ, R92 ;  /* 0x000000ffff547224 */ /* 0x000fc600078e005c */
[----:B------:R-:W5:Y:S01]  /*cacf0*/  LDL.LU R92, [R1+0x294] ;  /* 0x00029400015c7983 */ /* 0x000f620000300800 */
[-C--:B------:R-:W-:Y:S02]  /*cad00*/  IADD3 R74, P3, PT, R78, R3.reuse, RZ ;  /* 0x000000034e4a7210 */ /* 0x080fe40007f7e0ff */
[----:B------:R-:W-:Y:S01]  /*cad10*/  IADD3 R70, P4, PT, R44, R3, RZ ;  /* 0x000000032c467210 */ /* 0x000fe20007f9e0ff */
[----:B------:R-:W5:Y:S01]  /*cad20*/  LDL.LU R89, [R1+0x290] ;  /* 0x0002900001597983 */ /* 0x000f620000300800 */
[----:B------:R-:W-:-:S03]  /*cad30*/  LEA.HI.X.SX32 R75, R78, R2, 0x1, P3 ;  /* 0x000000024e4b7211 */ /* 0x000fc600018f0eff */
[----:B------:R-:W-:Y:S01]  /*cad40*/  STL.64 [R1+0x7a8], R76 ;  /* 0x0007a84c01007387 */ /* 0x000fe20000100a00 */
[----:B------:R-:W-:-:S03]  /*cad50*/  LEA.HI.X.SX32 R71, R44, R2, 0x1, P4 ;  /* 0x000000022c477211 */ /* 0x000fc600020f0eff */
[----:B------:R0:W-:Y:S04]  /*cad60*/  STL.64 [R1+0x7a0], R74 ;  /* 0x0007a04a01007387 */ /* 0x0001e80000100a00 */
[----:B0-----:R-:W5:Y:S04]  /*cad70*/  LDL.LU.64 R74, [R1+0x41e8] ;  /* 0x0041e800014a7983 */ /* 0x001f680000300a00 */
[----:B------:R-:W5:Y:S01]  /*cad80*/  LDL.LU R44, [R1+0x28c] ;  /* 0x00028c00012c7983 */ /* 0x000f620000300800 */
[----:B------:R-:W-:-:S03]  /*cad90*/  IADD3 R76, P0, PT, R82, R3, RZ ;  /* 0x00000003524c7210 */ /* 0x000fc60007f1e0ff */
[----:B------:R0:W-:Y:S01]  /*cada0*/  STL.64 [R1+0x798], R70 ;  /* 0x0007984601007387 */ /* 0x0001e20000100a00 */
[----:B------:R-:W-:-:S03]  /*cadb0*/  LEA.HI.X.SX32 R77, R82, R2, 0x1, P0 ;  /* 0x00000002524d7211 */ /* 0x000fc600000f0eff */
[----:B------:R-:W5:Y:S01]  /*cadc0*/  LDL.LU R78, [R1+0x284] ;  /* 0x00028400014e7983 */ /* 0x000f620000300800 */
[----:B------:R-:W-:-:S03]  /*cadd0*/  IMAD.MOV.U32 R69, RZ, RZ, R83 ;  /* 0x000000ffff457224 */ /* 0x000fc600078e0053 */
[----:B------:R1:W-:Y:S01]  /*cade0*/  STL.64 [R1+0x790], R76 ;  /* 0x0007904c01007387 */ /* 0x0003e20000100a00 */
[----:B0-----:R-:W-:Y:S01]  /*cadf0*/  IMAD.MOV.U32 R71, RZ, RZ, R79 ;  /* 0x000000ffff477224 */ /* 0x001fe200078e004f */
[----:B------:R-:W-:Y:S02]  /*cae00*/  IADD3 R70, P3, PT, R79, R3, RZ ;  /* 0x000000034f467210 */ /* 0x000fe40007f7e0ff */
[----:B------:R-:W5:Y:S02]  /*cae10*/  LDL.LU R79, [R1+0x280] ;  /* 0x00028000014f7983 */ /* 0x000f640000300800 */
[----:B------:R-:W-:-:S05]  /*cae20*/  LEA.HI.X.SX32 R71, R71, R2, 0x1, P3 ;  /* 0x0000000247477211 */ /* 0x000fca00018f0eff */
[----:B------:R3:W-:Y:S01]  /*cae30*/  STL.64 [R1+0x788], R70 ;  /* 0x0007884601007387 */ /* 0x0007e20000100a00 */
[----:B--2---:R-:W-:-:S04]  /*cae40*/  IADD3 R82, P0, PT, R81, R3, RZ ;  /* 0x0000000351527210 */ /* 0x004fc80007f1e0ff */
[----:B------:R-:W-:Y:S02]  /*cae50*/  LEA.HI.X.SX32 R83, R81, R2, 0x1, P0 ;  /* 0x0000000251537211 */ /* 0x000fe400000f0eff */
[----:B------:R-:W2:Y:S01]  /*cae60*/  LDL.LU R81, [R1+0x27c] ;  /* 0x00027c0001517983 */ /* 0x000ea20000300800 */
[----:B-1----:R-:W-:-:S03]  /*cae70*/  IADD3 R76, P4, PT, R87, R3, RZ ;  /* 0x00000003574c7210 */ /* 0x002fc60007f9e0ff */
[----:B------:R0:W-:Y:S01]  /*cae80*/  STL.64 [R1+0x780], R82 ;  /* 0x0007805201007387 */ /* 0x0001e20000100a00 */
[-C--:B------:R-:W-:Y:S02]  /*cae90*/  LEA.HI.X.SX32 R77, R87, R2.reuse, 0x1, P4 ;  /* 0x00000002574d7211 */ /* 0x080fe400020f0eff */
[C---:B---3--:R-:W-:Y:S01]  /*caea0*/  IADD3 R70, P3, PT, R85.reuse, R3, RZ ;  /* 0x0000000355467210 */ /* 0x048fe20007f7e0ff */
[----:B0-----:R-:W3:Y:S04]  /*caeb0*/  LDL.LU R82, [R1+0x278] ;  /* 0x0002780001527983 */ /* 0x001ee80000300800 */
[----:B------:R-:W3:Y:S01]  /*caec0*/  LDL.LU R83, [R1+0x274] ;  /* 0x0002740001537983 */ /* 0x000ee20000300800 */
[----:B------:R-:W-:-:S03]  /*caed0*/  LEA.HI.X.SX32 R71, R85, R2, 0x1, P3 ;  /* 0x0000000255477211 */ /* 0x000fc600018f0eff */
[----:B------:R0:W-:Y:S01]  /*caee0*/  STL.64 [R1+0x778], R76 ;  /* 0x0007784c01007387 */ /* 0x0001e20000100a00 */
[----:B------:R-:W-:-:S03]  /*caef0*/  IMAD.MOV.U32 R87, RZ, RZ, R88 ;  /* 0x000000ffff577224 */ /* 0x000fc600078e0058 */
[----:B------:R-:W3:Y:S01]  /*caf00*/  LDL.LU R88, [R1+0x270] ;  /* 0x0002700001587983 */ /* 0x000ee20000300800 */
[----:B0-----:R-:W-:Y:S01]  /*caf10*/  IMAD.MOV.U32 R77, RZ, RZ, R84 ;  /* 0x000000ffff4d7224 */ /* 0x001fe200078e0054 */
[----:B------:R-:W-:-:S04]  /*caf20*/  IADD3 R76, P0, PT, R84, R3, RZ ;  /* 0x00000003544c7210 */ /* 0x000fc80007f1e0ff */
[----:B------:R-:W-:Y:S01]  /*caf30*/  LEA.HI.X.SX32 R77, R77, R2, 0x1, P0 ;  /* 0x000000024d4d7211 */ /* 0x000fe200000f0eff */
[----:B------:R5:W-:Y:S04]  /*caf40*/  STL.64 [R1+0x770], R70 ;  /* 0x0007704601007387 */ /* 0x000be80000100a00 */
[----:B------:R-:W-:Y:S01]  /*caf50*/  STL.64 [R1+0x768], R76 ;  /* 0x0007684c01007387 */ /* 0x000fe20000100a00 */
[----:B----4-:R-:W-:-:S04]  /*caf60*/  IADD3 R84, P3, PT, R68, R3, RZ ;  /* 0x0000000344547210 */ /* 0x010fc80007f7e0ff */
[----:B------:R-:W-:-:S05]  /*caf70*/  LEA.HI.X.SX32 R85, R68, R2, 0x1, P3 ;  /* 0x0000000244557211 */ /* 0x000fca00018f0eff */
[----:B------:R0:W-:Y:S01]  /*caf80*/  STL.64 [R1+0x760], R84 ;  /* 0x0007605401007387 */ /* 0x0001e20000100a00 */
[----:B-----5:R-:W-:-:S03]  /*caf90*/  IADD3 R70, P4, PT, R92, R3, RZ ;  /* 0x000000035c467210 */ /* 0x020fc60007f9e0ff */
[----:B0-----:R-:W4:Y:S04]  /*cafa0*/  LDL.LU R84, [R1+0x26c] ;  /* 0x00026c0001547983 */ /* 0x001f280000300800 */
[----:B------:R-:W5:Y:S01]  /*cafb0*/  LDL.LU R85, [R1+0x268] ;  /* 0x0002680001557983 */ /* 0x000f620000300800 */
[----:B------:R-:W-:-:S03]  /*cafc0*/  LEA.HI.X.SX32 R71, R92, R2, 0x1, P4 ;  /* 0x000000025c477211 */ /* 0x000fc600020f0eff */
[----:B------:R-:W5:Y:S01]  /*cafd0*/  LDL.LU R92, [R1+0x264] ;  /* 0x00026400015c7983 */ /* 0x000f620000300800 */
[----:B------:R-:W-:-:S03]  /*cafe0*/  IADD3 R76, P0, PT, R89, R3, RZ ;  /* 0x00000003594c7210 */ /* 0x000fc60007f1e0ff */
[----:B------:R0:W-:Y:S01]  /*caff0*/  STL.64 [R1+0x758], R70 ;  /* 0x0007584601007387 */ /* 0x0001e20000100a00 */
[----:B------:R-:W-:Y:S01]  /*cb000*/  LEA.HI.X.SX32 R77, R89, R2, 0x1, P0 ;  /* 0x00000002594d7211 */ /* 0x000fe200000f0eff */
[----:B------:R-:W-:Y:S02]  /*cb010*/  IMAD.MOV.U32 R89, RZ, RZ, R93 ;  /* 0x000000ffff597224 */ /* 0x000fe400078e005d */
[----:B------:R-:W5:Y:S04]  /*cb020*/  LDL.LU R93, [R1+0x260] ;  /* 0x00026000015d7983 */ /* 0x000f680000300800 */
[----:B------:R1:W-:Y:S01]  /*cb030*/  STL.64 [R1+0x750], R76 ;  /* 0x0007504c01007387 */ /* 0x0003e20000100a00 */
[----:B0-----:R-:W-:-:S04]  /*cb040*/  IADD3 R70, P3, PT, R44, R3, RZ ;  /* 0x000000032c467210 */ /* 0x001fc80007f7e0ff */
[-C--:B------:R-:W-:Y:S02]  /*cb050*/  LEA.HI.X.SX32 R71, R44, R2.reuse, 0x1, P3 ;  /* 0x000000022c477211 */ /* 0x080fe400018f0eff */
[----:B------:R-:W5:Y:S01]  /*cb060*/  LDL.LU R44, [R1+0x25c] ;  /* 0x00025c00012c7983 */ /* 0x000f620000300800 */
[----:B-1----:R-:W-:Y:S01]  /*cb070*/  IMAD.MOV.U32 R77, RZ, RZ, R69 ;  /* 0x000000ffff4d7224 */ /* 0x002fe200078e0045 */
[-C--:B------:R-:W-:Y:S02]  /*cb080*/  IADD3 R76, P0, PT, R69, R3.reuse, RZ ;  /* 0x00000003454c7210 */ /* 0x080fe40007f1e0ff */
[----:B------:R0:W-:Y:S01]  /*cb090*/  STL.64 [R1+0x748], R70 ;  /* 0x0007484601007387 */ /* 0x0001e20000100a00 */
[C---:B------:R-:W-:Y:S02]  /*cb0a0*/  IADD3 R68, P4, PT, R78.reuse, R3, RZ ;  /* 0x000000034e447210 */ /* 0x040fe40007f9e0ff */
[-C--:B------:R-:W-:Y:S02]  /*cb0b0*/  LEA.HI.X.SX32 R77, R77, R2.reuse, 0x1, P0 ;  /* 0x000000024d4d7211 */ /* 0x080fe400000f0eff */
[----:B------:R-:W-:-:S02]  /*cb0c0*/  LEA.HI.X.SX32 R69, R78, R2, 0x1, P4 ;  /* 0x000000024e457211 */ /* 0x000fc400020f0eff */
[C---:B0-----:R-:W-:Y:S01]  /*cb0d0*/  IADD3 R70, P3, PT, R79.reuse, R3, RZ ;  /* 0x000000034f467210 */ /* 0x041fe20007f7e0ff */
[----:B------:R-:W-:Y:S03]  /*cb0e0*/  STL.64 [R1+0x740], R76 ;  /* 0x0007404c01007387 */ /* 0x000fe60000100a00 */
[----:B------:R-:W-:Y:S01]  /*cb0f0*/  LEA.HI.X.SX32 R71, R79, R2, 0x1, P3 ;  /* 0x000000024f477211 */ /* 0x000fe200018f0eff */
[----:B------:R2:W-:Y:S01]  /*cb100*/  STL.64 [R1+0x738], R68 ;  /* 0x0007384401007387 */ /* 0x0005e20000100a00 */
[----:B------:R-:W-:-:S03]  /*cb110*/  IMAD.MOV.U32 R79, RZ, RZ, R87 ;  /* 0x000000ffff4f7224 */ /* 0x000fc600078e0057 */
[----:B------:R-:W5:Y:S04]  /*cb120*/  LDL.LU R87, [R1+0x250] ;  /* 0x0002500001577983 */ /* 0x000f680000300800 */
[----:B------:R0:W-:Y:S01]  /*cb130*/  STL.64 [R1+0x730], R70 ;  /* 0x0007304601007387 */ /* 0x0001e20000100a00 */
[----:B--2---:R-:W-:-:S04]  /*cb140*/  IADD3 R68, P0, PT, R81, R3, RZ ;  /* 0x0000000351447210 */ /* 0x004fc80007f1e0ff */
[-C--:B------:R-:W-:Y:S02]  /*cb150*/  LEA.HI.X.SX32 R69, R81, R2.reuse, 0x1, P0 ;  /* 0x0000000251457211 */ /* 0x080fe400000f0eff */
[CC--:B---3--:R-:W-:Y:S02]  /*cb160*/  IADD3 R76, P3, PT, R82.reuse, R3.reuse, RZ ;  /* 0x00000003524c7210 */ /* 0x0c8fe40007f7e0ff */
[CC--:B0-----:R-:W-:Y:S02]  /*cb170*/  IADD3 R70, P4, PT, R83.reuse, R3.reuse, RZ ;  /* 0x0000000353467210 */ /* 0x0c1fe40007f9e0ff */
[-C--:B------:R-:W-:Y:S02]  /*cb180*/  LEA.HI.X.SX32 R77, R82, R2.reuse, 0x1, P3 ;  /* 0x00000002524d7211 */ /* 0x080fe400018f0eff */
[----:B------:R-:W-:Y:S01]  /*cb190*/  LEA.HI.X.SX32 R71, R83, R2, 0x1, P4 ;  /* 0x0000000253477211 */ /* 0x000fe200020f0eff */
[----:B------:R0:W-:Y:S04]  /*cb1a0*/  STL.64 [R1+0x728], R68 ;  /* 0x0007284401007387 */ /* 0x0001e80000100a00 */
[----:B------:R-:W-:Y:S04]  /*cb1b0*/  STL.64 [R1+0x720], R76 ;  /* 0x0007204c01007387 */ /* 0x000fe80000100a00 */
[----:B------:R1:W-:Y:S01]  /*cb1c0*/  STL.64 [R1+0x718], R70 ;  /* 0x0007184601007387 */ /* 0x0003e20000100a00 */
[----:B0-----:R-:W-:-:S03]  /*cb1d0*/  IADD3 R68, P0, PT, R88, R3, RZ ;  /* 0x0000000358447210 */ /* 0x001fc60007f1e0ff */
[----:B-1----:R-:W2:Y:S04]  /*cb1e0*/  LDL.LU R70, [R1+0x24c] ;  /* 0x00024c0001467983 */ /* 0x002ea80000300800 */
[----:B------:R-:W3:Y:S01]  /*cb1f0*/  LDL.LU R71, [R1+0x248] ;  /* 0x0002480001477983 */ /* 0x000ee20000300800 */
[----:B------:R-:W-:-:S03]  /*cb200*/  LEA.HI.X.SX32 R69, R88, R2, 0x1, P0 ;  /* 0x0000000258457211 */ /* 0x000fc600000f0eff */
[----:B------:R-:W3:Y:S04]  /*cb210*/  LDL.LU R88, [R1+0x240] ;  /* 0x0002400001587983 */ /* 0x000ee80000300800 */
[----:B------:R0:W-:Y:S04]  /*cb220*/  STL.64 [R1+0x710], R68 ;  /* 0x0007104401007387 */ /* 0x0001e80000100a00 */
[----:B------:R-:W3:Y:S01]  /*cb230*/  LDL.LU R81, [R1+0x23c] ;  /* 0x00023c0001517983 */ /* 0x000ee20000300800 */
[----:B----4-:R-:W-:-:S04]  /*cb240*/  IADD3 R76, P3, PT, R84, R3, RZ ;  /* 0x00000003544c7210 */ /* 0x010fc80007f7e0ff */
[----:B------:R-:W-:Y:S02]  /*cb250*/  LEA.HI.X.SX32 R77, R84, R2, 0x1, P3 ;  /* 0x00000002544d7211 */ /* 0x000fe400018f0eff */
[----:B-----5:R-:W-:-:S03]  /*cb260*/  IADD3 R82, P0, PT, R85, R3, RZ ;  /* 0x0000000355527210 */ /* 0x020fc60007f1e0ff */
[----:B------:R1:W-:Y:S01]  /*cb270*/  STL.64 [R1+0x708], R76 ;  /* 0x0007084c01007387 */ /* 0x0003e20000100a00 */
[----:B------:R-:W-:-:S03]  /*cb280*/  LEA.HI.X.SX32 R83, R85, R2, 0x1, P0 ;  /* 0x0000000255537211 */ /* 0x000fc600000f0eff */
[----:B------:R-:W4:Y:S01]  /*cb290*/  LDL.LU R84, [R1+0x238] ;  /* 0x0002380001547983 */ /* 0x000f220000300800 */
[----:B0-----:R-:W-:-:S03]  /*cb2a0*/  IADD3 R68, P4, PT, R92, R3, RZ ;  /* 0x000000035c447210 */ /* 0x001fc60007f9e0ff */
[----:B------:R-:W5:Y:S01]  /*cb2b0*/  LDL.LU R85, [R1+0x234] ;  /* 0x0002340001557983 */ /* 0x000f620000300800 */
[----:B------:R-:W-:-:S03]  /*cb2c0*/  LEA.HI.X.SX32 R69, R92, R2, 0x1, P4 ;  /* 0x000000025c457211 */ /* 0x000fc600020f0eff */
[----:B------:R-:W-:Y:S04]  /*cb2d0*/  STL.64 [R1+0x700], R82 ;  /* 0x0007005201007387 */ /* 0x000fe80000100a00 */
[----:B------:R-:W5:Y:S01]  /*cb2e0*/  LDL.LU R92, [R1+0x230] ;  /* 0x00023000015c7983 */ /* 0x000f620000300800 */
[----:B-1----:R-:W-:-:S03]  /*cb2f0*/  IADD3 R76, P3, PT, R93, R3, RZ ;  /* 0x000000035d4c7210 */ /* 0x002fc60007f7e0ff */
[----:B------:R0:W-:Y:S01]  /*cb300*/  STL.64 [R1+0x6f8], R68 ;  /* 0x0006f84401007387 */ /* 0x0001e20000100a00 */
[----:B------:R-:W-:Y:S01]  /*cb310*/  LEA.HI.X.SX32 R77, R93, R2, 0x1, P3 ;  /* 0x000000025d4d7211 */ /* 0x000fe200018f0eff */
[----:B------:R-:W-:Y:S02]  /*cb320*/  IMAD.MOV.U32 R93, RZ, RZ, R45 ;  /* 0x000000ffff5d7224 */ /* 0x000fe400078e002d */
[----:B------:R-:W5:Y:S01]  /*cb330*/  LDL.LU R45, [R1+0x224] ;  /* 0x00022400012d7983 */ /* 0x000f620000300800 */
[----:B0-----:R-:W-:-:S04]  /*cb340*/  IADD3 R68, P0, PT, R44, R3, RZ ;  /* 0x000000032c447210 */ /* 0x001fc80007f1e0ff */
[----:B------:R-:W-:Y:S01]  /*cb350*/  LEA.HI.X.SX32 R69, R44, R2, 0x1, P0 ;  /* 0x000000022c457211 */ /* 0x000fe200000f0eff */
[----:B------:R-:W-:Y:S04]  /*cb360*/  STL.64 [R1+0x6f0], R76 ;  /* 0x0006f04c01007387 */ /* 0x000fe80000100a00 */
[----:B------:R0:W-:Y:S04]  /*cb370*/  STL.64 [R1+0x6e8], R68 ;  /* 0x0006e84401007387 */ /* 0x0001e80000100a00 */
[----:B0-----:R-:W5:Y:S04]  /*cb380*/  LDL.LU R68, [R1+0x220] ;  /* 0x0002200001447983 */ /* 0x001f680000300800 */
[----:B------:R-:W5:Y:S01]  /*cb390*/  LDL.LU R44, [R1+0x21c] ;  /* 0x00021c00012c7983 */ /* 0x000f620000300800 */
[-C--:B------:R-:W-:Y:S01]  /*cb3a0*/  IADD3 R76, P3, PT, R90, R3.reuse, RZ ;  /* 0x000000035a4c7210 */ /* 0x080fe20007f7e0ff */
[----:B------:R-:W-:Y:S01]  /*cb3b0*/  IMAD.MOV.U32 R83, RZ, RZ, R79 ;  /* 0x000000ffff537224 */ /* 0x000fe200078e004f */
[----:B------:R-:W-:-:S02]  /*cb3c0*/  IADD3 R82, P4, PT, R79, R3, RZ ;  /* 0x000000034f527210 */ /* 0x000fc40007f9e0ff */
[-C--:B------:R-:W-:Y:S02]  /*cb3d0*/  LEA.HI.X.SX32 R77, R90, R2.reuse, 0x1, P3 ;  /* 0x000000025a4d7211 */ /* 0x080fe400018f0eff */
[-C--:B------:R-:W-:Y:S02]  /*cb3e0*/  IADD3 R78, P0, PT, R87, R3.reuse, RZ ;  /* 0x00000003574e7210 */ /* 0x080fe40007f1e0ff */
[-C--:B------:R-:W-:Y:S01]  /*cb3f0*/  LEA.HI.X.SX32 R83, R83, R2.reuse, 0x1, P4 ;  /* 0x0000000253537211 */ /* 0x080fe200020f0eff */
[----:B------:R0:W-:Y:S01]  /*cb400*/  STL.64 [R1+0x6e0], R76 ;  /* 0x0006e04c01007387 */ /* 0x0001e20000100a00 */
[----:B------:R-:W-:Y:S01]  /*cb410*/  IMAD.MOV.U32 R69, RZ, RZ, R91 ;  /* 0x000000ffff457224 */ /* 0x000fe200078e005b */
[----:B------:R-:W-:Y:S02]  /*cb420*/  LEA.HI.X.SX32 R79, R87, R2, 0x1, P0 ;  /* 0x00000002574f7211 */ /* 0x000fe400000f0eff */
[----:B0-----:R-:W5:Y:S04]  /*cb430*/  LDL.LU.64 R76, [R1+0x41e0] ;  /* 0x0041e000014c7983 */ /* 0x001f680000300a00 */
[----:B------:R-:W5:Y:S04]  /*cb440*/  LDL.LU R90, [R1+0x218] ;  /* 0x00021800015a7983 */ /* 0x000f680000300800 */
[----:B------:R-:W5:Y:S04]  /*cb450*/  LDL.LU R91, [R1+0x214] ;  /* 0x00021400015b7983 */ /* 0x000f680000300800 */
[----:B------:R0:W-:Y:S04]  /*cb460*/  STL.64 [R1+0x6d8], R82 ;  /* 0x0006d85201007387 */ /* 0x0001e80000100a00 */
[----:B------:R3:W-:Y:S01]  /*cb470*/  STL.64 [R1+0x6d0], R78 ;  /* 0x0006d04e01007387 */ /* 0x0007e20000100a00 */
[----:B0-----:R-:W-:Y:S01]  /*cb480*/  IMAD.MOV.U32 R83, RZ, RZ, R86 ;  /* 0x000000ffff537224 */ /* 0x001fe200078e0056 */
[----:B--2---:R-:W-:-:S02]  /*cb490*/  IADD3 R82, P3, PT, R70, R3, RZ ;  /* 0x0000000346527210 */ /* 0x004fc40007f7e0ff */
[-C--:B---3--:R-:W-:Y:S01]  /*cb4a0*/  IADD3 R78, P0, PT, R71, R3.reuse, RZ ;  /* 0x00000003474e7210 */ /* 0x088fe20007f1e0ff */
[----:B------:R-:W-:Y:S01]  /*cb4b0*/  IMAD.MOV.U32 R87, RZ, RZ, R83 ;  /* 0x000000ffff577224 */ /* 0x000fe200078e0053 */
[----:B------:R-:W-:Y:S02]  /*cb4c0*/  IADD3 R86, P4, PT, R83, R3, RZ ;  /* 0x0000000353567210 */ /* 0x000fe40007f9e0ff */
[-C--:B------:R-:W-:Y:S02]  /*cb4d0*/  LEA.HI.X.SX32 R83, R70, R2.reuse, 0x1, P3 ;  /* 0x0000000246537211 */ /* 0x080fe400018f0eff */
[-C--:B------:R-:W-:Y:S01]  /*cb4e0*/  LEA.HI.X.SX32 R79, R71, R2.reuse, 0x1, P0 ;  /* 0x00000002474f7211 */ /* 0x080fe200000f0eff */
[----:B------:R-:W2:Y:S01]  /*cb4f0*/  LDL.LU R70, [R1+0x204] ;  /* 0x0002040001467983 */ /* 0x000ea20000300800 */
[----:B------:R-:W-:-:S03]  /*cb500*/  LEA.HI.X.SX32 R87, R87, R2, 0x1, P4 ;  /* 0x0000000257577211 */ /* 0x000fc600020f0eff */
[----:B------:R0:W-:Y:S04]  /*cb510*/  STL.64 [R1+0x6c8], R82 ;  /* 0x0006c85201007387 */ /* 0x0001e80000100a00 */
[----:B------:R1:W-:Y:S01]  /*cb520*/  STL.64 [R1+0x6c0], R78 ;  /* 0x0006c04e01007387 */ /* 0x0003e20000100a00 */
[----:B0-----:R-:W-:-:S03]  /*cb530*/  IADD3 R82, P3, PT, R88, R3, RZ ;  /* 0x0000000358527210 */ /* 0x001fc60007f7e0ff */
[----:B-1----:R-:W3:Y:S01]  /*cb540*/  LDL.LU.64 R78, [R1+0x41d8] ;  /* 0x0041d800014e7983 */ /* 0x002ee20000300a00 */
[----:B------:R-:W-:-:S03]  /*cb550*/  LEA.HI.X.SX32 R83, R88, R2, 0x1, P3 ;  /* 0x0000000258537211 */ /* 0x000fc600018f0eff */
[----:B------:R-:W2:Y:S04]  /*cb560*/  LDL.LU R71, [R1+0x200] ;  /* 0x0002000001477983 */ /* 0x000ea80000300800 */
[----:B------:R0:W-:Y:S04]  /*cb570*/  STL.64 [R1+0x6b8], R86 ;  /* 0x0006b85601007387 */ /* 0x0001e80000100a00 */
[----:B------:R1:W-:Y:S01]  /*cb580*/  STL.64 [R1+0x6b0], R82 ;  /* 0x0006b05201007387 */ /* 0x0003e20000100a00 */
[----:B0-----:R-:W-:-:S04]  /*cb590*/  IADD3 R86, P0, PT, R81, R3, RZ ;  /* 0x0000000351567210 */ /* 0x001fc80007f1e0ff */
[----:B------:R-:W-:Y:S01]  /*cb5a0*/  LEA.HI.X.SX32 R87, R81, R2, 0x1, P0 ;  /* 0x0000000251577211 */ /* 0x000fe200000f0eff */
[----:B-1----:R-:W-:Y:S01]  /*cb5b0*/  IMAD.MOV.U32 R83, RZ, RZ, R89 ;  /* 0x000000ffff537224 */ /* 0x002fe200078e0059 */
[----:B------:R-:W2:Y:S04]  /*cb5c0*/  LDL.LU R81, [R1+0x41d4] ;  /* 0x0041d40001517983 */ /* 0x000ea80000300800 */
[----:B------:R0:W-:Y:S02]  /*cb5d0*/  STL.64 [R1+0x6a8], R86 ;  /* 0x0006a85601007387 */ /* 0x0001e40000100a00 */
[----:B0-----:R-:W-:Y:S01]  /*cb5e0*/  IMAD.MOV.U32 R87, RZ, RZ, R83 ;  /* 0x000000ffff577224 */ /* 0x001fe200078e0053 */
[-C--:B----4-:R-:W-:Y:S02]  /*cb5f0*/  IADD3 R82, P3, PT, R84, R3.reuse, RZ ;  /* 0x0000000354527210 */ /* 0x090fe40007f7e0ff */
[----:B-----5:R-:W-:-:S02]  /*cb600*/  IADD3 R88, P4, PT, R85, R3, RZ ;  /* 0x0000000355587210 */ /* 0x020fc40007f9e0ff */
[-C--:B------:R-:W-:Y:S02]  /*cb610*/  LEA.HI.X.SX32 R83, R84, R2.reuse, 0x1, P3 ;  /* 0x0000000254537211 */ /* 0x080fe400018f0eff */
[----:B------:R-:W-:Y:S01]  /*cb620*/  LEA.HI.X.SX32 R89, R85, R2, 0x1, P4 ;  /* 0x0000000255597211 */ /* 0x000fe200020f0eff */
[----:B------:R-:W4:Y:S01]  /*cb630*/  LDL.LU R84, [R1+0x41d0] ;  /* 0x0041d00001547983 */ /* 0x000f220000300800 */
[----:B------:R-:W-:-:S03]  /*cb640*/  IADD3 R86, P0, PT, R92, R3, RZ ;  /* 0x000000035c567210 */ /* 0x000fc60007f1e0ff */
[----:B------:R0:W-:Y:S04]  /*cb650*/  STL.64 [R1+0x6a0], R82 ;  /* 0x0006a05201007387 */ /* 0x0001e80000100a00 */
[----:B0-----:R-:W5:Y:S04]  /*cb660*/  LDL.LU.64 R82, [R1+0x41c8] ;  /* 0x0041c80001527983 */ /* 0x001f680000300a00 */
[----:B------:R-:W2:Y:S04]  /*cb670*/  LDL.LU R85, [R1+0x41c0] ;  /* 0x0041c00001557983 */ /* 0x000ea80000300800 */
[----:B------:R0:W-:Y:S02]  /*cb680*/  STL.64 [R1+0x698], R88 ;  /* 0x0006985801007387 */ /* 0x0001e40000100a00 */
[----:B0-----:R-:W-:Y:S01]  /*cb690*/  IADD3 R88, P3, PT, R87, R3, RZ ;  /* 0x0000000357587210 */ /* 0x001fe20007f7e0ff */
[----:B------:R-:W-:Y:S01]  /*cb6a0*/  IMAD.MOV.U32 R89, RZ, RZ, R87 ;  /* 0x000000ffff597224 */ /* 0x000fe200078e0057 */
[----:B------:R-:W-:-:S05]  /*cb6b0*/  LEA.HI.X.SX32 R87, R92, R2, 0x1, P0 ;  /* 0x000000025c577211 */ /* 0x000fca00000f0eff */
[----:B------:R0:W-:Y:S01]  /*cb6c0*/  STL.64 [R1+0x690], R86 ;  /* 0x0006905601007387 */ /* 0x0001e20000100a00 */
[----:B------:R-:W-:Y:S02]  /*cb6d0*/  LEA.HI.X.SX32 R89, R89, R2, 0x1, P3 ;  /* 0x0000000259597211 */ /* 0x000fe400018f0eff */
[-C--:B------:R-:W-:Y:S01]  /*cb6e0*/  IADD3 R92, P4, PT, R45, R3.reuse, RZ ;  /* 0x000000032d5c7210 */ /* 0x080fe20007f9e0ff */
[----:B0-----:R-:W-:Y:S01]  /*cb6f0*/  IMAD.MOV.U32 R87, RZ, RZ, R93 ;  /* 0x000000ffff577224 */ /* 0x001fe200078e005d */
[----:B------:R-:W-:-:S04]  /*cb700*/  IADD3 R86, P0, PT, R93, R3, RZ ;  /* 0x000000035d567210 */ /* 0x000fc80007f1e0ff */
[-C--:B------:R-:W-:Y:S01]  /*cb710*/  LEA.HI.X.SX32 R87, R87, R2.reuse, 0x1, P0 ;  /* 0x0000000257577211 */ /* 0x080fe200000f0eff */
[----:B------:R0:W-:Y:S01]  /*cb720*/  STL.64 [R1+0x688], R88 ;  /* 0x0006885801007387 */ /* 0x0001e20000100a00 */
[----:B------:R-:W-:-:S03]  /*cb730*/  LEA.HI.X.SX32 R93, R45, R2, 0x1, P4 ;  /* 0x000000022d5d7211 */ /* 0x000fc600020f0eff */
[----:B------:R1:W-:Y:S01]  /*cb740*/  STL.64 [R1+0x680], R86 ;  /* 0x0006805601007387 */ /* 0x0003e20000100a00 */
[----:B0-----:R-:W-:-:S03]  /*cb750*/  IADD3 R88, P3, PT, R68, R3, RZ ;  /* 0x0000000344587210 */ /* 0x001fc60007f7e0ff */
[----:B-1----:R-:W2:Y:S04]  /*cb760*/  LDL.LU.64 R86, [R1+0x41b8] ;  /* 0x0041b80001567983 */ /* 0x002ea80000300a00 */
[----:B------:R-:W2:Y:S01]  /*cb770*/  LDL.LU R45, [R1+0x41b0] ;  /* 0x0041b000012d7983 */ /* 0x000ea20000300800 */
[----:B------:R-:W-:-:S03]  /*cb780*/  LEA.HI.X.SX32 R89, R68, R2, 0x1, P3 ;  /* 0x0000000244597211 */ /* 0x000fc600018f0eff */
[----:B------:R0:W-:Y:S04]  /*cb790*/  STL.64 [R1+0x678], R92 ;  /* 0x0006785c01007387 */ /* 0x0001e80000100a00 */
[----:B------:R1:W-:Y:S01]  /*cb7a0*/  STL.64 [R1+0x670], R88 ;  /* 0x0006705801007387 */ /* 0x0003e20000100a00 */
[----:B0-----:R-:W-:-:S04]  /*cb7b0*/  IADD3 R92, P0, PT, R44, R3, RZ ;  /* 0x000000032c5c7210 */ /* 0x001fc80007f1e0ff */
[----:B------:R-:W-:Y:S02]  /*cb7c0*/  LEA.HI.X.SX32 R93, R44, R2, 0x1, P0 ;  /* 0x000000022c5d7211 */ /* 0x000fe400000f0eff */
[----:B------:R-:W3:Y:S01]  /*cb7d0*/  LDL.LU R44, [R1+0x41ac] ;  /* 0x0041ac00012c7983 */ /* 0x000ee20000300800 */
[----:B-1----:R-:W-:Y:S01]  /*cb7e0*/  IMAD.MOV.U32 R89, RZ, RZ, R69 ;  /* 0x000000ffff597224 */ /* 0x002fe200078e0045 */
[-C--:B------:R-:W-:Y:S02]  /*cb7f0*/  IADD3 R88, P4, PT, R90, R3.reuse, RZ ;  /* 0x000000035a587210 */ /* 0x080fe40007f9e0ff */
[----:B------:R0:W-:Y:S01]  /*cb800*/  STL.64 [R1+0x668], R92 ;  /* 0x0006685c01007387 */ /* 0x0001e20000100a00 */
[----:B------:R-:W-:-:S04]  /*cb810*/  IADD3 R68, P3, PT, R91, R3, RZ ;  /* 0x000000035b447210 */ /* 0x000fc80007f7e0ff */
[-C--:B------:R-:W-:Y:S01]  /*cb820*/  LEA.HI.X.SX32 R69, R91, R2.reuse, 0x1, P3 ;  /* 0x000000025b457211 */ /* 0x080fe200018f0eff */
[----:B0-----:R-:W-:Y:S01]  /*cb830*/  IMAD.MOV.U32 R93, RZ, RZ, R89 ;  /* 0x000000ffff5d7224 */ /* 0x001fe200078e0059 */
[----:B------:R-:W-:Y:S02]  /*cb840*/  LEA.HI.X.SX32 R89, R90, R2, 0x1, P4 ;  /* 0x000000025a597211 */ /* 0x000fe400020f0eff */
[----:B------:R-:W4:Y:S04]  /*cb850*/  LDL.LU R90, [R1+0x41a8] ;  /* 0x0041a800015a7983 */ /* 0x000f280000300800 */
[----:B------:R0:W-:Y:S04]  /*cb860*/  STL.64 [R1+0x660], R88 ;  /* 0x0006605801007387 */ /* 0x0001e80000100a00 */
[----:B0-----:R-:W4:Y:S04]  /*cb870*/  LDL.LU.64 R88, [R1+0x41a0] ;  /* 0x0041a00001587983 */ /* 0x001f280000300a00 */
[----:B------:R-:W4:Y:S04]  /*cb880*/  LDL.LU R91, [R1+0x4198] ;  /* 0x00419800015b7983 */ /* 0x000f280000300800 */
[----:B------:R0:W-:Y:S02]  /*cb890*/  STL.64 [R1+0x658], R68 ;  /* 0x0006584401007387 */ /* 0x0001e40000100a00 */
[----:B0-----:R-:W-:Y:S01]  /*cb8a0*/  IADD3 R68, P3, PT, R93, R3, RZ ;  /* 0x000000035d447210 */ /* 0x001fe20007f7e0ff */
[----:B------:R-:W-:-:S05]  /*cb8b0*/  IMAD.MOV.U32 R69, RZ, RZ, R93 ;  /* 0x000000ffff457224 */ /* 0x000fca00078e005d */
[----:B------:R-:W-:Y:S02]  /*cb8c0*/  LEA.HI.X.SX32 R69, R69, R2, 0x1, P3 ;  /* 0x0000000245457211 */ /* 0x000fe400018f0eff */
[----:B--2---:R-:W-:-:S04]  /*cb8d0*/  IADD3 R92, P0, PT, R45, R3, RZ ;  /* 0x000000032d5c7210 */ /* 0x004fc80007f1e0ff */
[----:B------:R-:W-:-:S05]  /*cb8e0*/  LEA.HI.X.SX32 R93, R45, R2, 0x1, P0 ;  /* 0x000000022d5d7211 */ /* 0x000fca00000f0eff */
[----:B------:R3:W-:Y:S04]  /*cb8f0*/  STL.64 [R1+0x650], R92 ;  /* 0x0006505c01007387 */ /* 0x0007e80000100a00 */
[----:B------:R-:W-:Y:S01]  /*cb900*/  STL.64 [R1+0x648], R68 ;  /* 0x0006484401007387 */ /* 0x000fe20000100a00 */
[----:B---3--:R-:W-:Y:S01]  /*cb910*/  IMAD.MOV.U32 R93, RZ, RZ, R44 ;  /* 0x000000ffff5d7224 */ /* 0x008fe200078e002c */
[----:B------:R-:W-:-:S04]  /*cb920*/  IADD3 R92, P4, PT, R44, R3, RZ ;  /* 0x000000032c5c7210 */ /* 0x000fc80007f9e0ff */
[----:B------:R-:W-:-:S05]  /*cb930*/  LEA.HI.X.SX32 R93, R93, R2, 0x1, P4 ;  /* 0x000000025d5d7211 */ /* 0x000fca00020f0eff */
[----:B------:R0:W-:Y:S04]  /*cb940*/  STL.64 [R1+0x640], R92 ;  /* 0x0006405c01007387 */ /* 0x0001e80000100a00 */
[----:B0-----:R-:W2:Y:S01]  /*cb950*/  LDL.LU.64 R92, [R1+0x4190] ;  /* 0x00419000015c7983 */ /* 0x001ea20000300a00 */
[----:B------:R-:W-:-:S04]  /*cb960*/  IADD3 R44, P0, PT, R70, R3, RZ ;  /* 0x00000003462c7210 */ /* 0x000fc80007f1e0ff */
[----:B------:R-:W-:Y:S02]  /*cb970*/  LEA.HI.X.SX32 R45, R70, R2, 0x1, P0 ;  /* 0x00000002462d7211 */ /* 0x000fe400000f0eff */
[----:B------:R-:W-:-:S03]  /*cb980*/  IADD3 R68, P3, PT, R71, R3, RZ ;  /* 0x0000000347447210 */ /* 0x000fc60007f7e0ff */
[----:B------:R-:W-:Y:S01]  /*cb990*/  STL.64 [R1+0x638], R44 ;  /* 0x0006382c01007387 */ /* 0x000fe20000100a00 */
[----:B------:R-:W-:-:S05]  /*cb9a0*/  LEA.HI.X.SX32 R69, R71, R2, 0x1, P3 ;  /* 0x0000000247457211 */ /* 0x000fca00018f0eff */
[----:B------:R4:W-:Y:S02]  /*cb9b0*/  STL.64 [R1+0x630], R68 ;  /* 0x0006304401007387 */ /* 0x0009e40000100a00 */
[----:B----4-:R-:W-:-:S04]  /*cb9c0*/  IADD3 R68, P3, PT, R91, R3, RZ ;  /* 0x000000035b447210 */ /* 0x010fc80007f7e0ff */
[----:B------:R-:W-:Y:S01]  /*cb9d0*/  LEA.HI.X.SX32 R69, R91, R2, 0x1, P3 ;  /* 0x000000025b457211 */ /* 0x000fe200018f0eff */
[----:B------:R-:W-:Y:S01]  /*cb9e0*/  VIADD R15, R19, UR14 ;  /* 0x0000000e130f7c36 */ /* 0x000fe20008000000 */
[----:B------:R-:W-:Y:S01]  /*cb9f0*/  ISETP.LT.AND P5, PT, R9, UR17, !P1 ;  /* 0x0000001109007c0c */ /* 0x000fe2000cfa1270 */
[----:B------:R-:W0:Y:S02]  /*cba00*/  LDCU UR14, c[0x0][0x3b8] ;  /* 0x00007700ff0e77ac */ /* 0x000e240008000800 */
[----:B------:R-:W-:Y:S01]  /*cba10*/  VIADD R14, R15, UR13 ;  /* 0x0000000d0f0e7c36 */ /* 0x000fe20008000000 */
[----:B------:R-:W1:Y:S03]  /*cba20*/  LDCU UR13, c[0x0][0x3b8] ;  /* 0x00007700ff0d77ac */ /* 0x000e660008000800 */
[----:B------:R-:W-:Y:S01]  /*cba30*/  VIADD R18, R14, UR16 ;  /* 0x000000100e127c36 */ /* 0x000fe20008000000 */
[----:B------:R-:W3:Y:S03]  /*cba40*/  LDCU UR16, c[0x0][0x3b8] ;  /* 0x00007700ff1077ac */ /* 0x000ee60008000800 */
[----:B------:R-:W-:Y:S01]  /*cba50*/  VIADD R9, R18, UR15 ;  /* 0x0000000f12097c36 */ /* 0x000fe20008000000 */
[----:B------:R-:W4:Y:S03]  /*cba60*/  LDCU UR15, c[0x0][0x3b8] ;  /* 0x00007700ff0f77ac */ /* 0x000f260008000800 */
        /* <DEDUP_REMOVED lines=10> */
[----:B--2---:R-:W-:-:S04]  /*cbb10*/  IADD3 R44, P0, PT, R93, R3, RZ ;  /* 0x000000035d2c7210 */ /* 0x004fc80007f1e0ff */
[----:B------:R-:W-:Y:S02]  /*cbb20*/  LEA.HI.X.SX32 R45, R93, R2, 0x1, P0 ;  /* 0x000000025d2d7211 */ /* 0x000fe400000f0eff */
[----:B------:R-:W-:-:S03]  /*cbb30*/  IADD3 R70, P4, PT, R92, R3, RZ ;  /* 0x000000035c467210 */ /* 0x000fc60007f9e0ff */
[----:B------:R2:W-:Y:S01]  /*cbb40*/  STL.64 [R1+0x628], R44 ;  /* 0x0006282c01007387 */ /* 0x0005e20000100a00 */
[----:B------:R-:W-:-:S03]  /*cbb50*/  LEA.HI.X.SX32 R71, R92, R2, 0x1, P4 ;  /* 0x000000025c477211 */ /* 0x000fc600020f0eff */
[----:B------:R0:W-:Y:S01]  /*cbb60*/  STL.64 [R1+0x618], R68 ;  /* 0x0006184401007387 */ /* 0x0001e20000100a00 */
[----:B--2---:R-:W-:-:S04]  /*cbb70*/  IADD3 R44, P0, PT, R90, R3, RZ ;  /* 0x000000035a2c7210 */ /* 0x004fc80007f1e0ff */
[----:B------:R-:W-:Y:S01]  /*cbb80*/  LEA.HI.X.SX32 R45, R90, R2, 0x1, P0 ;  /* 0x000000025a2d7211 */ /* 0x000fe200000f0eff */
[----:B------:R2:W-:Y:S01]  /*cbb90*/  STL.64 [R1+0x620], R70 ;  /* 0x0006204601007387 */ /* 0x0005e20000100a00 */
[----:B0-----:R-:W-:-:S03]  /*cbba0*/  IADD3 R68, P3, PT, R89, R3, RZ ;  /* 0x0000000359447210 */ /* 0x001fc60007f7e0ff */
[----:B------:R0:W-:Y:S01]  /*cbbb0*/  STL.64 [R1+0x610], R44 ;  /* 0x0006102c01007387 */ /* 0x0001e20000100a00 */
[-C--:B------:R-:W-:Y:S02]  /*cbbc0*/  LEA.HI.X.SX32 R69, R89, R2.reuse, 0x1, P3 ;  /* 0x0000000259457211 */ /* 0x080fe400018f0eff */
[CC--:B--2---:R-:W-:Y:S02]  /*cbbd0*/  IADD3 R70, P4, PT, R88.reuse, R3.reuse, RZ ;  /* 0x0000000358467210 */ /* 0x0c4fe40007f9e0ff */
[CC--:B0-----:R-:W-:Y:S02]  /*cbbe0*/  IADD3 R44, P0, PT, R87.reuse, R3.reuse, RZ ;  /* 0x00000003572c7210 */ /* 0x0c1fe40007f1e0ff */
[-C--:B------:R-:W-:Y:S02]  /*cbbf0*/  LEA.HI.X.SX32 R71, R88, R2.reuse, 0x1, P4 ;  /* 0x0000000258477211 */ /* 0x080fe400020f0eff */
[----:B------:R-:W-:Y:S01]  /*cbc00*/  LEA.HI.X.SX32 R45, R87, R2, 0x1, P0 ;  /* 0x00000002572d7211 */ /* 0x000fe200000f0eff */
[----:B------:R0:W-:Y:S04]  /*cbc10*/  STL.64 [R1+0x608], R68 ;  /* 0x0006084401007387 */ /* 0x0001e80000100a00 */
[----:B------:R-:W-:Y:S04]  /*cbc20*/  STL.64 [R1+0x600], R70 ;  /* 0x0006004601007387 */ /* 0x000fe80000100a00 */
[----:B------:R2:W-:Y:S01]  /*cbc30*/  STL.64 [R1+0x5f8], R44 ;  /* 0x0005f82c01007387 */ /* 0x0005e20000100a00 */
[----:B0-----:R-:W-:-:S04]  /*cbc40*/  IADD3 R68, P3, PT, R86, R3, RZ ;  /* 0x0000000356447210 */ /* 0x001fc80007f7e0ff */
[-C--:B------:R-:W-:Y:S02]  /*cbc50*/  LEA.HI.X.SX32 R69, R86, R2.reuse, 0x1, P3 ;  /* 0x0000000256457211 */ /* 0x080fe400018f0eff */
[-C--:B--2---:R-:W-:Y:S01]  /*cbc60*/  IADD3 R44, P0, PT, R85, R3.reuse, RZ ;  /* 0x00000003552c7210 */ /* 0x084fe20007f1e0ff */
[----:B------:R-:W-:Y:S01]  /*cbc70*/  IMAD.MOV.U32 R71, RZ, RZ, R4 ;  /* 0x000000ffff477224 */ /* 0x000fe200078e0004 */
[-C--:B-----5:R-:W-:Y:S02]  /*cbc80*/  IADD3 R4, P3, PT, R83, R3.reuse, RZ ;  /* 0x0000000353047210 */ /* 0x0a0fe40007f7e0ff */
[-C--:B------:R-:W-:Y:S01]  /*cbc90*/  LEA.HI.X.SX32 R45, R85, R2.reuse, 0x1, P0 ;  /* 0x00000002552d7211 */ /* 0x080fe200000f0eff */
[----:B------:R0:W-:Y:S01]  /*cbca0*/  STL.64 [R1+0x5f0], R68 ;  /* 0x0005f04401007387 */ /* 0x0001e20000100a00 */
[----:B------:R-:W-:Y:S01]  /*cbcb0*/  IMAD.MOV.U32 R70, RZ, RZ, R5 ;  /* 0x000000ffff467224 */ /* 0x000fe200078e0005 */
[----:B------:R-:W-:Y:S02]  /*cbcc0*/  LEA.HI.X.SX32 R5, R83, R2, 0x1, P3 ;  /* 0x0000000253057211 */ /* 0x000fe400018f0eff */
[----:B------:R2:W-:Y:S01]  /*cbcd0*/  STL.64 [R1+0x5e8], R44 ;  /* 0x0005e82c01007387 */ /* 0x0005e20000100a00 */
[----:B0-----:R-:W-:-:S02]  /*cbce0*/  IADD3 R68, P4, PT, R84, R3, RZ ;  /* 0x0000000354447210 */ /* 0x001fc40007f9e0ff */
[----:B--2---:R-:W-:Y:S02]  /*cbcf0*/  IADD3 R44, P0, PT, R82, R3, RZ ;  /* 0x00000003522c7210 */ /* 0x004fe40007f1e0ff */
[-C--:B------:R-:W-:Y:S01]  /*cbd00*/  LEA.HI.X.SX32 R69, R84, R2.reuse, 0x1, P4 ;  /* 0x0000000254457211 */ /* 0x080fe200020f0eff */
[----:B------:R0:W-:Y:S01]  /*cbd10*/  STL.64 [R1+0x5d8], R4 ;  /* 0x0005d80401007387 */ /* 0x0001e20000100a00 */
[----:B------:R-:W-:-:S03]  /*cbd20*/  LEA.HI.X.SX32 R45, R82, R2, 0x1, P0 ;  /* 0x00000002522d7211 */ /* 0x000fc600000f0eff */
[----:B------:R-:W-:Y:S04]  /*cbd30*/  STL.64 [R1+0x5e0], R68 ;  /* 0x0005e04401007387 */ /* 0x000fe80000100a00 */
[----:B------:R2:W-:Y:S01]  /*cbd40*/  STL.64 [R1+0x5d0], R44 ;  /* 0x0005d02c01007387 */ /* 0x0005e20000100a00 */
[----:B0-----:R-:W-:-:S04]  /*cbd50*/  IADD3 R4, P3, PT, R81, R3, RZ ;  /* 0x0000000351047210 */ /* 0x001fc80007f7e0ff */
[----:B------:R-:W-:Y:S02]  /*cbd60*/  LEA.HI.X.SX32 R5, R81, R2, 0x1, P3 ;  /* 0x0000000251057211 */ /* 0x000fe400018f0eff */
[----:B--2---:R-:W-:-:S03]  /*cbd70*/  IADD3 R44, P0, PT, R79, R3, RZ ;  /* 0x000000034f2c7210 */ /* 0x004fc60007f1e0ff */
[----:B------:R0:W-:Y:S01]  /*cbd80*/  STL.64 [R1+0x5c8], R4 ;  /* 0x0005c80401007387 */ /* 0x0001e20000100a00 */
[C---:B------:R-:W-:Y:S02]  /*cbd90*/  IADD3 R68, P4, PT, R80.reuse, R3, RZ ;  /* 0x0000000350447210 */ /* 0x040fe40007f9e0ff */
[-C--:B------:R-:W-:Y:S02]  /*cbda0*/  LEA.HI.X.SX32 R45, R79, R2.reuse, 0x1, P0 ;  /* 0x000000024f2d7211 */ /* 0x080fe400000f0eff */
[----:B------:R-:W-:-:S03]  /*cbdb0*/  LEA.HI.X.SX32 R69, R80, R2, 0x1, P4 ;  /* 0x0000000250457211 */ /* 0x000fc600020f0eff */
[----:B------:R2:W-:Y:S01]  /*cbdc0*/  STL.64 [R1+0x5b8], R44 ;  /* 0x0005b82c01007387 */ /* 0x0005e20000100a00 */
[----:B0-----:R-:W-:-:S04]  /*cbdd0*/  IADD3 R4, P3, PT, R78, R3, RZ ;  /* 0x000000034e047210 */ /* 0x001fc80007f7e0ff */
[-C--:B------:R-:W-:Y:S02]  /*cbde0*/  LEA.HI.X.SX32 R5, R78, R2.reuse, 0x1, P3 ;  /* 0x000000024e057211 */ /* 0x080fe400018f0eff */
[CC--:B--2---:R-:W-:Y:S01]  /*cbdf0*/  IADD3 R44, P0, PT, R77.reuse, R3.reuse, RZ ;  /* 0x000000034d2c7210 */ /* 0x0c4fe20007f1e0ff */
[----:B------:R0:W-:Y:S03]  /*cbe00*/  STL.64 [R1+0x5c0], R68 ;  /* 0x0005c04401007387 */ /* 0x0001e60000100a00 */
[----:B------:R-:W-:Y:S01]  /*cbe10*/  LEA.HI.X.SX32 R45, R77, R2, 0x1, P0 ;  /* 0x000000024d2d7211 */ /* 0x000fe200000f0eff */
[----:B------:R2:W-:Y:S04]  /*cbe20*/  STL.64 [R1+0x5b0], R4 ;  /* 0x0005b00401007387 */ /* 0x0005e80000100a00 */
[----:B------:R5:W-:Y:S01]  /*cbe30*/  STL.64 [R1+0x5a8], R44 ;  /* 0x0005a82c01007387 */ /* 0x000be20000100a00 */
[----:B0-----:R-:W-:-:S02]  /*cbe40*/  IADD3 R68, P4, PT, R76, R3, RZ ;  /* 0x000000034c447210 */ /* 0x001fc40007f9e0ff */
[CC--:B--2---:R-:W-:Y:S02]  /*cbe50*/  IADD3 R4, P3, PT, R75.reuse, R3.reuse, RZ ;  /* 0x000000034b047210 */ /* 0x0c4fe40007f7e0ff */
[-C--:B-----5:R-:W-:Y:S02]  /*cbe60*/  IADD3 R44, P0, PT, R74, R3.reuse, RZ ;  /* 0x000000034a2c7210 */ /* 0x0a0fe40007f1e0ff */
[-C--:B------:R-:W-:Y:S02]  /*cbe70*/  LEA.HI.X.SX32 R5, R75, R2.reuse, 0x1, P3 ;  /* 0x000000024b057211 */ /* 0x080fe400018f0eff */
[-C--:B------:R-:W-:Y:S02]  /*cbe80*/  LEA.HI.X.SX32 R69, R76, R2.reuse, 0x1, P4 ;  /* 0x000000024c457211 */ /* 0x080fe400020f0eff */
[----:B------:R-:W-:Y:S01]  /*cbe90*/  LEA.HI.X.SX32 R45, R74, R2, 0x1, P0 ;  /* 0x000000024a2d7211 */ /* 0x000fe200000f0eff */
[----:B------:R0:W-:Y:S04]  /*cbea0*/  STL.64 [R1+0x598], R4 ;  /* 0x0005980401007387 */ /* 0x0001e80000100a00 */
[----:B------:R-:W-:Y:S04]  /*cbeb0*/  STL.64 [R1+0x5a0], R68 ;  /* 0x0005a04401007387 */ /* 0x000fe80000100a00 */
[----:B------:R2:W-:Y:S01]  /*cbec0*/  STL.64 [R1+0x590], R44 ;  /* 0x0005902c01007387 */ /* 0x0005e20000100a00 */
[----:B0-----:R-:W-:-:S04]  /*cbed0*/  IADD3 R4, P3, PT, R73, R3, RZ ;  /* 0x0000000349047210 */ /* 0x001fc80007f7e0ff */
[----:B------:R-:W-:Y:S02]  /*cbee0*/  LEA.HI.X.SX32 R5, R73, R2, 0x1, P3 ;  /* 0x0000000249057211 */ /* 0x000fe400018f0eff */
[----:B--2---:R-:W-:-:S03]  /*cbef0*/  IADD3 R44, P0, PT, R0, R3, RZ ;  /* 0x00000003002c7210 */ /* 0x004fc60007f1e0ff */
[----:B------:R0:W-:Y:S01]  /*cbf00*/  STL.64 [R1+0x588], R4 ;  /* 0x0005880401007387 */ /* 0x0001e20000100a00 */
[----:B------:R-:W-:Y:S02]  /*cbf10*/  IADD3 R68, P4, PT, R72, R3, RZ ;  /* 0x0000000348447210 */ /* 0x000fe40007f9e0ff */
        /* <DEDUP_REMOVED lines=12> */
[CC--:B-----5:R-:W-:Y:S02]  /*cbfe0*/  IADD3 R44, P0, PT, R64.reuse, R3.reuse, RZ ;  /* 0x00000003402c7210 */ /* 0x0e0fe40007f1e0ff */
        /* <DEDUP_REMOVED lines=17> */
[----:B------:R-:W-:Y:S03]  /*cc100*/  STL.64 [R1+0x518], R64 ;  /* 0x0005184001007387 */ /* 0x000fe60000100a00 */
[----:B------:R-:W-:Y:S01]  /*cc110*/  LEA.HI.X.SX32 R45, R53, R2, 0x1, P0 ;  /* 0x00000002352d7211 */ /* 0x000fe200000f0eff */
[----:B------:R0:W-:Y:S01]  /*cc120*/  STL.64 [R1+0x508], R4 ;  /* 0x0005080401007387 */ /* 0x0001e20000100a00 */
[----:B------:R-:W-:-:S03]  /*cc130*/  IADD3 R50, P4, PT, R52, R3, RZ ;  /* 0x0000000334327210 */ /* 0x000fc60007f9e0ff */
[----:B------:R2:W-:Y:S01]  /*cc140*/  STL.64 [R1+0x500], R44 ;  /* 0x0005002c01007387 */ /* 0x0005e20000100a00 */
[-C--:B------:R-:W-:Y:S02]  /*cc150*/  LEA.HI.X.SX32 R51, R52, R2.reuse, 0x1, P4 ;  /* 0x0000000234337211 */ /* 0x080fe400020f0eff */
[CC--:B0-----:R-:W-:Y:S02]  /*cc160*/  IADD3 R4, P3, PT, R47.reuse, R3.reuse, RZ ;  /* 0x000000032f047210 */ /* 0x0c1fe40007f7e0ff */
[C---:B--2---:R-:W-:Y:S02]  /*cc170*/  IADD3 R44, P0, PT, R46.reuse, R3, RZ ;  /* 0x000000032e2c7210 */ /* 0x044fe40007f1e0ff */
[-C--:B------:R-:W-:Y:S02]  /*cc180*/  LEA.HI.X.SX32 R5, R47, R2.reuse, 0x1, P3 ;  /* 0x000000022f057211 */ /* 0x080fe400018f0eff */
[----:B------:R-:W-:-:S03]  /*cc190*/  LEA.HI.X.SX32 R45, R46, R2, 0x1, P0 ;  /* 0x000000022e2d7211 */ /* 0x000fc600000f0eff */
[----:B------:R0:W-:Y:S01]  /*cc1a0*/  STL.64 [R1+0x4f0], R4 ;  /* 0x0004f00401007387 */ /* 0x0001e20000100a00 */
[----:B------:R-:W-:-:S03]  /*cc1b0*/  IADD3 R46, P4, PT, R48, R3, RZ ;  /* 0x00000003302e7210 */ /* 0x000fc60007f9e0ff */
[----:B------:R-:W-:Y:S04]  /*cc1c0*/  STL.64 [R1+0x4f8], R50 ;  /* 0x0004f83201007387 */ /* 0x000fe80000100a00 */
[----:B------:R2:W-:Y:S01]  /*cc1d0*/  STL.64 [R1+0x4e8], R44 ;  /* 0x0004e82c01007387 */ /* 0x0005e20000100a00 */
[----:B0-----:R-:W-:-:S04]  /*cc1e0*/  IADD3 R4, P3, PT, R49, R3, RZ ;  /* 0x0000000331047210 */ /* 0x001fc80007f7e0ff */
[-C--:B------:R-:W-:Y:S02]  /*cc1f0*/  LEA.HI.X.SX32 R5, R49, R2.reuse, 0x1, P3 ;  /* 0x0000000231057211 */ /* 0x080fe400018f0eff */
[C---:B--2---:R-:W-:Y:S02]  /*cc200*/  IADD3 R44, P0, PT, R41.reuse, R3, RZ ;  /* 0x00000003292c7210 */ /* 0x044fe40007f1e0ff */
[-C--:B------:R-:W-:Y:S01]  /*cc210*/  LEA.HI.X.SX32 R47, R48, R2.reuse, 0x1, P4 ;  /* 0x00000002302f7211 */ /* 0x080fe200020f0eff */
[----:B------:R0:W-:Y:S01]  /*cc220*/  STL.64 [R1+0x4e0], R4 ;  /* 0x0004e00401007387 */ /* 0x0001e20000100a00 */
[----:B------:R-:W-:-:S03]  /*cc230*/  LEA.HI.X.SX32 R45, R41, R2, 0x1, P0 ;  /* 0x00000002292d7211 */ /* 0x000fc600000f0eff */
[----:B------:R-:W-:Y:S04]  /*cc240*/  STL.64 [R1+0x4d8], R46 ;  /* 0x0004d82e01007387 */ /* 0x000fe80000100a00 */
[----:B------:R2:W-:Y:S01]  /*cc250*/  STL.64 [R1+0x4d0], R44 ;  /* 0x0004d02c01007387 */ /* 0x0005e20000100a00 */
[----:B0-----:R-:W-:-:S04]  /*cc260*/  IADD3 R4, P3, PT, R40, R3, RZ ;  /* 0x0000000328047210 */ /* 0x001fc80007f7e0ff */
[-C--:B------:R-:W-:Y:S02]  /*cc270*/  LEA.HI.X.SX32 R5, R40, R2.reuse, 0x1, P3 ;  /* 0x0000000228057211 */ /* 0x080fe400018f0eff */
[-C--:B------:R-:W-:Y:S02]  /*cc280*/  IADD3 R40, P3, PT, R39, R3.reuse, RZ ;  /* 0x0000000327287210 */ /* 0x080fe40007f7e0ff */
[----:B--2---:R-:W-:Y:S01]  /*cc290*/  IADD3 R44, P0, PT, R43, R3, RZ ;  /* 0x000000032b2c7210 */ /* 0x004fe20007f1e0ff */
[----:B------:R0:W-:Y:S01]  /*cc2a0*/  STL.64 [R1+0x4c8], R4 ;  /* 0x0004c80401007387 */ /* 0x0001e20000100a00 */
[-C--:B------:R-:W-:Y:S02]  /*cc2b0*/  LEA.HI.X.SX32 R41, R39, R2.reuse, 0x1, P3 ;  /* 0x0000000227297211 */ /* 0x080fe400018f0eff */
[----:B------:R-:W-:-:S05]  /*cc2c0*/  LEA.HI.X.SX32 R45, R43, R2, 0x1, P0 ;  /* 0x000000022b2d7211 */ /* 0x000fca00000f0eff */
[----:B------:R-:W-:Y:S01]  /*cc2d0*/  STL.64 [R1+0x4c0], R44 ;  /* 0x0004c02c01007387 */ /* 0x000fe20000100a00 */
[----:B0-----:R-:W-:-:S03]  /*cc2e0*/  IADD3 R4, P4, PT, R38, R3, RZ ;  /* 0x0000000326047210 */ /* 0x001fc60007f9e0ff */
[----:B------:R0:W-:Y:S01]  /*cc2f0*/  STL.64 [R1+0x4b8], R40 ;  /* 0x0004b82801007387 */ /* 0x0001e20000100a00 */
[-C--:B------:R-:W-:Y:S02]  /*cc300*/  LEA.HI.X.SX32 R5, R38, R2.reuse, 0x1, P4 ;  /* 0x0000000226057211 */ /* 0x080fe400020f0eff */
[CC--:B------:R-:W-:Y:S02]  /*cc310*/  IADD3 R38, P3, PT, R35.reuse, R3.reuse, RZ ;  /* 0x0000000323267210 */ /* 0x0c0fe40007f7e0ff */
[C---:B0-----:R-:W-:Y:S01]  /*cc320*/  IADD3 R40, P0, PT, R42.reuse, R3, RZ ;  /* 0x000000032a287210 */ /* 0x041fe20007f1e0ff */
[----:B------:R0:W-:Y:S01]  /*cc330*/  STL.64 [R1+0x4b0], R4 ;  /* 0x0004b00401007387 */ /* 0x0001e20000100a00 */
[-C--:B------:R-:W-:Y:S02]  /*cc340*/  LEA.HI.X.SX32 R39, R35, R2.reuse, 0x1, P3 ;  /* 0x0000000223277211 */ /* 0x080fe400018f0eff */
[----:B------:R-:W-:-:S05]  /*cc350*/  LEA.HI.X.SX32 R41, R42, R2, 0x1, P0 ;  /* 0x000000022a297211 */ /* 0x000fca00000f0eff */
[----:B------:R-:W-:Y:S01]  /*cc360*/  STL.64 [R1+0x4a8], R40 ;  /* 0x0004a82801007387 */ /* 0x000fe20000100a00 */
[----:B0-----:R-:W-:-:S03]  /*cc370*/  IADD3 R4, P4, PT, R34, R3, RZ ;  /* 0x0000000322047210 */ /* 0x001fc60007f9e0ff */
[----:B------:R0:W-:Y:S01]  /*cc380*/  STL.64 [R1+0x4a0], R38 ;  /* 0x0004a02601007387 */ /* 0x0001e20000100a00 */
[-C--:B------:R-:W-:Y:S02]  /*cc390*/  LEA.HI.X.SX32 R5, R34, R2.reuse, 0x1, P4 ;  /* 0x0000000222057211 */ /* 0x080fe400020f0eff */
[-C--:B------:R-:W-:Y:S02]  /*cc3a0*/  IADD3 R34, P3, PT, R33, R3.reuse, RZ ;  /* 0x0000000321227210 */ /* 0x080fe40007f7e0ff */
[----:B0-----:R-:W-:Y:S01]  /*cc3b0*/  IADD3 R38, P0, PT, R37, R3, RZ ;  /* 0x0000000325267210 */ /* 0x001fe20007f1e0ff */
        /* <DEDUP_REMOVED lines=24> */
[----:B------:R-:W-:Y:S02]  /*cc540*/  LEA.HI.X.SX32 R5, R26, R2, 0x1, P4 ;  /* 0x000000021a057211 */ /* 0x000fe400020f0eff */
[----:B------:R-:W-:-:S03]  /*cc550*/  IADD3 R26, P3, PT, R23, R3, RZ ;  /* 0x00000003171a7210 */ /* 0x000fc60007f7e0ff */
[----:B------:R2:W-:Y:S01]  /*cc560*/  STL.64 [R1+0x450], R4 ;  /* 0x0004500401007387 */ /* 0x0005e20000100a00 */
[CC--:B0-----:R-:W-:Y:S02]  /*cc570*/  IADD3 R28, P0, PT, R30.reuse, R3.reuse, RZ ;  /* 0x000000031e1c7210 */ /* 0x0c1fe40007f1e0ff */
[-C--:B------:R-:W-:Y:S02]  /*cc580*/  LEA.HI.X.SX32 R27, R23, R2.reuse, 0x1, P3 ;  /* 0x00000002171b7211 */ /* 0x080fe400018f0eff */
[----:B------:R-:W-:Y:S02]  /*cc590*/  LEA.HI.X.SX32 R29, R30, R2, 0x1, P0 ;  /* 0x000000021e1d7211 */ /* 0x000fe400000f0eff */
[----:B--2---:R-:W-:-:S03]  /*cc5a0*/  IADD3 R4, P4, PT, R22, R3, RZ ;  /* 0x0000000316047210 */ /* 0x004fc60007f9e0ff */
[----:B------:R-:W-:Y:S01]  /*cc5b0*/  STL.64 [R1+0x448], R28 ;  /* 0x0004481c01007387 */ /* 0x000fe20000100a00 */
[----:B------:R-:W-:-:S03]  /*cc5c0*/  LEA.HI.X.SX32 R5, R22, R2, 0x1, P4 ;  /* 0x0000000216057211 */ /* 0x000fc600020f0eff */
        /* <DEDUP_REMOVED lines=8> */
[----:B------:R-:W-:Y:S01]  /*cc650*/  STL.64 [R1+0x430], R26 ;  /* 0x0004301a01007387 */ /* 0x000fe20000100a00 */
[----:B------:R-:W-:-:S03]  /*cc660*/  IADD3 R20, P3, PT, R17, R3, RZ ;  /* 0x0000000311147210 */ /* 0x000fc60007f7e0ff */
[----:B------:R0:W-:Y:S01]  /*cc670*/  STL.64 [R1+0x428], R22 ;  /* 0x0004281601007387 */ /* 0x0001e20000100a00 */
[----:B------:R-:W-:-:S03]  /*cc680*/  LEA.HI.X.SX32 R21, R17, R2, 0x1, P3 ;  /* 0x0000000211157211 */ /* 0x000fc600018f0eff */
[----:B------:R2:W-:Y:S01]  /*cc690*/  STL.64 [R1+0x420], R4 ;  /* 0x0004200401007387 */ /* 0x0005e20000100a00 */
[-C--:B0-----:R-:W-:Y:S02]  /*cc6a0*/  IADD3 R22, P0, PT, R24, R3.reuse, RZ ;  /* 0x0000000318167210 */ /* 0x081fe40007f1e0ff */
[-C--:B--2---:R-:W-:Y:S02]  /*cc6b0*/  IADD3 R4, P4, PT, R16, R3.reuse, RZ ;  /* 0x0000000310047210 */ /* 0x084fe40007f9e0ff */
[-C--:B------:R-:W-:Y:S02]  /*cc6c0*/  LEA.HI.X.SX32 R23, R24, R2.reuse, 0x1, P0 ;  /* 0x0000000218177211 */ /* 0x080fe400000f0eff */
[-C--:B------:R-:W-:Y:S01]  /*cc6d0*/  LEA.HI.X.SX32 R5, R16, R2.reuse, 0x1, P4 ;  /* 0x0000000210057211 */ /* 0x080fe200020f0eff */
[----:B------:R-:W-:Y:S02]  /*cc6e0*/  VIADD R7, R12, UR6 ;  /* 0x000000060c077c36 */ /* 0x000fe40008000000 */
[----:B------:R-:W-:Y:S01]  /*cc6f0*/  STL.64 [R1+0x418], R22 ;  /* 0x0004181601007387 */ /* 0x000fe20000100a00 */
[-C--:B------:R-:W-:Y:S01]  /*cc700*/  IADD3 R16, P3, PT, R15, R3.reuse, RZ ;  /* 0x000000030f107210 */ /* 0x080fe20007f7e0ff */
[----:B------:R-:W0:Y:S02]  /*cc710*/  LDCU UR6, c[0x0][0x39c] ;  /* 0x00007380ff0677ac */ /* 0x000e240008000800 */
[----:B------:R2:W-:Y:S01]  /*cc720*/  STL.64 [R1+0x410], R20 ;  /* 0x0004101401007387 */ /* 0x0005e20000100a00 */
[----:B------:R-:W-:Y:S01]  /*cc730*/  VIADD R6, R7, UR4 ;  /* 0x0000000407067c36 */ /* 0x000fe20008000000 */
[----:B------:R-:W-:Y:S01]  /*cc740*/  LEA.HI.X.SX32 R17, R15, R2, 0x1, P3 ;  /* 0x000000020f117211 */ /* 0x000fe200018f0eff */
[----:B------:R-:W5:Y:S01]  /*cc750*/  LDCU UR4, c[0x0][0x39c] ;  /* 0x00007380ff0477ac */ /* 0x000f620008000800 */
[----:B------:R0:W-:Y:S01]  /*cc760*/  STL.64 [R1+0x408], R4 ;  /* 0x0004080401007387 */ /* 0x0001e20000100a00 */
[----:B------:R-:W-:Y:S01]  /*cc770*/  VIADD R69, R6, UR7 ;  /* 0x0000000706457c36 */ /* 0x000fe20008000000 */
[----:B------:R-:W1:Y:S01]  /*cc780*/  LDCU UR7, c[0x0][0x39c] ;  /* 0x00007380ff0777ac */ /* 0x000e620008000800 */
[----:B--2---:R-:W-:-:S02]  /*cc790*/  IADD3 R20, P0, PT, R19, R3, RZ ;  /* 0x0000000313147210 */ /* 0x004fc40007f1e0ff */
[CC--:B0-----:R-:W-:Y:S02]  /*cc7a0*/  IADD3 R4, P4, PT, R14.reuse, R3.reuse, RZ ;  /* 0x000000030e047210 */ /* 0x0c1fe40007f9e0ff */
[-C--:B------:R-:W-:Y:S02]  /*cc7b0*/  LEA.HI.X.SX32 R21, R19, R2.reuse, 0x1, P0 ;  /* 0x0000000213157211 */ /* 0x080fe400000f0eff */
[----:B------:R-:W-:Y:S01]  /*cc7c0*/  LEA.HI.X.SX32 R5, R14, R2, 0x1, P4 ;  /* 0x000000020e057211 */ /* 0x000fe200020f0eff */
[----:B------:R-:W-:Y:S02]  /*cc7d0*/  VIADD R68, R69, UR5 ;  /* 0x0000000545447c36 */ /* 0x000fe40008000000 */
[----:B------:R-:W-:Y:S01]  /*cc7e0*/  STL.64 [R1+0x400], R20 ;  /* 0x0004001401007387 */ /* 0x000fe20000100a00 */
[----:B------:R-:W-:Y:S01]  /*cc7f0*/  IADD3 R14, P3, PT, R9, R3, RZ ;  /* 0x00000003090e7210 */ /* 0x000fe20007f7e0ff */
[----:B------:R-:W0:Y:S02]  /*cc800*/  LDCU UR5, c[0x0][0x39c] ;  /* 0x00007380ff0577ac */ /* 0x000e240008000800 */
[----:B------:R2:W-:Y:S01]  /*cc810*/  STL.64 [R1+0x3f8], R16 ;  /* 0x0003f81001007387 */ /* 0x0005e20000100a00 */
[----:B------:R-:W-:-:S03]  /*cc820*/  VIADD R0, R68, UR74 ;  /* 0x0000004a44007c36 */ /* 0x000fc60008000000 */
[----:B------:R0:W-:Y:S01]  /*cc830*/  STL.64 [R1+0x3f0], R4 ;  /* 0x0003f00401007387 */ /* 0x0001e20000100a00 */
[-C--:B------:R-:W-:Y:S02]  /*cc840*/  LEA.HI.X.SX32 R15, R9, R2.reuse, 0x1, P3 ;  /* 0x00000002090f7211 */ /* 0x080fe400018f0eff */
[-C--:B--2---:R-:W-:Y:S02]  /*cc850*/  IADD3 R16, P0, PT, R18, R3.reuse, RZ ;  /* 0x0000000312107210 */ /* 0x084fe40007f1e0ff */
[----:B0-----:R-:W-:Y:S02]  /*cc860*/  IADD3 R4, P4, PT, R8, R3, RZ ;  /* 0x0000000308047210 */ /* 0x001fe40007f9e0ff */
[-C--:B------:R-:W-:Y:S02]  /*cc870*/  LEA.HI.X.SX32 R17, R18, R2.reuse, 0x1, P0 ;  /* 0x0000000212117211 */ /* 0x080fe400000f0eff */
[----:B------:R-:W-:Y:S01]  /*cc880*/  LEA.HI.X.SX32 R5, R8, R2, 0x1, P4 ;  /* 0x0000000208057211 */ /* 0x000fe200020f0eff */
[----:B------:R-:W-:-:S02]  /*cc890*/  VIADD R72, R0, UR73 ;  /* 0x0000004900487c36 */ /* 0x000fc40008000000 */
[----:B------:R0:W-:Y:S02]  /*cc8a0*/  STL.64 [R1+0x3e8], R16 ;  /* 0x0003e81001007387 */ /* 0x0001e40000100a00 */
[----:B------:R-:W-:Y:S02]  /*cc8b0*/  VIADD R71, R72, UR72 ;  /* 0x0000004848477c36 */ /* 0x000fe40008000000 */
[----:B------:R-:W-:Y:S01]  /*cc8c0*/  STL.64 [R1+0x4178], R4 ;  /* 0x0041780401007387 */ /* 0x000fe20000100a00 */
[----:B------:R-:W-:-:S03]  /*cc8d0*/  IADD3 R8, P4, PT, R10, R3, RZ ;  /* 0x000000030a087210 */ /* 0x000fc60007f9e0ff */
[----:B------:R2:W-:Y:S01]  /*cc8e0*/  STL.64 [R1+0x3e0], R14 ;  /* 0x0003e00e01007387 */ /* 0x0005e20000100a00 */
[-C--:B0-----:R-:W-:Y:S01]  /*cc8f0*/  IADD3 R16, P0, PT, R13, R3.reuse, RZ ;  /* 0x000000030d107210 */ /* 0x081fe20007f1e0ff */
[----:B------:R-:W-:Y:S01]  /*cc900*/  VIADD R70, R71, UR71 ;  /* 0x0000004747467c36 */ /* 0x000fe20008000000 */
[-C--:B------:R-:W-:Y:S02]  /*cc910*/  LEA.HI.X.SX32 R9, R10, R2.reuse, 0x1, P4 ;  /* 0x000000020a097211 */ /* 0x080fe400020f0eff */
[----:B------:R-:W-:Y:S02]  /*cc920*/  LEA.HI.X.SX32 R17, R13, R2, 0x1, P0 ;  /* 0x000000020d117211 */ /* 0x000fe400000f0eff */
[----:B--2---:R-:W-:Y:S01]  /*cc930*/  IADD3 R14, P3, PT, R11, R3, RZ ;  /* 0x000000030b0e7210 */ /* 0x004fe20007f7e0ff */
[----:B------:R-:W-:-:S03]  /*cc940*/  VIADD R75, R70, UR70 ;  /* 0x00000046464b7c36 */ /* 0x000fc60008000000 */
[-C--:B------:R-:W-:Y:S01]  /*cc950*/  LEA.HI.X.SX32 R15, R11, R2.reuse, 0x1, P3 ;  /* 0x000000020b0f7211 */ /* 0x080fe200018f0eff */
[----:B------:R-:W-:Y:S01]  /*cc960*/  STL.64 [R1+0x3d0], R16 ;  /* 0x0003d01001007387 */ /* 0x000fe20000100a00 */
[-C--:B------:R-:W-:Y:S01]  /*cc970*/  IADD3 R10, P0, PT, R12, R3.reuse, RZ ;  /* 0x000000030c0a7210 */ /* 0x080fe20007f1e0ff */
[----:B------:R-:W-:Y:S02]  /*cc980*/  VIADD R74, R75, UR69 ;  /* 0x000000454b4a7c36 */ /* 0x000fe40008000000 */
[----:B------:R-:W-:Y:S04]  /*cc990*/  STL.64 [R1+0x3c8], R14 ;  /* 0x0003c80e01007387 */ /* 0x000fe80000100a00 */
[----:B------:R0:W-:Y:S01]  /*cc9a0*/  STL.64 [R1+0x3c0], R8 ;  /* 0x0003c00801007387 */ /* 0x0001e20000100a00 */
[----:B------:R-:W-:Y:S01]  /*cc9b0*/  IADD3 R4, P4, PT, R6, R3, RZ ;  /* 0x0000000306047210 */ /* 0x000fe20007f9e0ff */
[----:B------:R-:W-:Y:S01]  /*cc9c0*/  VIADD R73, R74, UR68 ;  /* 0x000000444a497c36 */ /* 0x000fe20008000000 */
[----:B------:R-:W-:-:S02]  /*cc9d0*/  LEA.HI.X.SX32 R11, R12, R2, 0x1, P0 ;  /* 0x000000020c0b7211 */ /* 0x000fc400000f0eff */
[----:B------:R-:W-:Y:S02]  /*cc9e0*/  LEA.HI.X.SX32 R5, R6, R2, 0x1, P4 ;  /* 0x0000000206057211 */ /* 0x000fe400020f0eff */
[----:B0-----:R-:W-:-:S04]  /*cc9f0*/  IADD3 R8, P3, PT, R7, R3, RZ ;  /* 0x0000000307087210 */ /* 0x001fc80007f7e0ff */
[----:B------:R-:W-:Y:S01]  /*cca00*/  LEA.HI.X.SX32 R9, R7, R2, 0x1, P3 ;  /* 0x0000000207097211 */ /* 0x000fe200018f0eff */
[----:B------:R-:W-:Y:S01]  /*cca10*/  VIADD R78, R73, UR67 ;  /* 0x00000043494e7c36 */ /* 0x000fe20008000000 */
[----:B------:R-:W-:Y:S01]  /*cca20*/  STL.64 [R1+0x3b8], R10 ;  /* 0x0003b80a01007387 */ /* 0x000fe20000100a00 */
[----:B------:R-:W-:-:S03]  /*cca30*/  IADD3 R6, P3, PT, R68, R3, RZ ;  /* 0x0000000344067210 */ /* 0x000fc60007f7e0ff */
[----:B------:R0:W-:Y:S01]  /*cca40*/  STL.64 [R1+0x3b0], R8 ;  /* 0x0003b00801007387 */ /* 0x0001e20000100a00 */
[----:B------:R-:W-:-:S03]  /*cca50*/  VIADD R77, R78, UR66 ;  /* 0x000000424e4d7c36 */ /* 0x000fc60008000000 */
[----:B------:R2:W-:Y:S01]  /*cca60*/  STL.64 [R1+0x3a8], R4 ;  /* 0x0003a80401007387 */ /* 0x0005e20000100a00 */
[-C--:B------:R-:W-:Y:S01]  /*cca70*/  LEA.HI.X.SX32 R7, R68, R2.reuse, 0x1, P3 ;  /* 0x0000000244077211 */ /* 0x080fe200018f0eff */
[----:B------:R-:W-:Y:S01]  /*cca80*/  VIADD R76, R77, UR65 ;  /* 0x000000414d4c7c36 */ /* 0x000fe20008000000 */
[CC--:B0-----:R-:W-:Y:S02]  /*cca90*/  IADD3 R8, P0, PT, R69.reuse, R3.reuse, RZ ;  /* 0x0000000345087210 */ /* 0x0c1fe40007f1e0ff */
[C---:B--2---:R-:W-:Y:S02]  /*ccaa0*/  IADD3 R4, P4, PT, R0.reuse, R3, RZ ;  /* 0x0000000300047210 */ /* 0x044fe40007f9e0ff */
[-C--:B------:R-:W-:Y:S02]  /*ccab0*/  LEA.HI.X.SX32 R9, R69, R2.reuse, 0x1, P0 ;  /* 0x0000000245097211 */ /* 0x080fe400000f0eff */
[----:B------:R-:W-:Y:S01]  /*ccac0*/  LEA.HI.X.SX32 R5, R0, R2, 0x1, P4 ;  /* 0x0000000200057211 */ /* 0x000fe200020f0eff */
[----:B------:R-:W-:-:S02]  /*ccad0*/  VIADD R81, R76, UR64 ;  /* 0x000000404c517c36 */ /* 0x000fc40008000000 */
[----:B------:R0:W-:Y:S04]  /*ccae0*/  STL.64 [R1+0x3a0], R8 ;  /* 0x0003a00801007387 */ /* 0x0001e80000100a00 */
[----:B------:R2:W-:Y:S01]  /*ccaf0*/  STL.64 [R1+0x398], R6 ;  /* 0x0003980601007387 */ /* 0x0005e20000100a00 */
[----:B------:R-:W-:-:S03]  /*ccb00*/  VIADD R80, R81, UR63 ;  /* 0x0000003f51507c36 */ /* 0x000fc60008000000 */
[----:B------:R1:W-:Y:S01]  /*ccb10*/  STL.64 [R1+0x390], R4 ;  /* 0x0003900401007387 */ /* 0x0003e20000100a00 */
[-C--:B0-----:R-:W-:Y:S02]  /*ccb20*/  IADD3 R8, P4, PT, R70, R3.reuse, RZ ;  /* 0x0000000346087210 */ /* 0x081fe40007f9e0ff */
[CC--:B--2---:R-:W-:Y:S02]  /*ccb30*/  IADD3 R6, P0, PT, R72.reuse, R3.reuse, RZ ;  /* 0x0000000348067210 */ /* 0x0c4fe40007f1e0ff */
[CC--:B-1----:R-:W-:Y:S02]  /*ccb40*/  IADD3 R4, P3, PT, R71.reuse, R3.reuse, RZ ;  /* 0x0000000347047210 */ /* 0x0c2fe40007f7e0ff */
[-C--:B------:R-:W-:Y:S02]  /*ccb50*/  LEA.HI.X.SX32 R7, R72, R2.reuse, 0x1, P0 ;  /* 0x0000000248077211 */ /* 0x080fe400000f0eff */
[-C--:B------:R-:W-:Y:S01]  /*ccb60*/  LEA.HI.X.SX32 R9, R70, R2.reuse, 0x1, P4 ;  /* 0x0000000246097211 */ /* 0x080fe200020f0eff */
[----:B------:R-:W-:Y:S01]  /*ccb70*/  VIADD R79, R80, UR62 ;  /* 0x0000003e504f7c36 */ /* 0x000fe20008000000 */
[----:B------:R-:W-:Y:S01]  /*ccb80*/  LEA.HI.X.SX32 R5, R71, R2, 0x1, P3 ;  /* 0x0000000247057211 */ /* 0x000fe200018f0eff */
[----:B------:R-:W-:Y:S01]  /*ccb90*/  STL.64 [R1+0x4138], R6 ;  /* 0x0041380601007387 */ /* 0x000fe20000100a00 */
[----:B------:R-:W-:Y:S01]  /*ccba0*/  IADD3 R10, P3, PT, R74, R3, RZ ;  /* 0x000000034a0a7210 */ /* 0x000fe20007f7e0ff */
[----:B------:R-:W-:-:S02]  /*ccbb0*/  VIADD R84, R79, UR61 ;  /* 0x0000003d4f547c36 */ /* 0x000fc40008000000 */
[----:B------:R-:W-:Y:S04]  /*ccbc0*/  STL.64 [R1+0x4128], R8 ;  /* 0x0041280801007387 */ /* 0x000fe80000100a00 */
[----:B------:R0:W-:Y:S01]  /*ccbd0*/  STL.64 [R1+0x380], R4 ;  /* 0x0003800401007387 */ /* 0x0001e20000100a00 */
[----:B------:R-:W-:Y:S01]  /*ccbe0*/  VIADD R83, R84, UR60 ;  /* 0x0000003c54537c36 */ /* 0x000fe20008000000 */
[----:B------:R-:W-:Y:S02]  /*ccbf0*/  LEA.HI.X.SX32 R11, R74, R2, 0x1, P3 ;  /* 0x000000024a0b7211 */ /* 0x000fe400018f0eff */
[-C--:B------:R-:W-:Y:S01]  /*ccc00*/  IADD3 R12, P4, PT, R73, R3.reuse, RZ ;  /* 0x00000003490c7210 */ /* 0x080fe20007f9e0ff */
[----:B------:R-:W-:Y:S01]  /*ccc10*/  VIADD R82, R83, UR59 ;  /* 0x0000003b53527c36 */ /* 0x000fe20008000000 */
[----:B0-----:R-:W-:-:S04]  /*ccc20*/  IADD3 R4, P0, PT, R75, R3, RZ ;  /* 0x000000034b047210 */ /* 0x001fc80007f1e0ff */
[-C--:B------:R-:W-:Y:S01]  /*ccc30*/  LEA.HI.X.SX32 R5, R75, R2.reuse, 0x1, P0 ;  /* 0x000000024b057211 */ /* 0x080fe200000f0eff */
[----:B------:R-:W-:Y:S01]  /*ccc40*/  STL.64 [R1+0x4118], R10 ;  /* 0x0041180a01007387 */ /* 0x000fe20000100a00 */
[-C--:B------:R-:W-:Y:S01]  /*ccc50*/  IADD3 R14, P3, PT, R77, R3.reuse, RZ ;  /* 0x000000034d0e7210 */ /* 0x080fe20007f7e0ff */
[----:B------:R-:W-:Y:S02]  /*ccc60*/  VIADD R87, R82, UR58 ;  /* 0x0000003a52577c36 */ /* 0x000fe40008000000 */
[----:B------:R0:W-:Y:S01]  /*ccc70*/  STL.64 [R1+0x370], R4 ;  /* 0x0003700401007387 */ /* 0x0001e20000100a00 */
[-C--:B------:R-:W-:Y:S02]  /*ccc80*/  LEA.HI.X.SX32 R13, R73, R2.reuse, 0x1, P4 ;  /* 0x00000002490d7211 */ /* 0x080fe400020f0eff */
[----:B------:R-:W-:Y:S01]  /*ccc90*/  LEA.HI.X.SX32 R15, R77, R2, 0x1, P3 ;  /* 0x000000024d0f7211 */ /* 0x000fe200018f0eff */
[----:B------:R-:W-:Y:S01]  /*ccca0*/  VIADD R86, R87, UR57 ;  /* 0x0000003957567c36 */ /* 0x000fe20008000000 */
[----:B------:R-:W-:-:S02]  /*cccb0*/  IADD3 R16, P4, PT, R76, R3, RZ ;  /* 0x000000034c107210 */ /* 0x000fc40007f9e0ff */
[CC--:B0-----:R-:W-:Y:S01]  /*cccc0*/  IADD3 R4, P0, PT, R78.reuse, R3.reuse, RZ ;  /* 0x000000034e047210 */ /* 0x0c1fe20007f1e0ff */
[----:B------:R-:W-:Y:S03]  /*cccd0*/  STL.64 [R1+0x4148], R12 ;  /* 0x0041480c01007387 */ /* 0x000fe60000100a00 */
[-C--:B------:R-:W-:Y:S01]  /*ccce0*/  LEA.HI.X.SX32 R5, R78, R2.reuse, 0x1, P0 ;  /* 0x000000024e057211 */ /* 0x080fe200000f0eff */
[----:B------:R-:W-:Y:S01]  /*cccf0*/  STL.64 [R1+0x4150], R14 ;  /* 0x0041500e01007387 */ /* 0x000fe20000100a00 */
[-C--:B------:R-:W-:Y:S01]  /*ccd00*/  LEA.HI.X.SX32 R17, R76, R2.reuse, 0x1, P4 ;  /* 0x000000024c117211 */ /* 0x080fe200020f0eff */
[----:B------:R-:W-:Y:S01]  /*ccd10*/  VIADD R85, R86, UR56 ;  /* 0x0000003856557c36 */ /* 0x000fe20008000000 */
[-C--:B------:R-:W-:Y:S01]  /*ccd20*/  IADD3 R6, P0, PT, R81, R3.reuse, RZ ;  /* 0x0000000351067210 */ /* 0x080fe20007f1e0ff */
[----:B------:R0:W-:Y:S01]  /*ccd30*/  STL.64 [R1+0x358], R4 ;  /* 0x0003580401007387 */ /* 0x0001e20000100a00 */
[----:B------:R-:W-:Y:S01]  /*ccd40*/  IADD3 R18, P4, PT, R79, R3, RZ ;  /* 0x000000034f127210 */ /* 0x000fe20007f9e0ff */
[----:B------:R-:W-:Y:S01]  /*ccd50*/  VIADD R90, R85, UR55 ;  /* 0x00000037555a7c36 */ /* 0x000fe20008000000 */
[----:B------:R-:W-:-:S02]  /*ccd60*/  LEA.HI.X.SX32 R7, R81, R2, 0x1, P0 ;  /* 0x0000000251077211 */ /* 0x000fc400000f0eff */
[----:B------:R-:W-:Y:S01]  /*ccd70*/  LEA.HI.X.SX32 R19, R79, R2, 0x1, P4 ;  /* 0x000000024f137211 */ /* 0x000fe200020f0eff */
[----:B------:R-:W-:Y:S01]  /*ccd80*/  STL.64 [R1+0x4158], R16 ;  /* 0x0041581001007387 */ /* 0x000fe20000100a00 */
[----:B0-----:R-:W-:Y:S01]  /*ccd90*/  IADD3 R4, P3, PT, R80, R3, RZ ;  /* 0x0000000350047210 */ /* 0x001fe20007f7e0ff */
[----:B------:R-:W-:-:S03]  /*ccda0*/  VIADD R89, R90, UR54 ;  /* 0x000000365a597c36 */ /* 0x000fc60008000000 */
[----:B------:R-:W-:Y:S01]  /*ccdb0*/  LEA.HI.X.SX32 R5, R80, R2, 0x1, P3 ;  /* 0x0000000250057211 */ /* 0x000fe200018f0eff */
[----:B------:R-:W-:Y:S01]  /*ccdc0*/  STL.64 [R1+0x340], R6 ;  /* 0x0003400601007387 */ /* 0x000fe20000100a00 */
[----:B------:R-:W-:-:S03]  /*ccdd0*/  IADD3 R20, P3, PT, R83, R3, RZ ;  /* 0x0000000353147210 */ /* 0x000fc60007f7e0ff */
[----:B------:R-:W-:Y:S01]  /*ccde0*/  STL.64 [R1+0x4168], R18 ;  /* 0x0041681201007387 */ /* 0x000fe20000100a00 */
[----:B------:R-:W-:-:S03]  /*ccdf0*/  VIADD R88, R89, UR53 ;  /* 0x0000003559587c36 */ /* 0x000fc60008000000 */
[----:B------:R0:W-:Y:S01]  /*cce00*/  STL.64 [R1+0x338], R4 ;  /* 0x0003380401007387 */ /* 0x0001e20000100a00 */
[-C--:B------:R-:W-:Y:S01]  /*cce10*/  LEA.HI.X.SX32 R21, R83, R2.reuse, 0x1, P3 ;  /* 0x0000000253157211 */ /* 0x080fe200018f0eff */
[----:B------:R-:W-:Y:S01]  /*cce20*/  VIADD R92, R88, UR52 ;  /* 0x00000034585c7c36 */ /* 0x000fe20008000000 */
[-C--:B------:R-:W-:Y:S02]  /*cce30*/  IADD3 R22, P4, PT, R82, R3.reuse, RZ ;  /* 0x0000000352167210 */ /* 0x080fe40007f9e0ff */
[C---:B0-----:R-:W-:Y:S01]  /*cce40*/  IADD3 R4, P0, PT, R84.reuse, R3, RZ ;  /* 0x0000000354047210 */ /* 0x041fe20007f1e0ff */
[----:B------:R-:W-:Y:S03]  /*cce50*/  STL [R1+0x4170], R21 ;  /* 0x0041701501007387 */ /* 0x000fe60000100800 */
[-C--:B------:R-:W-:Y:S01]  /*cce60*/  LEA.HI.X.SX32 R5, R84, R2.reuse, 0x1, P0 ;  /* 0x0000000254057211 */ /* 0x080fe200000f0eff */
[----:B------:R-:W-:Y:S01]  /*cce70*/  STL [R1+0x4180], R20 ;  /* 0x0041801401007387 */ /* 0x000fe20000100800 */
[----:B------:R-:W-:Y:S01]  /*cce80*/  VIADD R91, R92, UR51 ;  /* 0x000000335c5b7c36 */ /* 0x000fe20008000000 */
[----:B------:R-:W-:-:S02]  /*cce90*/  LEA.HI.X.SX32 R23, R82, R2, 0x1, P4 ;  /* 0x0000000252177211 */ /* 0x000fc400020f0eff */
[----:B------:R0:W-:Y:S01]  /*ccea0*/  STL.64 [R1+0x328], R4 ;  /* 0x0003280401007387 */ /* 0x0001e20000100a00 */
[----:B------:R-:W-:Y:S01]  /*cceb0*/  IADD3 R6, P0, PT, R87, R3, RZ ;  /* 0x0000000357067210 */ /* 0x000fe20007f1e0ff */
[----:B------:R-:W-:-:S03]  /*ccec0*/  VIADD R68, R91, UR50 ;  /* 0x000000325b447c36 */ /* 0x000fc60008000000 */
[----:B------:R-:W-:Y:S02]  /*cced0*/  LEA.HI.X.SX32 R7, R87, R2, 0x1, P0 ;  /* 0x0000000257077211 */ /* 0x000fe400000f0eff */
[----:B0-----:R-:W-:Y:S01]  /*ccee0*/  IADD3 R4, P4, PT, R85, R3, RZ ;  /* 0x0000000355047210 */ /* 0x001fe20007f9e0ff */
[----:B------:R-:W-:-:S03]  /*ccef0*/  VIADD R93, R68, UR49 ;  /* 0x00000031445d7c36 */ /* 0x000fc60008000000 */
[----:B------:R-:W-:Y:S01]  /*ccf00*/  LEA.HI.X.SX32 R5, R85, R2, 0x1, P4 ;  /* 0x0000000255057211 */ /* 0x000fe200020f0eff */
[----:B------:R-:W-:Y:S01]  /*ccf10*/  STL.64 [R1+0x4188], R22 ;  /* 0x0041881601007387 */ /* 0x000fe20000100a00 */
[----:B------:R-:W-:-:S03]  /*ccf20*/  VIADD R71, R93, UR48 ;  /* 0x000000305d477c36 */ /* 0x000fc60008000000 */
[----:B------:R0:W-:Y:S04]  /*ccf30*/  STL.64 [R1+0x310], R6 ;  /* 0x0003100601007387 */ /* 0x0001e80000100a00 */
[----:B------:R1:W-:Y:S01]  /*ccf40*/  STL.64 [R1+0x300], R4 ;  /* 0x0003000401007387 */ /* 0x0003e20000100a00 */
[-C--:B------:R-:W-:Y:S01]  /*ccf50*/  IADD3 R24, P3, PT, R86, R3.reuse, RZ ;  /* 0x0000000356187210 */ /* 0x080fe20007f7e0ff */
[----:B------:R-:W-:Y:S01]  /*ccf60*/  VIADD R0, R71, UR47 ;  /* 0x0000002f47007c36 */ /* 0x000fe20008000000 */
[-C--:B0-----:R-:W-:Y:S02]  /*ccf70*/  IADD3 R6, P0, PT, R90, R3.reuse, RZ ;  /* 0x000000035a067210 */ /* 0x081fe40007f1e0ff */
[----:B-1----:R-:W-:Y:S02]  /*ccf80*/  IADD3 R4, P4, PT, R88, R3, RZ ;  /* 0x0000000358047210 */ /* 0x002fe40007f9e0ff */
[----:B------:R-:W-:-:S02]  /*ccf90*/  LEA.HI.X.SX32 R7, R90, R2, 0x1, P0 ;  /* 0x000000025a077211 */ /* 0x000fc400000f0eff */
[-C--:B------:R-:W-:Y:S01]  /*ccfa0*/  LEA.HI.X.SX32 R5, R88, R2.reuse, 0x1, P4 ;  /* 0x0000000258057211 */ /* 0x080fe200020f0eff */
[----:B------:R-:W-:Y:S01]  /*ccfb0*/  VIADD R75, R0, UR46 ;  /* 0x0000002e004b7c36 */ /* 0x000fe20008000000 */
[----:B------:R-:W-:Y:S01]  /*ccfc0*/  LEA.HI.X.SX32 R25, R86, R2, 0x1, P3 ;  /* 0x0000000256197211 */ /* 0x000fe200018f0eff */
[----:B------:R-:W-:Y:S01]  /*ccfd0*/  STL.64 [R1+0x2e0], R6 ;  /* 0x0002e00601007387 */ /* 0x000fe20000100a00 */
[----:B------:R-:W-:-:S03]  /*ccfe0*/  IADD3 R26, P3, PT, R89, R3, RZ ;  /* 0x00000003591a7210 */ /* 0x000fc60007f7e0ff */
[----:B------:R0:W-:Y:S01]  /*ccff0*/  STL.64 [R1+0x2d0], R4 ;  /* 0x0002d00401007387 */ /* 0x0001e20000100a00 */
[----:B------:R-:W-:Y:S01]  /*cd000*/  VIADD R72, R75, UR45 ;  /* 0x0000002d4b487c36 */ /* 0x000fe20008000000 */
[----:B------:R-:W-:Y:S02]  /*cd010*/  LEA.HI.X.SX32 R27, R89, R2, 0x1, P3 ;  /* 0x00000002591b7211 */ /* 0x000fe400018f0eff */
[-C--:B------:R-:W-:Y:S01]  /*cd020*/  IADD3 R30, P3, PT, R91, R3.reuse, RZ ;  /* 0x000000035b1e7210 */ /* 0x080fe20007f7e0ff */
[----:B------:R-:W-:Y:S01]  /*cd030*/  VIADD R69, R72, UR44 ;  /* 0x0000002c48457c36 */ /* 0x000fe20008000000 */
[----:B0-----:R-:W-:-:S04]  /*cd040*/  IADD3 R4, P4, PT, R68, R3, RZ ;  /* 0x0000000344047210 */ /* 0x001fc80007f9e0ff */
[-C--:B------:R-:W-:Y:S02]  /*cd050*/  LEA.HI.X.SX32 R5, R68, R2.reuse, 0x1, P4 ;  /* 0x0000000244057211 */ /* 0x080fe400020f0eff */
[-C--:B------:R-:W-:Y:S02]  /*cd060*/  LEA.HI.X.SX32 R31, R91, R2.reuse, 0x1, P3 ;  /* 0x000000025b1f7211 */ /* 0x080fe400018f0eff */
[-C--:B------:R-:W-:Y:S01]  /*cd070*/  IADD3 R6, P3, PT, R71, R3.reuse, RZ ;  /* 0x0000000347067210 */ /* 0x080fe20007f7e0ff */
[----:B------:R0:W-:Y:S01]  /*cd080*/  STL.64 [R1+0x2b8], R4 ;  /* 0x0002b80401007387 */ /* 0x0001e20000100a00 */
[----:B------:R-:W-:Y:S02]  /*cd090*/  VIADD R78, R69, UR43 ;  /* 0x0000002b454e7c36 */ /* 0x000fe40008000000 */
[----:B------:R-:W-:Y:S02]  /*cd0a0*/  LEA.HI.X.SX32 R7, R71, R2, 0x1, P3 ;  /* 0x0000000247077211 */ /* 0x000fe400018f0eff */
[----:B------:R-:W-:Y:S01]  /*cd0b0*/  VIADD R74, R78, UR42 ;  /* 0x0000002a4e4a7c36 */ /* 0x000fe20008000000 */
[----:B0-----:R-:W-:-:S04]  /*cd0c0*/  IADD3 R4, P4, PT, R0, R3, RZ ;  /* 0x0000000300047210 */ /* 0x001fc80007f9e0ff */
[-C--:B------:R-:W-:Y:S01]  /*cd0d0*/  LEA.HI.X.SX32 R5, R0, R2.reuse, 0x1, P4 ;  /* 0x0000000200057211 */ /* 0x080fe200020f0eff */
[----:B------:R-:W-:Y:S01]  /*cd0e0*/  STL.64 [R1+0x2a8], R6 ;  /* 0x0002a80601007387 */ /* 0x000fe20000100a00 */
[----:B------:R-:W-:Y:S01]  /*cd0f0*/  VIADD R70, R74, UR41 ;  /* 0x000000294a467c36 */ /* 0x000fe20008000000 */
[-C--:B------:R-:W-:Y:S02]  /*cd100*/  IADD3 R28, P0, PT, R92, R3.reuse, RZ ;  /* 0x000000035c1c7210 */ /* 0x080fe40007f1e0ff */
        /* <DEDUP_REMOVED lines=12> */
[-C--:B------:R-:W-:Y:S01]  /*cd1d0*/  IADD3 R38, P0, PT, R78, R3.reuse, RZ ;  /* 0x000000034e267210 */ /* 0x080fe20007f1e0ff */
[----:B------:R-:W-:Y:S01]  /*cd1e0*/  VIADD R82, R73, UR37 ;  /* 0x0000002549527c36 */ /* 0x000fe20008000000 */
[----:B0-----:R-:W-:-:S04]  /*cd1f0*/  IADD3 R4, P3, PT, R74, R3, RZ ;  /* 0x000000034a047210 */ /* 0x001fc80007f7e0ff */
[-C--:B------:R-:W-:Y:S01]  /*cd200*/  LEA.HI.X.SX32 R5, R74, R2.reuse, 0x1, P3 ;  /* 0x000000024a057211 */ /* 0x080fe200018f0eff */
[----:B------:R-:W-:Y:S01]  /*cd210*/  VIADD R79, R82, UR36 ;  /* 0x00000024524f7c36 */ /* 0x000fe20008000000 */
[-C--:B------:R-:W-:Y:S02]  /*cd220*/  LEA.HI.X.SX32 R39, R78, R2.reuse, 0x1, P0 ;  /* 0x000000024e277211 */ /* 0x080fe400000f0eff */
[CC--:B------:R-:W-:Y:S01]  /*cd230*/  IADD3 R6, P0, PT, R80.reuse, R3.reuse, RZ ;  /* 0x0000000350067210 */ /* 0x0c0fe20007f1e0ff */
[----:B------:R0:W-:Y:S01]  /*cd240*/  STL.64 [R1+0x558], R4 ;  /* 0x0005580401007387 */ /* 0x0001e20000100a00 */
[----:B------:R-:W-:Y:S01]  /*cd250*/  IADD3 R36, P4, PT, R69, R3, RZ ;  /* 0x0000000345247210 */ /* 0x000fe20007f9e0ff */
[----:B------:R-:W-:Y:S01]  /*cd260*/  VIADD R76, R79, UR35 ;  /* 0x000000234f4c7c36 */ /* 0x000fe20008000000 */
[-C--:B------:R-:W-:Y:S02]  /*cd270*/  LEA.HI.X.SX32 R7, R80, R2.reuse, 0x1, P0 ;  /* 0x0000000250077211 */ /* 0x080fe400000f0eff */
[----:B------:R-:W-:-:S02]  /*cd280*/  LEA.HI.X.SX32 R37, R69, R2, 0x1, P4 ;  /* 0x0000000245257211 */ /* 0x000fc400020f0eff */
[-C--:B------:R-:W-:Y:S02]  /*cd290*/  IADD3 R40, P4, PT, R70, R3.reuse, RZ ;  /* 0x0000000346287210 */ /* 0x080fe40007f9e0ff */
[----:B0-----:R-:W-:Y:S01]  /*cd2a0*/  IADD3 R4, P3, PT, R77, R3, RZ ;  /* 0x000000034d047210 */ /* 0x001fe20007f7e0ff */
[----:B------:R-:W-:-:S03]  /*cd2b0*/  VIADD R83, R76, UR34 ;  /* 0x000000224c537c36 */ /* 0x000fc60008000000 */
[-C--:B------:R-:W-:Y:S01]  /*cd2c0*/  LEA.HI.X.SX32 R5, R77, R2.reuse, 0x1, P3 ;  /* 0x000000024d057211 */ /* 0x080fe200018f0eff */
[----:B------:R-:W-:Y:S01]  /*cd2d0*/  STL.64 [R1+0x568], R6 ;  /* 0x0005680601007387 */ /* 0x000fe20000100a00 */
[-C--:B------:R-:W-:Y:S01]  /*cd2e0*/  LEA.HI.X.SX32 R41, R70, R2.reuse, 0x1, P4 ;  /* 0x0000000246297211 */ /* 0x080fe200020f0eff */
[----:B------:R-:W-:Y:S01]  /*cd2f0*/  VIADD R81, R83, UR33 ;  /* 0x0000002153517c36 */ /* 0x000fe20008000000 */
[-C--:B------:R-:W-:Y:S01]  /*cd300*/  IADD3 R42, P4, PT, R73, R3.reuse, RZ ;  /* 0x00000003492a7210 */ /* 0x080fe20007f9e0ff */
[----:B------:R0:W-:Y:S02]  /*cd310*/  STL.64 [R1+0x560], R4 ;  /* 0x0005600401007387 */ /* 0x0001e40000100a00 */
[----:B------:R-:W-:Y:S01]  /*cd320*/  VIADD R68, R81, UR32 ;  /* 0x0000002051447c36 */ /* 0x000fe20008000000 */
[----:B------:R-:W-:Y:S02]  /*cd330*/  LEA.HI.X.SX32 R43, R73, R2, 0x1, P4 ;  /* 0x00000002492b7211 */ /* 0x000fe400020f0eff */
[----:B------:R-:W-:-:S02]  /*cd340*/  IADD3 R46, P4, PT, R76, R3, RZ ;  /* 0x000000034c2e7210 */ /* 0x000fc40007f9e0ff */
[----:B0-----:R-:W-:-:S04]  /*cd350*/  IADD3 R4, P0, PT, R82, R3, RZ ;  /* 0x0000000352047210 */ /* 0x001fc80007f1e0ff */
[-C--:B------:R-:W-:Y:S02]  /*cd360*/  LEA.HI.X.SX32 R5, R82, R2.reuse, 0x1, P0 ;  /* 0x0000000252057211 */ /* 0x080fe400000f0eff */
[-C--:B------:R-:W-:Y:S02]  /*cd370*/  LEA.HI.X.SX32 R47, R76, R2.reuse, 0x1, P4 ;  /* 0x000000024c2f7211 */ /* 0x080fe400020f0eff */
[CC--:B------:R-:W-:Y:S01]  /*cd380*/  IADD3 R6, P0, PT, R83.reuse, R3.reuse, RZ ;  /* 0x0000000353067210 */ /* 0x0c0fe20007f1e0ff */
[----:B------:R0:W-:Y:S01]  /*cd390*/  STL.64 [R1+0x278], R4 ;  /* 0x0002780401007387 */ /* 0x0001e20000100a00 */
[C---:B------:R-:W-:Y:S02]  /*cd3a0*/  VIADD R84, R68.reuse, UR31 ;  /* 0x0000001f44547c36 */ /* 0x040fe40008000000 */
[----:B------:R-:W-:Y:S02]  /*cd3b0*/  LEA.HI.X.SX32 R7, R83, R2, 0x1, P0 ;  /* 0x0000000253077211 */ /* 0x000fe400000f0eff */
[----:B0-----:R-:W-:-:S04]  /*cd3c0*/  IADD3 R4, P4, PT, R68, R3, RZ ;  /* 0x0000000344047210 */ /* 0x001fc80007f9e0ff */
[----:B------:R-:W-:Y:S01]  /*cd3d0*/  LEA.HI.X.SX32 R5, R68, R2, 0x1, P4 ;  /* 0x0000000244057211 */ /* 0x000fe200020f0eff */
[----:B------:R-:W-:Y:S04]  /*cd3e0*/  STL.64 [R1+0x260], R6 ;  /* 0x0002600601007387 */ /* 0x000fe80000100a00 */
[----:B------:R0:W-:Y:S02]  /*cd3f0*/  STL.64 [R1+0x250], R4 ;  /* 0x0002500401007387 */ /* 0x0001e40000100a00 */
[----:B0-----:R-:W-:-:S04]  /*cd400*/  IADD3 R4, P0, PT, R84, R3, RZ ;  /* 0x0000000354047210 */ /* 0x001fc80007f1e0ff */
[----:B------:R-:W-:-:S05]  /*cd410*/  LEA.HI.X.SX32 R5, R84, R2, 0x1, P0 ;  /* 0x0000000254057211 */ /* 0x000fca00000f0eff */
[----:B------:R0:W-:Y:S04]  /*cd420*/  STL.64 [R1+0x248], R4 ;  /* 0x0002480401007387 */ /* 0x0001e80000100a00 */
[----:B0-----:R-:W2:Y:S01]  /*cd430*/  LDL.LU R4, [R1+0x4010] ;  /* 0x0040100001047983 */ /* 0x001ea20000300800 */
[----:B------:R-:W-:Y:S01]  /*cd440*/  VIADD R71, R84, UR30 ;  /* 0x0000001e54477c36 */ /* 0x000fe20008000000 */
[----:B------:R-:W-:Y:S01]  /*cd450*/  IADD3 R44, P3, PT, R79, R3, RZ ;  /* 0x000000034f2c7210 */ /* 0x000fe20007f7e0ff */
[----:B------:R-:W-:Y:S01]  /*cd460*/  IMAD.MOV.U32 R12, RZ, RZ, R56 ;  /* 0x000000ffff0c7224 */ /* 0x000fe200078e0038 */
[----:B------:R-:W5:Y:S01]  /*cd470*/  LDL.LU R5, [R1+0x4020] ;  /* 0x0040200001057983 */ /* 0x000f620000300800 */
[----:B------:R-:W-:Y:S01]  /*cd480*/  VIADD R0, R71, UR29 ;  /* 0x0000001d47007c36 */ /* 0x000fe20008000000 */
[----:B------:R-:W-:Y:S01]  /*cd490*/  LEA.HI.X.SX32 R45, R79, R2, 0x1, P3 ;  /* 0x000000024f2d7211 */ /* 0x000fe200018f0eff */
[----:B------:R-:W-:Y:S01]  /*cd4a0*/  IMAD.MOV.U32 R13, RZ, RZ, R57 ;  /* 0x000000ffff0d7224 */ /* 0x000fe200078e0039 */
[----:B------:R-:W5:Y:S01]  /*cd4b0*/  LDL.LU R9, [R1+0x2e8] ;  /* 0x0002e80001097983 */ /* 0x000f620000300800 */
[----:B------:R-:W-:-:S04]  /*cd4c0*/  VIADD R74, R0, UR77 ;  /* 0x0000004d004a7c36 */ /* 0x000fc80008000000 */
[----:B------:R-:W-:-:S04]  /*cd4d0*/  VIADD R72, R74, UR76 ;  /* 0x0000004c4a487c36 */ /* 0x000fc80008000000 */
[----:B------:R-:W-:-:S04]  /*cd4e0*/  VIADD R69, R72, UR28 ;  /* 0x0000001c48457c36 */ /* 0x000fc80008000000 */
[----:B------:R-:W-:-:S04]  /*cd4f0*/  VIADD R77, R69, UR27 ;  /* 0x0000001b454d7c36 */ /* 0x000fc80008000000 */
[----:B------:R-:W-:-:S04]  /*cd500*/  VIADD R73, R77, UR26 ;  /* 0x0000001a4d497c36 */ /* 0x000fc80008000000 */
[----:B------:R-:W-:-:S04]  /*cd510*/  VIADD R70, R73, UR25 ;  /* 0x0000001949467c36 */ /* 0x000fc80008000000 */
[----:B------:R-:W-:Y:S01]  /*cd520*/  VIADD R76, R70, UR24 ;  /* 0x00000018464c7c36 */ /* 0x000fe20008000000 */
[----:B------:R-:W-:-:S03]  /*cd530*/  IADD3 R48, P3, PT, R81, R3, RZ ;  /* 0x0000000351307210 */ /* 0x000fc60007f7e0ff */
[----:B------:R-:W-:Y:S01]  /*cd540*/  VIADD R75, R76, UR21 ;  /* 0x000000154c4b7c36 */ /* 0x000fe20008000000 */
[----:B------:R-:W-:-:S03]  /*cd550*/  LEA.HI.X.SX32 R49, R81, R2, 0x1, P3 ;  /* 0x0000000251317211 */ /* 0x000fc600018f0eff */
[----:B------:R-:W-:Y:S01]  /*cd560*/  VIADD R68, R75, UR20 ;  /* 0x000000144b447c36 */ /* 0x000fe20008000000 */
[----:B------:R-:W-:-:S03]  /*cd570*/  IADD3 R50, P3, PT, R71, R3, RZ ;  /* 0x0000000347327210 */ /* 0x000fc60007f7e0ff */
[----:B------:R-:W-:Y:S01]  /*cd580*/  VIADD R78, R68, UR19 ;  /* 0x00000013444e7c36 */ /* 0x000fe20008000000 */
[-C--:B------:R-:W-:Y:S02]  /*cd590*/  IADD3 R52, P4, PT, R0, R3.reuse, RZ ;  /* 0x0000000300347210 */ /* 0x080fe40007f9e0ff */
[-C--:B------:R-:W-:Y:S01]  /*cd5a0*/  LEA.HI.X.SX32 R51, R71, R2.reuse, 0x1, P3 ;  /* 0x0000000247337211 */ /* 0x080fe200018f0eff */
[----:B------:R-:W-:Y:S01]  /*cd5b0*/  VIADD R71, R78, UR14 ;  /* 0x0000000e4e477c36 */ /* 0x000fe20008000000 */
[-C--:B------:R-:W-:Y:S01]  /*cd5c0*/  IADD3 R56, P3, PT, R72, R3.reuse, RZ ;  /* 0x0000000348387210 */ /* 0x080fe20007f7e0ff */
[----:B------:R-:W-:Y:S01]  /*cd5d0*/  IMAD.MOV.U32 R6, RZ, RZ, R62 ;  /* 0x000000ffff067224 */ /* 0x000fe200078e003e */
[-C--:B------:R-:W-:Y:S01]  /*cd5e0*/  LEA.HI.X.SX32 R53, R0, R2.reuse, 0x1, P4 ;  /* 0x0000000200357211 */ /* 0x080fe200020f0eff */
[----:B------:R-:W-:Y:S01]  /*cd5f0*/  IMAD.MOV.U32 R8, RZ, RZ, R58 ;  /* 0x000000ffff087224 */ /* 0x000fe200078e003a */
[----:B------:R-:W-:Y:S01]  /*cd600*/  LEA.HI.X.SX32 R57, R72, R2, 0x1, P3 ;  /* 0x0000000248397211 */ /* 0x000fe200018f0eff */
[----:B------:R-:W-:Y:S01]  /*cd610*/  VIADD R0, R71, UR13 ;  /* 0x0000000d47007c36 */ /* 0x000fe20008000000 */
[----:B------:R-:W-:-:S02]  /*cd620*/  IADD3 R58, P4, PT, R69, R3, RZ ;  /* 0x00000003453a7210 */ /* 0x000fc40007f9e0ff */
[-C--:B------:R-:W-:Y:S01]  /*cd630*/  IADD3 R62, P3, PT, R73, R3.reuse, RZ ;  /* 0x00000003493e7210 */ /* 0x080fe20007f7e0ff */
[----:B------:R-:W-:Y:S01]  /*cd640*/  IMAD.MOV.U32 R7, RZ, RZ, R63 ;  /* 0x000000ffff077224 */ /* 0x000fe200078e003f */
[-C--:B------:R-:W-:Y:S01]  /*cd650*/  LEA.HI.X.SX32 R59, R69, R2.reuse, 0x1, P4 ;  /* 0x00000002453b7211 */ /* 0x080fe200020f0eff */
[----:B---3--:R-:W-:Y:S01]  /*cd660*/  VIADD R72, R0, UR16 ;  /* 0x0000001000487c36 */ /* 0x008fe20008000000 */
[-C--:B------:R-:W-:Y:S01]  /*cd670*/  LEA.HI.X.SX32 R63, R73, R2.reuse, 0x1, P3 ;  /* 0x00000002493f7211 */ /* 0x080fe200018f0eff */
[----:B------:R-:W-:Y:S01]  /*cd680*/  IMAD.MOV.U32 R14, RZ, RZ, R54 ;  /* 0x000000ffff0e7224 */ /* 0x000fe200078e0036 */
[-C--:B------:R-:W-:Y:S02]  /*cd690*/  IADD3 R54, P0, PT, R74, R3.reuse, RZ ;  /* 0x000000034a367210 */ /* 0x080fe40007f1e0ff */
[-C--:B------:R-:W-:Y:S02]  /*cd6a0*/  IADD3 R64, P4, PT, R70, R3.reuse, RZ ;  /* 0x0000000346407210 */ /* 0x080fe40007f9e0ff */
[CC--:B------:R-:W-:Y:S01]  /*cd6b0*/  IADD3 R92, P3, PT, R75.reuse, R3.reuse, RZ ;  /* 0x000000034b5c7210 */ /* 0x0c0fe20007f7e0ff */
[----:B------:R-:W-:Y:S01]  /*cd6c0*/  VIADD R69, R72, UR18 ;  /* 0x0000001248457c36 */ /* 0x000fe20008000000 */
[-C--:B------:R-:W-:Y:S01]  /*cd6d0*/  LEA.HI.X.SX32 R65, R70, R2.reuse, 0x1, P4 ;  /* 0x0000000246417211 */ /* 0x080fe200020f0eff */
[----:B------:R-:W-:Y:S01]  /*cd6e0*/  IMAD.MOV.U32 R15, RZ, RZ, R55 ;  /* 0x000000ffff0f7224 */ /* 0x000fe200078e0037 */
[-C--:B------:R-:W-:Y:S01]  /*cd6f0*/  LEA.HI.X.SX32 R55, R74, R2.reuse, 0x1, P0 ;  /* 0x000000024a377211 */ /* 0x080fe200000f0eff */
[----:B------:R-:W-:Y:S01]  /*cd700*/  IMAD.MOV.U32 R10, RZ, RZ, R60 ;  /* 0x000000ffff0a7224 */ /* 0x000fe200078e003c */
[----:B------:R-:W-:Y:S01]  /*cd710*/  LEA.HI.X.SX32 R93, R75, R2, 0x1, P3 ;  /* 0x000000024b5d7211 */ /* 0x000fe200018f0eff */
[----:B----4-:R-:W-:Y:S01]  /*cd720*/  VIADD R70, R69, UR15 ;  /* 0x0000000f45467c36 */ /* 0x010fe20008000000 */
[----:B------:R-:W-:-:S02]  /*cd730*/  IADD3 R60, P0, PT, R77, R3, RZ ;  /* 0x000000034d3c7210 */ /* 0x000fc40007f1e0ff */
[CC--:B------:R-:W-:Y:S02]  /*cd740*/  IADD3 R90, P4, PT, R68.reuse, R3.reuse, RZ ;  /* 0x00000003445a7210 */ /* 0x0c0fe40007f9e0ff */
[-C--:B------:R-:W-:Y:S01]  /*cd750*/  IADD3 R86, P3, PT, R71, R3.reuse, RZ ;  /* 0x0000000347567210 */ /* 0x080fe20007f7e0ff */
[----:B------:R-:W-:Y:S01]  /*cd760*/  IMAD.MOV.U32 R11, RZ, RZ, R61 ;  /* 0x000000ffff0b7224 */ /* 0x000fe200078e003d */
[-C--:B------:R-:W-:Y:S02]  /*cd770*/  LEA.HI.X.SX32 R61, R77, R2.reuse, 0x1, P0 ;  /* 0x000000024d3d7211 */ /* 0x080fe400000f0eff */
[-C--:B------:R-:W-:Y:S01]  /*cd780*/  LEA.HI.X.SX32 R91, R68, R2.reuse, 0x1, P4 ;  /* 0x00000002445b7211 */ /* 0x080fe200020f0eff */
[----:B------:R-:W-:Y:S01]  /*cd790*/  VIADD R68, R70, UR17 ;  /* 0x0000001146447c36 */ /* 0x000fe20008000000 */
[----:B------:R-:W-:Y:S02]  /*cd7a0*/  LEA.HI.X.SX32 R87, R71, R2, 0x1, P3 ;  /* 0x0000000247577211 */ /* 0x000fe400018f0eff */
[----:B------:R-:W-:-:S02]  /*cd7b0*/  IADD3 R66, P0, PT, R76, R3, RZ ;  /* 0x000000034c427210 */ /* 0x000fc40007f1e0ff */
[CC--:B------:R-:W-:Y:S02]  /*cd7c0*/  IADD3 R80, P3, PT, R69.reuse, R3.reuse, RZ ;  /* 0x0000000345507210 */ /* 0x0c0fe40007f7e0ff */
[-C--:B------:R-:W-:Y:S02]  /*cd7d0*/  IADD3 R84, P4, PT, R0, R3.reuse, RZ ;  /* 0x0000000300547210 */ /* 0x080fe40007f9e0ff */
[-C--:B------:R-:W-:Y:S02]  /*cd7e0*/  LEA.HI.X.SX32 R67, R76, R2.reuse, 0x1, P0 ;  /* 0x000000024c437211 */ /* 0x080fe400000f0eff */
[-C--:B------:R-:W-:Y:S02]  /*cd7f0*/  LEA.HI.X.SX32 R81, R69, R2.reuse, 0x1, P3 ;  /* 0x0000000245517211 */ /* 0x080fe400018f0eff */
[----:B------:R-:W-:Y:S02]  /*cd800*/  IADD3 R76, P3, PT, R68, R3, RZ ;  /* 0x00000003444c7210 */ /* 0x000fe40007f7e0ff */
[-C--:B------:R-:W-:Y:S01]  /*cd810*/  LEA.HI.X.SX32 R85, R0, R2.reuse, 0x1, P4 ;  /* 0x0000000200557211 */ /* 0x080fe200020f0eff */
[C---:B------:R-:W-:Y:S01]  /*cd820*/  VIADD R71, R68.reuse, UR12 ;  /* 0x0000000c44477c36 */ /* 0x040fe20008000000 */
[----:B------:R-:W-:Y:S01]  /*cd830*/  LEA.HI.X.SX32 R77, R68, R2, 0x1, P3 ;  /* 0x00000002444d7211 */ /* 0x000fe200018f0eff */
[----:B------:R-:W-:Y:S01]  /*cd840*/  IMAD.MOV.U32 R23, RZ, RZ, R13 ;  /* 0x000000ffff177224 */ /* 0x000fe200078e000d */
[----:B------:R-:W-:-:S02]  /*cd850*/  PRMT R68, R8, 0x9910, RZ ;  /* 0x0000991008447816 */ /* 0x000fc400000000ff */
[----:B--2---:R-:W-:Y:S02]  /*cd860*/  ISETP.LT.AND P4, PT, R4, UR6, !P1 ;  /* 0x0000000604007c0c */ /* 0x004fe4000cf81270 */
[C---:B------:R-:W-:Y:S01]  /*cd870*/  IADD3 R88, P0, PT, R78.reuse, R3, RZ ;  /* 0x000000034e587210 */ /* 0x040fe20007f1e0ff */
[----:B------:R-:W2:Y:S01]  /*cd880*/  LDL.LU R4, [R1+0x2ec] ;  /* 0x0002ec0001047983 */ /* 0x000ea20000300800 */
[----:B------:R-:W-:Y:S01]  /*cd890*/  VIADD R73, R71, UR11 ;  /* 0x0000000b47497c36 */ /* 0x000fe20008000000 */
[----:B------:R-:W0:Y:S02]  /*cd8a0*/  LDCU UR6, c[0x0][0x39c] ;  /* 0x00007380ff0677ac */ /* 0x000e240008000800 */
[----:B------:R-:W3:Y:S04]  /*cd8b0*/  LDL.LU R21, [R1+0x2f0] ;  /* 0x0002f00001157983 */ /* 0x000ee80000300800 */
[----:B------:R-:W3:Y:S04]  /*cd8c0*/  LDL.LU R13, [R1+0x2f4] ;  /* 0x0002f400010d7983 */ /* 0x000ee80000300800 */
[----:B------:R-:W4:Y:S01]  /*cd8d0*/  LDL.LU R8, [R1+0x4024] ;  /* 0x0040240001087983 */ /* 0x000f220000300800 */
[----:B------:R-:W-:-:S02]  /*cd8e0*/  LEA.HI.X.SX32 R89, R78, R2, 0x1, P0 ;  /* 0x000000024e597211 */ /* 0x000fc400000f0eff */
[----:B------:R-:W-:Y:S01]  /*cd8f0*/  IADD3 R82, P0, PT, R72, R3, RZ ;  /* 0x0000000348527210 */ /* 0x000fe20007f1e0ff */
[----:B------:R-:W-:-:S03]  /*cd900*/  VIADD R0, R73, UR10 ;  /* 0x0000000a49007c36 */ /* 0x000fc60008000000 */
[-C--:B------:R-:W-:Y:S02]  /*cd910*/  LEA.HI.X.SX32 R83, R72, R2.reuse, 0x1, P0 ;  /* 0x0000000248537211 */ /* 0x080fe400000f0eff */
[-C--:B------:R-:W-:Y:S01]  /*cd920*/  IADD3 R78, P0, PT, R70, R3.reuse, RZ ;  /* 0x00000003464e7210 */ /* 0x080fe20007f1e0ff */
[----:B------:R-:W-:Y:S01]  /*cd930*/  VIADD R69, R0, UR9 ;  /* 0x0000000900457c36 */ /* 0x000fe20008000000 */
[----:B------:R-:W1:Y:S02]  /*cd940*/  LDCU UR9, c[0x0][0x39c] ;  /* 0x00007380ff0977ac */ /* 0x000e640008000800 */
[----:B------:R-:W-:Y:S02]  /*cd950*/  LEA.HI.X.SX32 R79, R70, R2, 0x1, P0 ;  /* 0x00000002464f7211 */ /* 0x000fe400000f0eff */
[-C--:B------:R-:W-:Y:S02]  /*cd960*/  IADD3 R74, P0, PT, R71, R3.reuse, RZ ;  /* 0x00000003474a7210 */ /* 0x080fe40007f1e0ff */
[----:B------:R-:W-:-:S02]  /*cd970*/  IADD3 R70, P3, PT, R69, R3, RZ ;  /* 0x0000000345467210 */ /* 0x000fc40007f7e0ff */
[-C--:B------:R-:W-:Y:S02]  /*cd980*/  LEA.HI.X.SX32 R75, R71, R2.reuse, 0x1, P0 ;  /* 0x00000002474b7211 */ /* 0x080fe400000f0eff */
[-C--:B------:R-:W-:Y:S02]  /*cd990*/  IADD3 R72, P0, PT, R73, R3.reuse, RZ ;  /* 0x0000000349487210 */ /* 0x080fe40007f1e0ff */
[-C--:B------:R-:W-:Y:S01]  /*cd9a0*/  LEA.HI.X.SX32 R71, R69, R2.reuse, 0x1, P3 ;  /* 0x0000000245477211 */ /* 0x080fe200018f0eff */
[----:B------:R-:W-:Y:S01]  /*cd9b0*/  IMAD.MOV.U32 R69, RZ, RZ, R68 ;  /* 0x000000ffff457224 */ /* 0x000fe200078e0044 */
[----:B-----5:R-:W-:Y:S01]  /*cd9c0*/  ISETP.LT.AND P3, PT, R5, UR4, !P1 ;  /* 0x0000000405007c0c */ /* 0x020fe2000cf61270 */
[----:B------:R-:W-:Y:S01]  /*cd9d0*/  IMAD.MOV.U32 R22, RZ, RZ, R12 ;  /* 0x000000ffff167224 */ /* 0x000fe200078e000c */
[-C--:B------:R-:W-:Y:S01]  /*cd9e0*/  LEA.HI.X.SX32 R73, R73, R2.reuse, 0x1, P0 ;  /* 0x0000000249497211 */ /* 0x080fe200000f0eff */
[----:B------:R-:W0:Y:S01]  /*cd9f0*/  LDL.LU R5, [R1+0x4008] ;  /* 0x0040080001057983 */ /* 0x000e220000300800 */
[C---:B------:R-:W-:Y:S01]  /*cda00*/  IADD3 R68, P0, PT, R0.reuse, R3, RZ ;  /* 0x0000000300447210 */ /* 0x040fe20007f1e0ff */
[----:B------:R-:W-:Y:S01]  /*cda10*/  IMAD.MOV.U32 R16, RZ, RZ, R14 ;  /* 0x000000ffff107224 */ /* 0x000fe200078e000e */
[----:B------:R-:W-:Y:S01]  /*cda20*/  SHF.R.S32.HI R3, RZ, 0x8, R69 ;  /* 0x00000008ff037819 */ /* 0x000fe20000011445 */
[----:B------:R-:W5:Y:S01]  /*cda30*/  LDL.LU R12, [R1+0x400c] ;  /* 0x00400c00010c7983 */ /* 0x000f620000300800 */
[----:B------:R-:W-:Y:S01]  /*cda40*/  IMAD.MOV.U32 R17, RZ, RZ, R15 ;  /* 0x000000ffff117224 */ /* 0x000fe200078e000f */
[----:B------:R-:W-:Y:S01]  /*cda50*/  LEA.HI.X.SX32 R69, R0, R2, 0x1, P0 ;  /* 0x0000000200457211 */ /* 0x000fe200000f0eff */
[----:B------:R-:W5:Y:S01]  /*cda60*/  LDCU UR4, c[0x0][0x39c] ;  /* 0x00007380ff0477ac */ /* 0x000f620008000800 */
[----:B------:R-:W5:Y:S04]  /*cda70*/  LDL.LU R14, [R1+0x2f8] ;  /* 0x0002f800010e7983 */ /* 0x000f680000300800 */
[----:B------:R-:W5:Y:S01]  /*cda80*/  LDL.LU R15, [R1+0x2fc] ;  /* 0x0002fc00010f7983 */ /* 0x000f620000300800 */
[----:B----4-:R-:W-:-:S02]  /*cda90*/  ISETP.LT.AND P0, PT, R8, UR5, !P1 ;  /* 0x0000000508007c0c */ /* 0x010fc4000cf01270 */
[----:B--2---:R-:W-:Y:S01]  /*cdaa0*/  F2FP.SATFINITE.E4M3.F32.PACK_AB_MERGE_C R4, R4, R9, RZ ;  /* 0x000000090404723e */ /* 0x004fe200048070ff */
[----:B------:R-:W2:Y:S01]  /*cdab0*/  LDL.LU R8, [R1+0x4014] ;  /* 0x0040140001087983 */ /* 0x000ea20000300800 */
[----:B------:R-:W-:Y:S01]  /*cdac0*/  IMAD.MOV.U32 R18, RZ, RZ, R10 ;  /* 0x000000ffff127224 */ /* 0x000fe200078e000a */
[----:B------:R-:W4:Y:S01]  /*cdad0*/  LDCU UR5, c[0x0][0x39c] ;  /* 0x00007380ff0577ac */ /* 0x000f220008000800 */
[----:B------:R-:W-:Y:S01]  /*cdae0*/  PRMT R0, R4, 0x9910, RZ ;  /* 0x0000991004007816 */ /* 0x000fe200000000ff */
[----:B------:R-:W-:Y:S01]  /*cdaf0*/  IMAD.MOV.U32 R19, RZ, RZ, R11 ;  /* 0x000000ffff137224 */ /* 0x000fe200078e000b */
[----:B------:R3:W-:Y:S02]  /*cdb00*/  @P2 STG.E.U8 desc[UR22][R22.64], R3 ;  /* 0x0000000316002986 */ /* 0x0007e4000c101116 */
[----:B------:R-:W-:Y:S02]  /*cdb10*/  SHF.R.S32.HI R0, RZ, 0x8, R0 ;  /* 0x00000008ff007819 */ /* 0x000fe40000011400 */
[----:B------:R-:W4:Y:S04]  /*cdb20*/  LDL.LU.64 R10, [R1+0x7c0] ;  /* 0x0007c000010a7983 */ /* 0x000f280000300a00 */
[----:B------:R-:W4:Y:S04]  /*cdb30*/  LDL.LU R9, [R1+0x100] ;  /* 0x0001000001097983 */ /* 0x000f280000300800 */
[----:B------:R1:W-:Y:S01]  /*cdb40*/  @P5 STG.E.U8 desc[UR22][R16.64], R4 ;  /* 0x0000000410005986 */ /* 0x0003e2000c101116 */
[----:B---3--:R-:W-:-:S02]  /*cdb50*/  F2FP.SATFINITE.E4M3.F32.PACK_AB_MERGE_C R3, R13, R21, RZ ;  /* 0x000000150d03723e */ /* 0x008fc400048070ff */
[----:B0-----:R-:W-:Y:S01]  /*cdb60*/  ISETP.LT.AND P2, PT, R5, UR6, !P1 ;  /* 0x0000000605007c0c */ /* 0x001fe2000cf41270 */
[----:B------:R0:W-:Y:S01]  /*cdb70*/  @P4 STG.E.U8 desc[UR22][R18.64], R0 ;  /* 0x0000000012004986 */ /* 0x0001e2000c101116 */
[----:B-----5:R-:W-:-:S03]  /*cdb80*/  ISETP.LT.AND P5, PT, R12, UR4, !P1 ;  /* 0x000000040c007c0c */ /* 0x020fc6000cfa1270 */
[----:B------:R-:W3:Y:S01]  /*cdb90*/  LDL.LU R5, [R1+0x104] ;  /* 0x0001040001057983 */ /* 0x000ee20000300800 */
[----:B------:R-:W5:Y:S03]  /*cdba0*/  LDCU UR4, c[0x0][0x39c] ;  /* 0x00007380ff0477ac */ /* 0x000f660008000800 */
[----:B-1----:R-:W3:Y:S01]  /*cdbb0*/  LDL.LU R4, [R1+0x4018] ;  /* 0x0040180001047983 */ /* 0x002ee20000300800 */
[----:B------:R-:W-:Y:S01]  /*cdbc0*/  PRMT R2, R3, 0x9910, RZ ;  /* 0x0000991003027816 */ /* 0x000fe200000000ff */
[----:B------:R-:W1:Y:S02]  /*cdbd0*/  LDCU UR6, c[0x0][0x39c] ;  /* 0x00007380ff0677ac */ /* 0x000e640008000800 */
[----:B------:R-:W5:Y:S04]  /*cdbe0*/  LDL.LU.64 R16, [R1+0x7b8] ;  /* 0x0007b80001107983 */ /* 0x000f680000300a00 */
[----:B------:R-:W5:Y:S01]  /*cdbf0*/  LDL.LU.64 R12, [R1+0x7b0] ;  /* 0x0007b000010c7983 */ /* 0x000f620000300a00 */
[----:B--2---:R-:W-:Y:S01]  /*cdc00*/  ISETP.LT.AND P4, PT, R8, UR7, !P1 ;  /* 0x0000000708007c0c */ /* 0x004fe2000cf81270 */
[----:B0-----:R-:W-:-:S02]  /*cdc10*/  IMAD.MOV.U32 R0, RZ, RZ, R2 ;  /* 0x000000ffff007224 */ /* 0x001fc400078e0002 */
[----:B------:R-:W5:Y:S01]  /*cdc20*/  LDL.LU R8, [R1+0x401c] ;  /* 0x00401c0001087983 */ /* 0x000f620000300800 */
[----:B------:R-:W-:Y:S01]  /*cdc30*/  F2FP.SATFINITE.E4M3.F32.PACK_AB_MERGE_C R2, R15, R14, RZ ;  /* 0x0000000e0f02723e */ /* 0x000fe200048070ff */
[----:B------:R-:W0:Y:S01]  /*cdc40*/  LDCU UR7, c[0x0][0x39c] ;  /* 0x00007380ff0777ac */ /* 0x000e220008000800 */
[----:B------:R-:W-:Y:S01]  /*cdc50*/  SHF.R.S32.HI R0, RZ, 0x8, R0 ;  /* 0x00000008ff007819 */ /* 0x000fe20000011400 */
[----:B------:R2:W-:Y:S04]  /*cdc60*/  @P3 STG.E.U8 desc[UR22][R6.64], R3 ;  /* 0x0000000306003986 */ /* 0x0005e8000c101116 */
[----:B------:R-:W5:Y:S04]  /*cdc70*/  LDL.LU R23, [R1+0x108] ;  /* 0x0001080001177983 */ /* 0x000f680000300800 */
[----:B------:R-:W5:Y:S01]  /*cdc80*/  LDL.LU R15, [R1+0x10c] ;  /* 0x00010c00010f7983 */ /* 0x000f620000300800 */
[----:B--2---:R-:W-:-:S03]  /*cdc90*/  PRMT R3, R2, 0x9910, RZ ;  /* 0x0000991002037816 */ /* 0x004fc600000000ff */
[----:B----4-:R2:W-:Y:S01]  /*cdca0*/  @P0 STG.E.U8 desc[UR22][R10.64], R0 ;  /* 0x000000000a000986 */ /* 0x0105e2000c101116 */
[----:B---3--:R-:W-:Y:S01]  /*cdcb0*/  ISETP.LT.AND P3, PT, R4, UR5, !P1 ;  /* 0x0000000504007c0c */ /* 0x008fe2000cf61270 */
[----:B--2---:R-:W-:Y:S02]  /*cdcc0*/  IMAD.MOV.U32 R0, RZ, RZ, R3 ;  /* 0x000000ffff007224 */ /* 0x004fe400078e0003 */
[----:B------:R-:W1:Y:S01]  /*cdcd0*/  LDL.LU R4, [R1+0x3ff4] ;  /* 0x003ff40001047983 */ /* 0x000e620000300800 */
[----:B------:R-:W2:Y:S03]  /*cdce0*/  LDCU UR5, c[0x0][0x39c] ;  /* 0x00007380ff0577ac */ /* 0x000ea60008000800 */
[----:B------:R-:W3:Y:S04]  /*cdcf0*/  LDL.LU.64 R6, [R1+0x7a8] ;  /* 0x0007a80001067983 */ /* 0x000ee80000300a00 */
[----:B------:R-:W4:Y:S01]  /*cdd00*/  LDL.LU.64 R20, [R1+0x7a0] ;  /* 0x0007a00001147983 */ /* 0x000f220000300a00 */
[----:B------:R-:W-:-:S03]  /*cdd10*/  F2FP.SATFINITE.E4M3.F32.PACK_AB_MERGE_C R3, R5, R9, RZ ;  /* 0x000000090503723e */ /* 0x000fc600048070ff */
[----:B------:R-:W2:Y:S04]  /*cdd20*/  LDL.LU R10, [R1+0x3ff8] ;  /* 0x003ff800010a7983 */ /* 0x000ea80000300800 */
[----:B------:R-:W3:Y:S01]  /*cdd30*/  LDL.LU R11, [R1+0x110] ;  /* 0x00011000010b7983 */ /* 0x000ee20000300800 */
[----:B-----5:R-:W-:-:S03]  /*cdd40*/  ISETP.LT.AND P0, PT, R8, UR4, !P1 ;  /* 0x0000000408007c0c */ /* 0x020fc6000cf01270 */
[----:B------:R5:W-:Y:S01]  /*cdd50*/  @P2 STG.E.U8 desc[UR22][R16.64], R2 ;  /* 0x0000000210002986 */ /* 0x000be2000c101116 */
[----:B------:R-:W-:Y:S01]  /*cdd60*/  SHF.R.S32.HI R0, RZ, 0x8, R0 ;  /* 0x00000008ff007819 */ /* 0x000fe20000011400 */
[----:B------:R-:W0:Y:S02]  /*cdd70*/  LDCU UR4, c[0x0][0x39c] ;  /* 0x00007380ff0477ac */ /* 0x000e240008000800 */
[----:B------:R-:W4:Y:S04]  /*cdd80*/  LDL.LU R8, [R1+0x114] ;  /* 0x0001140001087983 */ /* 0x000f280000300800 */
[----:B------:R-:W4:Y:S04]  /*cdd90*/  LDL.LU.64 R18, [R1+0x798] ;  /* 0x0007980001127983 */ /* 0x000f280000300a00 */
[----:B------:R-:W0:Y:S04]  /*cdda0*/  LDL.LU R5, [R1+0x3ffc] ;  /* 0x003ffc0001057983 */ /* 0x000e280000300800 */
[----:B-----5:R-:W5:Y:S04]  /*cddb0*/  LDL.LU.64 R16, [R1+0x790] ;  /* 0x0007900001107983 */ /* 0x020f680000300a00 */
[----:B------:R1:W-:Y:S02]  /*cddc0*/  @P5 STG.E.U8 desc[UR22][R12.64], R0 ;  /* 0x000000000c005986 */ /* 0x0003e4000c101116 */
[----:B-1----:R-:W-:Y:S01]  /*cddd0*/  ISETP.LT.AND P2, PT, R4, UR6, !P1 ;  /* 0x0000000604007c0c */ /* 0x002fe2000cf41270 */
[----:B------:R-:W1:Y:S01]  /*cdde0*/  LDCU UR6, c[0x0][0x39c] ;  /* 0x00007380ff0677ac */ /* 0x000e620008000800 */
[----:B------:R-:W5:Y:S04]  /*cddf0*/  LDL.LU R4, [R1+0x4000] ;  /* 0x0040000001047983 */ /* 0x000f680000300800 */
[----:B------:R-:W5:Y:S04]  /*cde00*/  LDL.LU R14, [R1+0x118] ;  /* 0x00011800010e7983 */ /* 0x000f680000300800 */
[----:B------:R-:W5:Y:S01]  /*cde10*/  LDL.LU R9, [R1+0x11c] ;  /* 0x00011c0001097983 */ /* 0x000f620000300800 */
[----:B--2---:R-:W-:Y:S01]  /*cde20*/  ISETP.LT.AND P5, PT, R10, UR5, !P1 ;  /* 0x000000050a007c0c */ /* 0x004fe2000cfa1270 */
[----:B------:R-:W2:Y:S02]  /*cde30*/  LDCU UR5, c[0x0][0x39c] ;  /* 0x00007380ff0577ac */ /* 0x000ea40008000800 */
[----:B------:R-:W2:Y:S04]  /*cde40*/  LDL.LU.64 R12, [R1+0x788] ;  /* 0x00078800010c7983 */ /* 0x000ea80000300a00 */
[----:B---3--:R3:W-:Y:S04]  /*cde50*/  @P4 STG.E.U8 desc[UR22][R6.64], R3 ;  /* 0x0000000306004986 */ /* 0x0087e8000c101116 */
[----:B------:R-:W1:Y:S01]  /*cde60*/  LDL.LU R10, [R1+0x4004] ;  /* 0x00400400010a7983 */ /* 0x000e620000300800 */
[----:B0-----:R-:W-:Y:S01]  /*cde70*/  ISETP.LT.AND P4, PT, R5, UR7, !P1 ;  /* 0x0000000705007c0c */ /* 0x001fe2000cf81270 */
[----:B------:R-:W0:Y:S02]  /*cde80*/  LDCU UR7, c[0x0][0x39c] ;  /* 0x00007380ff0777ac */ /* 0x000e240008000800 */
[----:B------:R-:W2:Y:S01]  /*cde90*/  LDL.LU R5, [R1+0x3fe0] ;  /* 0x003fe00001057983 */ /* 0x000ea20000300800 */
[----:B------:R-:W-:-:S03]  /*cdea0*/  PRMT R2, R3, 0x9910, RZ ;  /* 0x0000991003027816 */ /* 0x000fc600000000ff */
[----:B---3--:R-:W3:Y:S02]  /*cdeb0*/  LDL.LU.64 R6, [R1+0x780] ;  /* 0x0007800001067983 */ /* 0x008ee40000300a00 */
[----:B------:R-:W-:Y:S01]  /*cdec0*/  IMAD.MOV.U32 R0, RZ, RZ, R2 ;  /* 0x000000ffff007224 */ /* 0x000fe200078e0002 */
[----:B------:R-:W-:Y:S02]  /*cded0*/  F2FP.SATFINITE.E4M3.F32.PACK_AB_MERGE_C R2, R15, R23, RZ ;  /* 0x000000170f02723e */ /* 0x000fe400048070ff */
[----:B------:R-:W3:Y:S02]  /*cdee0*/  LDL.LU R15, [R1+0x120] ;  /* 0x00012000010f7983 */ /* 0x000ee40000300800 */
[----:B------:R-:W-:Y:S02]  /*cdef0*/  SHF.R.S32.HI R0, RZ, 0x8, R0 ;  /* 0x00000008ff007819 */ /* 0x000fe40000011400 */
[----:B------:R-:W-:-:S03]  /*cdf00*/  PRMT R3, R2, 0x9910, RZ ;  /* 0x0000991002037816 */ /* 0x000fc600000000ff */
[----:B----4-:R4:W-:Y:S01]  /*cdf10*/  @P3 STG.E.U8 desc[UR22][R20.64], R0 ;  /* 0x0000000014003986 */ /* 0x0109e2000c101116 */
[----:B-----5:R-:W-:Y:S01]  /*cdf20*/  ISETP.LT.AND P3, PT, R4, UR4, !P1 ;  /* 0x0000000404007c0c */ /* 0x020fe2000cf61270 */
[----:B----4-:R-:W-:Y:S02]  /*cdf30*/  IMAD.MOV.U32 R0, RZ, RZ, R3 ;  /* 0x000000ffff007224 */ /* 0x010fe400078e0003 */
[----:B------:R-:W4:Y:S01]  /*cdf40*/  LDL.LU R4, [R1+0x124] ;  /* 0x0001240001047983 */ /* 0x000f220000300800 */
[----:B------:R-:W-:Y:S01]  /*cdf50*/  F2FP.SATFINITE.E4M3.F32.PACK_AB_MERGE_C R3, R8, R11, RZ ;  /* 0x0000000b0803723e */ /* 0x000fe200048070ff */
[----:B------:R-:W5:Y:S01]  /*cdf60*/  LDCU UR4, c[0x0][0x39c] ;  /* 0x00007380ff0477ac */ /* 0x000f620008000800 */
[----:B------:R-:W-:Y:S01]  /*cdf70*/  SHF.R.S32.HI R0, RZ, 0x8, R0 ;  /* 0x00000008ff007819 */ /* 0x000fe20000011400 */
[----:B------:R0:W-:Y:S04]  /*cdf80*/  @P0 STG.E.U8 desc[UR22][R18.64], R2 ;  /* 0x0000000212000986 */ /* 0x0001e8000c101116 */
[----:B------:R-:W5:Y:S01]  /*cdf90*/  LDL.LU R8, [R1+0x3fe4] ;  /* 0x003fe40001087983 */ /* 0x000f620000300800 */
[----:B-1----:R-:W-:-:S03]  /*cdfa0*/  ISETP.LT.AND P0, PT, R10, UR6, !P1 ;  /* 0x000000060a007c0c */ /* 0x002fc6000cf01270 */
[----:B------:R1:W-:Y:S01]  /*cdfb0*/  @P2 STG.E.U8 desc[UR22][R16.64], R0 ;  /* 0x0000000010002986 */ /* 0x0003e2000c101116 */
[----:B------:R-:W1:Y:S03]  /*cdfc0*/  LDCU UR6, c[0x0][0x39c] ;  /* 0x00007380ff0677ac */ /* 0x000e660008000800 */
[----:B0-----:R-:W4:Y:S04]  /*cdfd0*/  LDL.LU.64 R18, [R1+0x778] ;  /* 0x0007780001127983 */ /* 0x001f280000300a00 */
[----:B------:R-:W4:Y:S01]  /*cdfe0*/  LDL.LU.64 R10, [R1+0x770] ;  /* 0x00077000010a7983 */ /* 0x000f220000300a00 */
[----:B--2---:R-:W-:Y:S02]  /*cdff0*/  ISETP.LT.AND P2, PT, R5, UR5, !P1 ;  /* 0x0000000505007c0c */ /* 0x004fe4000cf41270 */
[----:B------:R-:W-:Y:S01]  /*ce000*/  PRMT R2, R3, 0x9910, RZ ;  /* 0x0000991003027816 */ /* 0x000fe200000000ff */
[----:B------:R-:W2:Y:S01]  /*ce010*/  LDL.LU R5, [R1+0x3fec] ;  /* 0x003fec0001057983 */ /* 0x000ea20000300800 */
[----:B------:R-:W0:Y:S03]  /*ce020*/  LDCU UR5, c[0x0][0x39c] ;  /* 0x00007380ff0577ac */ /* 0x000e260008000800 */
[----:B-1----:R-:W-:Y:S01]  /*ce030*/  IMAD.MOV.U32 R0, RZ, RZ, R2 ;  /* 0x000000ffff007224 */ /* 0x002fe200078e0002 */
[----:B------:R-:W-:Y:S01]  /*ce040*/  F2FP.SATFINITE.E4M3.F32.PACK_AB_MERGE_C R2, R9, R14, RZ ;  /* 0x0000000e0902723e */ /* 0x000fe200048070ff */
[----:B------:R-:W2:Y:S03]  /*ce050*/  LDL.LU R23, [R1+0x128] ;  /* 0x0001280001177983 */ /* 0x000ea60000300800 */
[----:B------:R-:W-:Y:S01]  /*ce060*/  SHF.R.S32.HI R0, RZ, 0x8, R0 ;  /* 0x00000008ff007819 */ /* 0x000fe20000011400 */
[----:B------:R1:W-:Y:S04]  /*ce070*/  @P5 STG.E.U8 desc[UR22][R12.64], R3 ;  /* 0x000000030c005986 */ /* 0x0003e8000c101116 */
[----:B------:R-:W2:Y:S04]  /*ce080*/  LDL.LU R16, [R1+0x12c] ;  /* 0x00012c0001107983 */ /* 0x000ea80000300800 */
[----:B------:R-:W0:Y:S01]  /*ce090*/  LDL.LU R14, [R1+0x3fe8] ;  /* 0x003fe800010e7983 */ /* 0x000e220000300800 */
[----:B-1----:R-:W-:-:S03]  /*ce0a0*/  PRMT R3, R2, 0x9910, RZ ;  /* 0x0000991002037816 */ /* 0x002fc600000000ff */
[----:B------:R-:W2:Y:S04]  /*ce0b0*/  LDL.LU.64 R12, [R1+0x768] ;  /* 0x00076800010c7983 */ /* 0x000ea80000300a00 */
[----:B---3--:R1:W-:Y:S04]  /*ce0c0*/  @P4 STG.E.U8 desc[UR22][R6.64], R0 ;  /* 0x0000000006004986 */ /* 0x0083e8000c101116 */
[----:B------:R-:W3:Y:S01]  /*ce0d0*/  LDL.LU.64 R20, [R1+0x760] ;  /* 0x0007600001147983 */ /* 0x000ee20000300a00 */
[----:B-----5:R-:W-:Y:S01]  /*ce0e0*/  ISETP.LT.AND P5, PT, R8, UR4, !P1 ;  /* 0x0000000408007c0c */ /* 0x020fe2000cfa1270 */
[----:B------:R-:W5:Y:S02]  /*ce0f0*/  LDCU UR4, c[0x0][0x39c] ;  /* 0x00007380ff0477ac */ /* 0x000f640008000800 */
[----:B-1----:R-:W5:Y:S01]  /*ce100*/  LDL.LU R6, [R1+0x3ff0] ;  /* 0x003ff00001067983 */ /* 0x002f620000300800 */
[----:B------:R-:W-:Y:S01]  /*ce110*/  IMAD.MOV.U32 R0, RZ, RZ, R3 ;  /* 0x000000ffff007224 */ /* 0x000fe200078e0003 */
[----:B----4-:R-:W-:-:S02]  /*ce120*/  F2FP.SATFINITE.E4M3.F32.PACK_AB_MERGE_C R3, R4, R15, RZ ;  /* 0x0000000f0403723e */ /* 0x010fc400048070ff */
[----:B------:R-:W4:Y:S01]  /*ce130*/  LDL.LU R7, [R1+0x130] ;  /* 0x0001300001077983 */ /* 0x000f220000300800 */
[----:B--2---:R-:W-:-:S03]  /*ce140*/  ISETP.LT.AND P4, PT, R5, UR6, !P1 ;  /* 0x0000000605007c0c */ /* 0x004fc6000cf81270 */
[----:B------:R1:W-:Y:S01]  /*ce150*/  @P3 STG.E.U8 desc[UR22][R18.64], R2 ;  /* 0x0000000212003986 */ /* 0x0003e2000c101116 */
[----:B------:R-:W-:Y:S01]  /*ce160*/  SHF.R.S32.HI R0, RZ, 0x8, R0 ;  /* 0x00000008ff007819 */ /* 0x000fe20000011400 */
[----:B------:R-:W2:Y:S02]  /*ce170*/  LDCU UR6, c[0x0][0x39c] ;  /* 0x00007380ff0677ac */ /* 0x000ea40008000800 */
[----:B------:R-:W4:Y:S04]  /*ce180*/  LDL.LU R5, [R1+0x134] ;  /* 0x0001340001057983 */ /* 0x000f280000300800 */
[----:B------:R-:W2:Y:S04]  /*ce190*/  LDL.LU.64 R8, [R1+0x758] ;  /* 0x0007580001087983 */ /* 0x000ea80000300a00 */
[----:B------:R-:W2:Y:S04]  /*ce1a0*/  LDL.LU R4, [R1+0x3fcc] ;  /* 0x003fcc0001047983 */ /* 0x000ea80000300800 */
[----:B-1----:R-:W3:Y:S04]  /*ce1b0*/  LDL.LU.64 R18, [R1+0x750] ;  /* 0x0007500001127983 */ /* 0x002ee80000300a00 */
[----:B------:R1:W-:Y:S01]  /*ce1c0*/  @P0 STG.E.U8 desc[UR22][R10.64], R0 ;  /* 0x000000000a000986 */ /* 0x0003e2000c101116 */
[----:B0-----:R-:W-:Y:S01]  /*ce1d0*/  ISETP.LT.AND P3, PT, R14, UR5, !P1 ;  /* 0x000000050e007c0c */ /* 0x001fe2000cf61270 */
[----:B------:R-:W0:Y:S02]  /*ce1e0*/  LDCU UR5, c[0x0][0x39c] ;  /* 0x00007380ff0577ac */ /* 0x000e240008000800 */
[----:B------:R0:W-:Y:S04]  /*ce1f0*/  @P2 STG.E.U8 desc[UR22][R12.64], R3 ;  /* 0x000000030c002986 */ /* 0x0001e8000c101116 */
[----:B-1----:R-:W4:Y:S04]  /*ce200*/  LDL.LU R11, [R1+0x3fd0] ;  /* 0x003fd000010b7983 */ /* 0x002f280000300800 */
[----:B------:R-:W4:Y:S01]  /*ce210*/  LDL.LU R17, [R1+0x138] ;  /* 0x0001380001117983 */ /* 0x000f220000300800 */
[----:B-----5:R-:W-:Y:S01]  /*ce220*/  ISETP.LT.AND P0, PT, R6, UR4, !P1 ;  /* 0x0000000406007c0c */ /* 0x020fe2000cf01270 */
[----:B------:R-:W1:Y:S02]  /*ce230*/  LDCU UR4, c[0x0][0x39c] ;  /* 0x00007380ff0477ac */ /* 0x000e640008000800 */
[----:B------:R-:W5:Y:S04]  /*ce240*/  LDL.LU R10, [R1+0x13c] ;  /* 0x00013c00010a7983 */ /* 0x000f680000300800 */
[----:B------:R-:W5:Y:S04]  /*ce250*/  LDL.LU.64 R14, [R1+0x748] ;  /* 0x00074800010e7983 */ /* 0x000f680000300a00 */
[----:B------:R-:W5:Y:S01]  /*ce260*/  LDL.LU R6, [R1+0x3fd4] ;  /* 0x003fd40001067983 */ /* 0x000f620000300800 */
[----:B--2---:R-:W-:Y:S01]  /*ce270*/  ISETP.LT.AND P2, PT, R4, UR7, !P1 ;  /* 0x0000000704007c0c */ /* 0x004fe2000cf41270 */
[----:B------:R-:W2:Y:S02]  /*ce280*/  LDCU UR7, c[0x0][0x39c] ;  /* 0x00007380ff0777ac */ /* 0x000ea40008000800 */
[----:B------:R-:W1:Y:S01]  /*ce290*/  LDL.LU R4, [R1+0x3fd8] ;  /* 0x003fd80001047983 */ /* 0x000e620000300800 */
[----:B------:R-:W-:-:S03]  /*ce2a0*/  PRMT R2, R3, 0x9910, RZ ;  /* 0x0000991003027816 */ /* 0x000fc600000000ff */
[----:B0-----:R-:W2:Y:S02]  /*ce2b0*/  LDL.LU.64 R12, [R1+0x740] ;  /* 0x00074000010c7983 */ /* 0x001ea40000300a00 */
[----:B------:R-:W-:Y:S01]  /*ce2c0*/  IMAD.MOV.U32 R0, RZ, RZ, R2 ;  /* 0x000000ffff007224 */ /* 0x000fe200078e0002 */
[----:B------:R-:W-:-:S04]  /*ce2d0*/  F2FP.SATFINITE.E4M3.F32.PACK_AB_MERGE_C R2, R16, R23, RZ ;  /* 0x000000171002723e */ /* 0x000fc800048070ff */
[----:B------:R-:W-:Y:S02]  /*ce2e0*/  SHF.R.S32.HI R0, RZ, 0x8, R0 ;  /* 0x00000008ff007819 */ /* 0x000fe40000011400 */
[----:B------:R-:W-:-:S03]  /*ce2f0*/  PRMT R3, R2, 0x9910, RZ ;  /* 0x0000991002037816 */ /* 0x000fc600000000ff */
[----:B---3--:R0:W-:Y:S01]  /*ce300*/  @P5 STG.E.U8 desc[UR22][R20.64], R0 ;  /* 0x0000000014005986 */ /* 0x0081e2000c101116 */
[----:B----4-:R-:W-:Y:S01]  /*ce310*/  ISETP.LT.AND P5, PT, R11, UR6, !P1 ;  /* 0x000000060b007c0c */ /* 0x010fe2000cfa1270 */
[----:B------:R-:W3:Y:S01]  /*ce320*/  LDCU UR6, c[0x0][0x39c] ;  /* 0x00007380ff0677ac */ /* 0x000ee20008000800 */
[----:B0-----:R-:W-:Y:S01]  /*ce330*/  IMAD.MOV.U32 R0, RZ, RZ, R3 ;  /* 0x000000ffff007224 */ /* 0x001fe200078e0003 */
[----:B------:R-:W4:Y:S01]  /*ce340*/  LDL.LU R21, [R1+0x140] ;  /* 0x0001400001157983 */ /* 0x000f220000300800 */
[----:B------:R-:W-:-:S03]  /*ce350*/  F2FP.SATFINITE.E4M3.F32.PACK_AB_MERGE_C R3, R5, R7, RZ ;  /* 0x000000070503723e */ /* 0x000fc600048070ff */
[----:B------:R-:W-:Y:S01]  /*ce360*/  SHF.R.S32.HI R0, RZ, 0x8, R0 ;  /* 0x00000008ff007819 */ /* 0x000fe20000011400 */
[----:B------:R-:W4:Y:S04]  /*ce370*/  LDL.LU R11, [R1+0x144] ;  /* 0x00014400010b7983 */ /* 0x000f280000300800 */
[----:B------:R-:W3:Y:S04]  /*ce380*/  LDL.LU R5, [R1+0x3fdc] ;  /* 0x003fdc0001057983 */ /* 0x000ee80000300800 */
[----:B------:R0:W-:Y:S01]  /*ce390*/  @P4 STG.E.U8 desc[UR22][R8.64], R2 ;  /* 0x0000000208004986 */ /* 0x0001e2000c101116 */
[----:B-----5:R-:W-:Y:S01]  /*ce3a0*/  ISETP.LT.AND P4, PT, R6, UR5, !P1 ;  /* 0x0000000506007c0c */ /* 0x020fe2000cf81270 */
[----:B------:R-:W5:Y:S02]  /*ce3b0*/  LDCU UR5, c[0x0][0x39c] ;  /* 0x00007380ff0577ac */ /* 0x000f640008000800 */
[----:B------:R1:W-:Y:S04]  /*ce3c0*/  @P3 STG.E.U8 desc[UR22][R18.64], R0 ;  /* 0x0000000012003986 */ /* 0x0003e8000c101116 */
[----:B0-----:R-:W4:Y:S04]  /*ce3d0*/  LDL.LU.64 R8, [R1+0x738] ;  /* 0x0007380001087983 */ /* 0x001f280000300a00 */
[----:B------:R-:W4:Y:S01]  /*ce3e0*/  LDL.LU.64 R6, [R1+0x730] ;  /* 0x0007300001067983 */ /* 0x000f220000300a00 */
[----:B-1----:R-:W-:-:S02]  /*ce3f0*/  ISETP.LT.AND P3, PT, R4, UR4, !P1 ;  /* 0x0000000404007c0c */ /* 0x002fc4000cf61270 */
[----:B------:R-:W-:Y:S01]  /*ce400*/  PRMT R2, R3, 0x9910, RZ ;  /* 0x0000991003027816 */ /* 0x000fe200000000ff */
[----:B------:R-:W5:Y:S01]  /*ce410*/  LDL.LU R4, [R1+0x3fb8] ;  /* 0x003fb80001047983 */ /* 0x000f620000300800 */
[----:B------:R-:W0:Y:S03]  /*ce420*/  LDCU UR4, c[0x0][0x39c] ;  /* 0x00007380ff0477ac */ /* 0x000e260008000800 */
[----:B------:R-:W-:Y:S01]  /*ce430*/  IMAD.MOV.U32 R0, RZ, RZ, R2 ;  /* 0x000000ffff007224 */ /* 0x000fe200078e0002 */
[----:B------:R1:W-:Y:S01]  /*ce440*/  @P0 STG.E.U8 desc[UR22][R14.64], R3 ;  /* 0x000000030e000986 */ /* 0x0003e2000c101116 */
[----:B------:R-:W-:-:S03]  /*ce450*/  F2FP.SATFINITE.E4M3.F32.PACK_AB_MERGE_C R2, R10, R17, RZ ;  /* 0x000000110a02723e */ /* 0x000fc600048070ff */
[----:B------:R-:W5:Y:S01]  /*ce460*/  LDL.LU R23, [R1+0x148] ;  /* 0x0001480001177983 */ /* 0x000f620000300800 */
[----:B------:R-:W-:-:S03]  /*ce470*/  SHF.R.S32.HI R0, RZ, 0x8, R0 ;  /* 0x00000008ff007819 */ /* 0x000fc60000011400 */
[----:B-1----:R-:W5:Y:S04]  /*ce480*/  LDL.LU R14, [R1+0x14c] ;  /* 0x00014c00010e7983 */ /* 0x002f680000300800 */
[----:B--2---:R1:W-:Y:S01]  /*ce490*/  @P2 STG.E.U8 desc[UR22][R12.64], R0 ;  /* 0x000000000c002986 */ /* 0x0043e2000c101116 */
[----:B---3--:R-:W-:Y:S01]  /*ce4a0*/  ISETP.LT.AND P0, PT, R5, UR6, !P1 ;  /* 0x0000000605007c0c */ /* 0x008fe2000cf01270 */
[----:B------:R-:W2:Y:S02]  /*ce4b0*/  LDCU UR6, c[0x0][0x39c] ;  /* 0x00007380ff0677ac */ /* 0x000ea40008000800 */
[----:B------:R-:W0:Y:S04]  /*ce4c0*/  LDL.LU R5, [R1+0x3fbc] ;  /* 0x003fbc0001057983 */ /* 0x000e280000300800 */
[----:B------:R-:W3:Y:S04]  /*ce4d0*/  LDL.LU.64 R18, [R1+0x728] ;  /* 0x0007280001127983 */ /* 0x000ee80000300a00 */
[----:B------:R-:W2:Y:S04]  /*ce4e0*/  LDL.LU.64 R16, [R1+0x720] ;  /* 0x0007200001107983 */ /* 0x000ea80000300a00 */
[----:B------:R-:W2:Y:S04]  /*ce4f0*/  LDL.LU R10, [R1+0x3fc4] ;  /* 0x003fc400010a7983 */ /* 0x000ea80000300800 */
[----:B------:R-:W3:Y:S04]  /*ce500*/  LDL.LU R15, [R1+0x150] ;  /* 0x00015000010f7983 */ /* 0x000ee80000300800 */
[----:B----4-:R4:W-:Y:S01]  /*ce510*/  @P5 STG.E.U8 desc[UR22][R8.64], R2 ;  /* 0x0000000208005986 */ /* 0x0109e2000c101116 */
[----:B-----5:R-:W-:Y:S01]  /*ce520*/  ISETP.LT.AND P2, PT, R4, UR5, !P1 ;  /* 0x0000000504007c0c */ /* 0x020fe2000cf41270 */
[----:B------:R-:W5:Y:S02]  /*ce530*/  LDCU UR5, c[0x0][0x39c] ;  /* 0x00007380ff0577ac */ /* 0x000f640008000800 */
[----:B------:R-:W5:Y:S04]  /*ce540*/  LDL.LU R4, [R1+0x154] ;  /* 0x0001540001047983 */ /* 0x000f680000300800 */
[----:B-1----:R-:W5:Y:S04]  /*ce550*/  LDL.LU.64 R12, [R1+0x718] ;  /* 0x00071800010c7983 */ /* 0x002f680000300a00 */
[----:B----4-:R-:W4:Y:S01]  /*ce560*/  LDL.LU R8, [R1+0x3fc0] ;  /* 0x003fc00001087983 */ /* 0x010f220000300800 */
[----:B------:R-:W-:-:S05]  /*ce570*/  PRMT R3, R2, 0x9910, RZ ;  /* 0x0000991002037816 */ /* 0x000fca00000000ff */
[----:B------:R-:W-:Y:S01]  /*ce580*/  IMAD.MOV.U32 R0, RZ, RZ, R3 ;  /* 0x000000ffff007224 */ /* 0x000fe200078e0003 */
[----:B------:R-:W-:Y:S02]  /*ce590*/  F2FP.SATFINITE.E4M3.F32.PACK_AB_MERGE_C R3, R11, R21, RZ ;  /* 0x000000150b03723e */ /* 0x000fe400048070ff */
[----:B------:R-:W5:Y:S02]  /*ce5a0*/  LDL.LU.64 R20, [R1+0x710] ;  /* 0x0007100001147983 */ /* 0x000f640000300a00 */
[----:B------:R-:W-:-:S05]  /*ce5b0*/  SHF.R.S32.HI R0, RZ, 0x8, R0 ;  /* 0x00000008ff007819 */ /* 0x000fca0000011400 */
[----:B------:R1:W-:Y:S01]  /*ce5c0*/  @P4 STG.E.U8 desc[UR22][R6.64], R0 ;  /* 0x0000000006004986 */ /* 0x0003e2000c101116 */
[----:B0-----:R-:W-:Y:S01]  /*ce5d0*/  ISETP.LT.AND P5, PT, R5, UR4, !P1 ;  /* 0x0000000405007c0c */ /* 0x001fe2000cfa1270 */
[----:B------:R-:W0:Y:S02]  /*ce5e0*/  LDCU UR4, c[0x0][0x39c] ;  /* 0x00007380ff0477ac */ /* 0x000e240008000800 */
[----:B------:R-:W5:Y:S04]  /*ce5f0*/  LDL.LU R5, [R1+0x3fc8] ;  /* 0x003fc80001057983 */ /* 0x000f680000300800 */
[----:B------:R-:W5:Y:S04]  /*ce600*/  LDL.LU R11, [R1+0x158] ;  /* 0x00015800010b7983 */ /* 0x000f680000300800 */
[----:B------:R-:W5:Y:S01]  /*ce610*/  LDL.LU R9, [R1+0x15c] ;  /* 0x00015c0001097983 */ /* 0x000f620000300800 */
[----:B--2---:R-:W-:Y:S01]  /*ce620*/  ISETP.LT.AND P4, PT, R10, UR6, !P1 ;  /* 0x000000060a007c0c */ /* 0x004fe2000cf81270 */
[----:B------:R-:W2:Y:S02]  /*ce630*/  LDCU UR6, c[0x0][0x39c] ;  /* 0x00007380ff0677ac */ /* 0x000ea40008000800 */
[----:B-1----:R-:W2:Y:S04]  /*ce640*/  LDL.LU.64 R6, [R1+0x708] ;  /* 0x0007080001067983 */ /* 0x002ea80000300a00 */
[----:B---3--:R1:W-:Y:S04]  /*ce650*/  @P3 STG.E.U8 desc[UR22][R18.64], R3 ;  /* 0x0000000312003986 */ /* 0x0083e8000c101116 */
[----:B------:R-:W0:Y:S01]  /*ce660*/  LDL.LU R10, [R1+0x3fa4] ;  /* 0x003fa400010a7983 */ /* 0x000e220000300800 */
[----:B----4-:R-:W-:Y:S01]  /*ce670*/  ISETP.LT.AND P3, PT, R8, UR7, !P1 ;  /* 0x0000000708007c0c */ /* 0x010fe2000cf61270 */
[----:B------:R-:W3:Y:S02]  /*ce680*/  LDCU UR7, c[0x0][0x39c] ;  /* 0x00007380ff0777ac */ /* 0x000ee40008000800 */
[----:B------:R-:W2:Y:S01]  /*ce690*/  LDL.LU R8, [R1+0x3fa8] ;  /* 0x003fa80001087983 */ /* 0x000ea20000300800 */
[----:B------:R-:W-:-:S03]  /*ce6a0*/  PRMT R2, R3, 0x9910, RZ ;  /* 0x0000991003027816 */ /* 0x000fc600000000ff */
[----:B-1----:R-:W4:Y:S02]  /*ce6b0*/  LDL.LU.64 R18, [R1+0x700] ;  /* 0x0007000001127983 */ /* 0x002f240000300a00 */
[----:B------:R-:W-:Y:S01]  /*ce6c0*/  IMAD.MOV.U32 R0, RZ, RZ, R2 ;  /* 0x000000ffff007224 */ /* 0x000fe200078e0002 */
[----:B------:R-:W-:-:S04]  /*ce6d0*/  F2FP.SATFINITE.E4M3.F32.PACK_AB_MERGE_C R2, R14, R23, RZ ;  /* 0x000000170e02723e */ /* 0x000fc800048070ff */
[----:B------:R-:W-:Y:S02]  /*ce6e0*/  SHF.R.S32.HI R0, RZ, 0x8, R0 ;  /* 0x00000008ff007819 */ /* 0x000fe40000011400 */
[----:B------:R-:W-:-:S03]  /*ce6f0*/  PRMT R3, R2, 0x9910, RZ ;  /* 0x0000991002037816 */ /* 0x000fc600000000ff */
[----:B------:R1:W-:Y:S02]  /*ce700*/  @P0 STG.E.U8 desc[UR22][R16.64], R0 ;  /* 0x0000000010000986 */ /* 0x0003e4000c101116 */
[----:B-1----:R-:W-:Y:S01]  /*ce710*/  IMAD.MOV.U32 R0, RZ, RZ, R3 ;  /* 0x000000ffff007224 */ /* 0x002fe200078e0003 */
[----:B-----5:R-:W-:Y:S01]  /*ce720*/  ISETP.LT.AND P0, PT, R5, UR5, !P1 ;  /* 0x0000000505007c0c */ /* 0x020fe2000cf01270 */
[----:B------:R-:W5:Y:S01]  /*ce730*/  LDL.LU R17, [R1+0x160] ;  /* 0x0001600001117983 */ /* 0x000f620000300800 */
[----:B------:R-:W-:Y:S01]  /*ce740*/  F2FP.SATFINITE.E4M3.F32.PACK_AB_MERGE_C R3, R4, R15, RZ ;  /* 0x0000000f0403723e */ /* 0x000fe200048070ff */
[----:B------:R-:W1:Y:S01]  /*ce750*/  LDCU UR5, c[0x0][0x39c] ;  /* 0x00007380ff0577ac */ /* 0x000e620008000800 */
[----:B------:R-:W-:Y:S01]  /*ce760*/  SHF.R.S32.HI R0, RZ, 0x8, R0 ;  /* 0x00000008ff007819 */ /* 0x000fe20000011400 */
[----:B------:R-:W5:Y:S04]  /*ce770*/  LDL.LU R5, [R1+0x164] ;  /* 0x0001640001057983 */ /* 0x000f680000300800 */
[----:B------:R0:W-:Y:S04]  /*ce780*/  @P2 STG.E.U8 desc[UR22][R12.64], R2 ;  /* 0x000000020c002986 */ /* 0x0001e8000c101116 */
[----:B------:R-:W1:Y:S04]  /*ce790*/  LDL.LU R4, [R1+0x3fac] ;  /* 0x003fac0001047983 */ /* 0x000e680000300800 */
[----:B------:R-:W3:Y:S04]  /*ce7a0*/  LDL.LU.64 R14, [R1+0x6f8] ;  /* 0x0006f800010e7983 */ /* 0x000ee80000300a00 */
[----:B------:R2:W-:Y:S04]  /*ce7b0*/  @P5 STG.E.U8 desc[UR22][R20.64], R0 ;  /* 0x0000000014005986 */ /* 0x0005e8000c101116 */
[----:B0-----:R-:W3:Y:S01]  /*ce7c0*/  LDL.LU.64 R12, [R1+0x6f0] ;  /* 0x0006f000010c7983 */ /* 0x001ee20000300a00 */
[----:B--2---:R-:W-:-:S02]  /*ce7d0*/  ISETP.LT.AND P5, PT, R8, UR6, !P1 ;  /* 0x0000000608007c0c */ /* 0x004fc4000cfa1270 */
[----:B------:R-:W-:Y:S01]  /*ce7e0*/  ISETP.LT.AND P2, PT, R10, UR4, !P1 ;  /* 0x000000040a007c0c */ /* 0x000fe2000cf41270 */
[----:B------:R-:W2:Y:S01]  /*ce7f0*/  LDL.LU R8, [R1+0x3fb0] ;  /* 0x003fb00001087983 */ /* 0x000ea20000300800 */
[----:B------:R-:W2:Y:S01]  /*ce800*/  LDCU UR4, c[0x0][0x39c] ;  /* 0x00007380ff0477ac */ /* 0x000ea20008000800 */
[----:B------:R-:W-:Y:S02]  /*ce810*/  PRMT R2, R3, 0x9910, RZ ;  /* 0x0000991003027816 */ /* 0x000fe400000000ff */
[----:B------:R0:W-:Y:S01]  /*ce820*/  @P4 STG.E.U8 desc[UR22][R6.64], R3 ;  /* 0x0000000306004986 */ /* 0x0001e2000c101116 */
[----:B------:R-:W1:Y:S02]  /*ce830*/  LDCU UR6, c[0x0][0x39c] ;  /* 0x00007380ff0677ac */ /* 0x000e640008000800 */
[----:B------:R-:W-:Y:S01]  /*ce840*/  IMAD.MOV.U32 R0, RZ, RZ, R2 ;  /* 0x000000ffff007224 */ /* 0x000fe200078e0002 */
[----:B------:R-:W-:Y:S01]  /*ce850*/  F2FP.SATFINITE.E4M3.F32.PACK_AB_MERGE_C R2, R9, R11, RZ ;  /* 0x0000000b0902723e */ /* 0x000fe200048070ff */
[----:B------:R-:W3:Y:S03]  /*ce860*/  LDL.LU R23, [R1+0x168] ;  /* 0x0001680001177983 */ /* 0x000ee60000300800 */
[----:B------:R-:W-:Y:S01]  /*ce870*/  SHF.R.S32.HI R0, RZ, 0x8, R0 ;  /* 0x00000008ff007819 */ /* 0x000fe20000011400 */
[----:B------:R-:W3:Y:S01]  /*ce880*/  LDL.LU R11, [R1+0x16c] ;  /* 0x00016c00010b7983 */ /* 0x000ee20000300800 */
[----:B0-----:R-:W-:-:S03]  /*ce890*/  PRMT R3, R2, 0x9910, RZ ;  /* 0x0000991002037816 */ /* 0x001fc600000000ff */
[----:B----4-:R0:W-:Y:S02]  /*ce8a0*/  @P3 STG.E.U8 desc[UR22][R18.64], R0 ;  /* 0x0000000012003986 */ /* 0x0101e4000c101116 */
[----:B0-----:R-:W-:Y:S01]  /*ce8b0*/  IMAD.MOV.U32 R0, RZ, RZ, R3 ;  /* 0x000000ffff007224 */ /* 0x001fe200078e0003 */
[----:B-----5:R-:W-:Y:S02]  /*ce8c0*/  F2FP.SATFINITE.E4M3.F32.PACK_AB_MERGE_C R3, R5, R17, RZ ;  /* 0x000000110503723e */ /* 0x020fe400048070ff */
[----:B-1----:R-:W-:Y:S01]  /*ce8d0*/  ISETP.LT.AND P4, PT, R4, UR5, !P1 ;  /* 0x0000000504007c0c */ /* 0x002fe2000cf81270 */
[----:B------:R-:W0:Y:S01]  /*ce8e0*/  LDCU UR5, c[0x0][0x39c] ;  /* 0x00007380ff0577ac */ /* 0x000e220008000800 */
[----:B------:R-:W4:Y:S04]  /*ce8f0*/  LDL.LU R4, [R1+0x3fb4] ;  /* 0x003fb40001047983 */ /* 0x000f280000300800 */
[----:B------:R-:W5:Y:S04]  /*ce900*/  LDL.LU.64 R6, [R1+0x6e8] ;  /* 0x0006e80001067983 */ /* 0x000f680000300a00 */
[----:B------:R-:W5:Y:S01]  /*ce910*/  LDL.LU.64 R20, [R1+0x6e0] ;  /* 0x0006e00001147983 */ /* 0x000f620000300a00 */
[----:B--2---:R-:W-:-:S03]  /*ce920*/  ISETP.LT.AND P3, PT, R8, UR4, !P1 ;  /* 0x0000000408007c0c */ /* 0x004fc6000cf61270 */
[----:B---3--:R1:W-:Y:S01]  /*ce930*/  @P0 STG.E.U8 desc[UR22][R14.64], R2 ;  /* 0x000000020e000986 */ /* 0x0083e2000c101116 */
[----:B------:R-:W-:Y:S01]  /*ce940*/  SHF.R.S32.HI R0, RZ, 0x8, R0 ;  /* 0x00000008ff007819 */ /* 0x000fe20000011400 */
[----:B------:R-:W2:Y:S02]  /*ce950*/  LDCU UR4, c[0x0][0x39c] ;  /* 0x00007380ff0477ac */ /* 0x000ea40008000800 */
[----:B------:R-:W0:Y:S04]  /*ce960*/  LDL.LU R8, [R1+0x3f90] ;  /* 0x003f900001087983 */ /* 0x000e280000300800 */
[----:B------:R-:W3:Y:S04]  /*ce970*/  LDL.LU R10, [R1+0x170] ;  /* 0x00017000010a7983 */ /* 0x000ee80000300800 */
[----:B------:R-:W3:Y:S04]  /*ce980*/  LDL.LU R9, [R1+0x174] ;  /* 0x0001740001097983 */ /* 0x000ee80000300800 */
[----:B------:R-:W2:Y:S04]  /*ce990*/  LDL.LU.64 R18, [R1+0x6d8] ;  /* 0x0006d80001127983 */ /* 0x000ea80000300a00 */
[----:B------:R-:W2:Y:S04]  /*ce9a0*/  LDL.LU R5, [R1+0x3f94] ;  /* 0x003f940001057983 */ /* 0x000ea80000300800 */
[----:B------:R-:W3:Y:S04]  /*ce9b0*/  LDL.LU.64 R16, [R1+0x6d0] ;  /* 0x0006d00001107983 */ /* 0x000ee80000300a00 */
[----:B------:R1:W-:Y:S01]  /*ce9c0*/  @P2 STG.E.U8 desc[UR22][R12.64], R0 ;  /* 0x000000000c002986 */ /* 0x0003e2000c101116 */
[----:B----4-:R-:W-:Y:S01]  /*ce9d0*/  ISETP.LT.AND P0, PT, R4, UR6, !P1 ;  /* 0x0000000604007c0c */ /* 0x010fe2000cf01270 */
[----:B------:R-:W4:Y:S02]  /*ce9e0*/  LDCU UR6, c[0x0][0x39c] ;  /* 0x00007380ff0677ac */ /* 0x000f240008000800 */
[----:B------:R-:W3:Y:S04]  /*ce9f0*/  LDL.LU R4, [R1+0x3f98] ;  /* 0x003f980001047983 */ /* 0x000ee80000300800 */
[----:B-1----:R-:W4:Y:S04]  /*cea00*/  LDL.LU R14, [R1+0x178] ;  /* 0x00017800010e7983 */ /* 0x002f280000300800 */
[----:B------:R-:W4:Y:S04]  /*cea10*/  LDL.LU R15, [R1+0x17c] ;  /* 0x00017c00010f7983 */ /* 0x000f280000300800 */
[----:B------:R-:W4:Y:S04]  /*cea20*/  LDL.LU.64 R12, [R1+0x6c8] ;  /* 0x0006c800010c7983 */ /* 0x000f280000300a00 */
[----:B-----5:R1:W-:Y:S01]  /*cea30*/  @P5 STG.E.U8 desc[UR22][R6.64], R3 ;  /* 0x0000000306005986 */ /* 0x0203e2000c101116 */
[----:B0-----:R-:W-:Y:S01]  /*cea40*/  ISETP.LT.AND P2, PT, R8, UR5, !P1 ;  /* 0x0000000508007c0c */ /* 0x001fe2000cf41270 */
[----:B------:R-:W0:Y:S02]  /*cea50*/  LDCU UR5, c[0x0][0x39c] ;  /* 0x00007380ff0577ac */ /* 0x000e240008000800 */
[----:B------:R-:W4:Y:S01]  /*cea60*/  LDL.LU R8, [R1+0x3f9c] ;  /* 0x003f9c0001087983 */ /* 0x000f220000300800 */
[----:B--2---:R-:W-:Y:S01]  /*cea70*/  ISETP.LT.AND P5, PT, R5, UR7, !P1 ;  /* 0x0000000705007c0c */ /* 0x004fe2000cfa1270 */
[----:B------:R-:W2:Y:S02]  /*cea80*/  LDCU UR7, c[0x0][0x39c] ;  /* 0x00007380ff0777ac */ /* 0x000ea40008000800 */
[----:B------:R-:W0:Y:S01]  /*cea90*/  LDL.LU R5, [R1+0x3fa0] ;  /* 0x003fa00001057983 */ /* 0x000e220000300800 */
[----:B------:R-:W-:-:S03]  /*ceaa0*/  PRMT R2, R3, 0x9910, RZ ;  /* 0x0000991003027816 */ /* 0x000fc600000000ff */
[----:B-1----:R-:W5:Y:S02]  /*ceab0*/  LDL.LU.64 R6, [R1+0x6c0] ;  /* 0x0006c00001067983 */ /* 0x002f640000300a00 */
[----:B------:R-:W-:Y:S01]  /*ceac0*/  IMAD.MOV.U32 R0, RZ, RZ, R2 ;  /* 0x000000ffff007224 */ /* 0x000fe200078e0002 */
[----:B------:R-:W-:Y:S02]  /*cead0*/  F2FP.SATFINITE.E4M3.F32.PACK_AB_MERGE_C R2, R11, R23, RZ ;  /* 0x000000170b02723e */ /* 0x000fe400048070ff */
[----:B------:R-:W2:Y:S02]  /*ceae0*/  LDL.LU R11, [R1+0x180] ;  /* 0x00018000010b7983 */ /* 0x000ea40000300800 */
[----:B------:R-:W-:Y:S02]  /*ceaf0*/  SHF.R.S32.HI R0, RZ, 0x8, R0 ;  /* 0x00000008ff007819 */ /* 0x000fe40000011400 */
[----:B------:R-:W-:-:S03]  /*ceb00*/  PRMT R3, R2, 0x9910, RZ ;  /* 0x0000991002037816 */ /* 0x000fc600000000ff */
[----:B------:R1:W-:Y:S01]  /*ceb10*/  @P4 STG.E.U8 desc[UR22][R20.64], R0 ;  /* 0x0000000014004986 */ /* 0x0003e2000c101116 */
[----:B---3--:R-:W-:Y:S01]  /*ceb20*/  ISETP.LT.AND P4, PT, R4, UR4, !P1 ;  /* 0x0000000404007c0c */ /* 0x008fe2000cf81270 */
[----:B-1----:R-:W-:Y:S02]  /*ceb30*/  IMAD.MOV.U32 R0, RZ, RZ, R3 ;  /* 0x000000ffff007224 */ /* 0x002fe400078e0003 */
[----:B------:R-:W2:Y:S01]  /*ceb40*/  LDL.LU R4, [R1+0x184] ;  /* 0x0001840001047983 */ /* 0x000ea20000300800 */
[----:B------:R-:W-:Y:S01]  /*ceb50*/  F2FP.SATFINITE.E4M3.F32.PACK_AB_MERGE_C R3, R9, R10, RZ ;  /* 0x0000000a0903723e */ /* 0x000fe200048070ff */
[----:B------:R-:W1:Y:S01]  /*ceb60*/  LDCU UR4, c[0x0][0x39c] ;  /* 0x00007380ff0477ac */ /* 0x000e620008000800 */
[----:B------:R-:W-:Y:S01]  /*ceb70*/  SHF.R.S32.HI R0, RZ, 0x8, R0 ;  /* 0x00000008ff007819 */ /* 0x000fe20000011400 */
[----:B------:R-:W1:Y:S04]  /*ceb80*/  LDL.LU R10, [R1+0x3f7c] ;  /* 0x003f7c00010a7983 */ /* 0x000e680000300800 */
[----:B------:R3:W-:Y:S04]  /*ceb90*/  @P3 STG.E.U8 desc[UR22][R18.64], R2 ;  /* 0x0000000212003986 */ /* 0x0007e8000c101116 */
[----:B------:R0:W-:Y:S04]  /*ceba0*/  @P0 STG.E.U8 desc[UR22][R16.64], R0 ;  /* 0x0000000010000986 */ /* 0x0001e8000c101116 */
[----:B---3--:R-:W3:Y:S01]  /*cebb0*/  LDL.LU.64 R18, [R1+0x6b8] ;  /* 0x0006b80001127983 */ /* 0x008ee20000300a00 */
[----:B----4-:R-:W-:Y:S01]  /*cebc0*/  ISETP.LT.AND P3, PT, R8, UR6, !P1 ;  /* 0x0000000608007c0c */ /* 0x010fe2000cf61270 */
[----:B------:R-:W4:Y:S02]  /*cebd0*/  LDCU UR6, c[0x0][0x39c] ;  /* 0x00007380ff0677ac */ /* 0x000f240008000800 */
[----:B------:R-:W3:Y:S01]  /*cebe0*/  LDL.LU.64 R8, [R1+0x6b0] ;  /* 0x0006b00001087983 */ /* 0x000ee20000300a00 */
[----:B0-----:R-:W-:-:S02]  /*cebf0*/  ISETP.LT.AND P0, PT, R5, UR5, !P1 ;  /* 0x0000000505007c0c */ /* 0x001fc4000cf01270 */
[----:B------:R-:W-:Y:S01]  /*cec00*/  PRMT R2, R3, 0x9910, RZ ;  /* 0x0000991003027816 */ /* 0x000fe200000000ff */
[----:B------:R-:W4:Y:S01]  /*cec10*/  LDL.LU R5, [R1+0x3f80] ;  /* 0x003f800001057983 */ /* 0x000f220000300800 */
[----:B------:R-:W0:Y:S03]  /*cec20*/  LDCU UR5, c[0x0][0x39c] ;  /* 0x00007380ff0577ac */ /* 0x000e260008000800 */
[----:B------:R-:W-:Y:S01]  /*cec30*/  IMAD.MOV.U32 R0, RZ, RZ, R2 ;  /* 0x000000ffff007224 */ /* 0x000fe200078e0002 */
[----:B------:R-:W-:Y:S01]  /*cec40*/  F2FP.SATFINITE.E4M3.F32.PACK_AB_MERGE_C R2, R15, R14, RZ ;  /* 0x0000000e0f02723e */ /* 0x000fe200048070ff */
[----:B------:R5:W-:Y:S03]  /*cec50*/  @P2 STG.E.U8 desc[UR22][R12.64], R3 ;  /* 0x000000030c002986 */ /* 0x000be6000c101116 */
[----:B------:R-:W-:Y:S01]  /*cec60*/  SHF.R.S32.HI R0, RZ, 0x8, R0 ;  /* 0x00000008ff007819 */ /* 0x000fe20000011400 */
[----:B------:R-:W3:Y:S04]  /*cec70*/  LDL.LU R23, [R1+0x188] ;  /* 0x0001880001177983 */ /* 0x000ee80000300800 */
[----:B------:R-:W3:Y:S01]  /*cec80*/  LDL.LU R17, [R1+0x18c] ;  /* 0x00018c0001117983 */ /* 0x000ee20000300800 */
[----:B-----5:R-:W-:-:S03]  /*cec90*/  PRMT R3, R2, 0x9910, RZ ;  /* 0x0000991002037816 */ /* 0x020fc600000000ff */
[----:B------:R5:W-:Y:S01]  /*ceca0*/  @P5 STG.E.U8 desc[UR22][R6.64], R0 ;  /* 0x0000000006005986 */ /* 0x000be2000c101116 */
[----:B-1----:R-:W-:Y:S01]  /*cecb0*/  ISETP.LT.AND P2, PT, R10, UR4, !P1 ;  /* 0x000000040a007c0c */ /* 0x002fe2000cf41270 */
[----:B-----5:R-:W-:Y:S02]  /*cecc0*/  IMAD.MOV.U32 R0, RZ, RZ, R3 ;  /* 0x000000ffff007224 */ /* 0x020fe400078e0003 */
[----:B------:R-:W0:Y:S01]  /*cecd0*/  LDL.LU R10, [R1+0x3f84] ;  /* 0x003f8400010a7983 */ /* 0x000e220000300800 */
[----:B------:R-:W1:Y:S03]  /*cece0*/  LDCU UR4, c[0x0][0x39c] ;  /* 0x00007380ff0477ac */ /* 0x000e660008000800 */
[----:B------:R-:W5:Y:S04]  /*cecf0*/  LDL.LU.64 R12, [R1+0x6a8] ;  /* 0x0006a800010c7983 */ /* 0x000f680000300a00 */
[----:B------:R-:W5:Y:S01]  /*ced00*/  LDL.LU.64 R20, [R1+0x6a0] ;  /* 0x0006a00001147983 */ /* 0x000f620000300a00 */
[----:B--2---:R-:W-:-:S03]  /*ced10*/  F2FP.SATFINITE.E4M3.F32.PACK_AB_MERGE_C R3, R4, R11, RZ ;  /* 0x0000000b0403723e */ /* 0x004fc600048070ff */
[----:B------:R-:W1:Y:S04]  /*ced20*/  LDL.LU R6, [R1+0x3f88] ;  /* 0x003f880001067983 */ /* 0x000e680000300800 */
[----:B------:R-:W2:Y:S01]  /*ced30*/  LDL.LU R7, [R1+0x190] ;  /* 0x0001900001077983 */ /* 0x000ea20000300800 */
[----:B----4-:R-:W-:-:S03]  /*ced40*/  ISETP.LT.AND P5, PT, R5, UR6, !P1 ;  /* 0x0000000605007c0c */ /* 0x010fc6000cfa1270 */
[----:B---3--:R3:W-:Y:S01]  /*ced50*/  @P4 STG.E.U8 desc[UR22][R18.64], R2 ;  /* 0x0000000212004986 */ /* 0x0087e2000c101116 */
[----:B------:R-:W-:Y:S01]  /*ced60*/  SHF.R.S32.HI R0, RZ, 0x8, R0 ;  /* 0x00000008ff007819 */ /* 0x000fe20000011400 */
[----:B------:R-:W4:Y:S02]  /*ced70*/  LDCU UR6, c[0x0][0x39c] ;  /* 0x00007380ff0677ac */ /* 0x000f240008000800 */
[----:B------:R-:W2:Y:S04]  /*ced80*/  LDL.LU R5, [R1+0x194] ;  /* 0x0001940001057983 */ /* 0x000ea80000300800 */
[----:B------:R-:W2:Y:S04]  /*ced90*/  LDL.LU.64 R14, [R1+0x698] ;  /* 0x00069800010e7983 */ /* 0x000ea80000300a00 */
[----:B------:R-:W2:Y:S04]  /*ceda0*/  LDL.LU R4, [R1+0x3f8c] ;  /* 0x003f8c0001047983 */ /* 0x000ea80000300800 */
[----:B---3--:R-:W3:Y:S04]  /*cedb0*/  LDL.LU.64 R18, [R1+0x690] ;  /* 0x0006900001127983 */ /* 0x008ee80000300a00 */
[----:B------:R0:W-:Y:S04]  /*cedc0*/  @P3 STG.E.U8 desc[UR22][R8.64], R0 ;  /* 0x0000000008003986 */ /* 0x0001e8000c101116 */
[----:B0-----:R-:W4:Y:S01]  /*cedd0*/  LDL.LU R8, [R1+0x3f68] ;  /* 0x003f680001087983 */ /* 0x001f220000300800 */
[----:B------:R-:W-:Y:S01]  /*cede0*/  ISETP.LT.AND P4, PT, R10, UR5, !P1 ;  /* 0x000000050a007c0c */ /* 0x000fe2000cf81270 */
[----:B------:R-:W0:Y:S02]  /*cedf0*/  LDCU UR5, c[0x0][0x39c] ;  /* 0x00007380ff0577ac */ /* 0x000e240008000800 */
[----:B------:R-:W3:Y:S04]  /*cee00*/  LDL.LU R16, [R1+0x198] ;  /* 0x0001980001107983 */ /* 0x000ee80000300800 */
[----:B------:R-:W3:Y:S04]  /*cee10*/  LDL.LU R9, [R1+0x19c] ;  /* 0x00019c0001097983 */ /* 0x000ee80000300800 */
[----:B------:R-:W3:Y:S01]  /*cee20*/  LDL.LU.64 R10, [R1+0x688] ;  /* 0x00068800010a7983 */ /* 0x000ee20000300a00 */
[----:B-1----:R-:W-:Y:S01]  /*cee30*/  ISETP.LT.AND P3, PT, R6, UR4, !P1 ;  /* 0x0000000406007c0c */ /* 0x002fe2000cf61270 */
[----:B------:R-:W1:Y:S02]  /*cee40*/  LDCU UR4, c[0x0][0x39c] ;  /* 0x00007380ff0477ac */ /* 0x000e640008000800 */
[----:B-----5:R5:W-:Y:S04]  /*cee50*/  @P0 STG.E.U8 desc[UR22][R12.64], R3 ;  /* 0x000000030c000986 */ /* 0x020be8000c101116 */
[----:B------:R-:W0:Y:S01]  /*cee60*/  LDL.LU R6, [R1+0x3f6c] ;  /* 0x003f6c0001067983 */ /* 0x000e220000300800 */
[----:B--2---:R-:W-:Y:S01]  /*cee70*/  ISETP.LT.AND P0, PT, R4, UR7, !P1 ;  /* 0x0000000704007c0c */ /* 0x004fe2000cf01270 */
[----:B------:R-:W2:Y:S02]  /*cee80*/  LDCU UR7, c[0x0][0x39c] ;  /* 0x00007380ff0777ac */ /* 0x000ea40008000800 */
[----:B------:R-:W1:Y:S01]  /*cee90*/  LDL.LU R4, [R1+0x3f70] ;  /* 0x003f700001047983 */ /* 0x000e620000300800 */
[----:B------:R-:W-:-:S03]  /*ceea0*/  PRMT R2, R3, 0x9910, RZ ;  /* 0x0000991003027816 */ /* 0x000fc600000000ff */
[----:B-----5:R-:W5:Y:S02]  /*ceeb0*/  LDL.LU.64 R12, [R1+0x680] ;  /* 0x00068000010c7983 */ /* 0x020f640000300a00 */
[----:B------:R-:W-:Y:S01]  /*ceec0*/  IMAD.MOV.U32 R0, RZ, RZ, R2 ;  /* 0x000000ffff007224 */ /* 0x000fe200078e0002 */
[----:B------:R-:W-:Y:S02]  /*ceed0*/  F2FP.SATFINITE.E4M3.F32.PACK_AB_MERGE_C R2, R17, R23, RZ ;  /* 0x000000171102723e */ /* 0x000fe400048070ff */
[----:B------:R-:W2:Y:S02]  /*ceee0*/  LDL.LU R17, [R1+0x1a0] ;  /* 0x0001a00001117983 */ /* 0x000ea40000300800 */
[----:B------:R-:W-:Y:S02]  /*ceef0*/  SHF.R.S32.HI R0, RZ, 0x8, R0 ;  /* 0x00000008ff007819 */ /* 0x000fe40000011400 */
[----:B------:R-:W-:-:S03]  /*cef00*/  PRMT R3, R2, 0x9910, RZ ;  /* 0x0000991002037816 */ /* 0x000fc600000000ff */
[----:B------:R3:W-:Y:S01]  /*cef10*/  @P2 STG.E.U8 desc[UR22][R20.64], R0 ;  /* 0x0000000014002986 */ /* 0x0007e2000c101116 */
[----:B----4-:R-:W-:Y:S01]  /*cef20*/  ISETP.LT.AND P2, PT, R8, UR6, !P1 ;  /* 0x0000000608007c0c */ /* 0x010fe2000cf41270 */
[----:B------:R-:W4:Y:S02]  /*cef30*/  LDCU UR6, c[0x0][0x39c] ;  /* 0x00007380ff0677ac */ /* 0x000f240008000800 */
[----:B------:R-:W2:Y:S01]  /*cef40*/  LDL.LU R8, [R1+0x1a4] ;  /* 0x0001a40001087983 */ /* 0x000ea20000300800 */
[----:B---3--:R-:W-:Y:S01]  /*cef50*/  IMAD.MOV.U32 R0, RZ, RZ, R3 ;  /* 0x000000ffff007224 */ /* 0x008fe200078e0003 */
[----:B------:R-:W-:Y:S02]  /*cef60*/  F2FP.SATFINITE.E4M3.F32.PACK_AB_MERGE_C R3, R5, R7, RZ ;  /* 0x000000070503723e */ /* 0x000fe400048070ff */
[----:B------:R-:W4:Y:S02]  /*cef70*/  LDL.LU R5, [R1+0x3f74] ;  /* 0x003f740001057983 */ /* 0x000f240000300800 */
[----:B------:R-:W-:-:S02]  /*cef80*/  SHF.R.S32.HI R0, RZ, 0x8, R0 ;  /* 0x00000008ff007819 */ /* 0x000fc40000011400 */
[----:B------:R3:W-:Y:S01]  /*cef90*/  @P5 STG.E.U8 desc[UR22][R14.64], R2 ;  /* 0x000000020e005986 */ /* 0x0007e2000c101116 */
[----:B0-----:R-:W-:-:S03]  /*cefa0*/  ISETP.LT.AND P5, PT, R6, UR5, !P1 ;  /* 0x0000000506007c0c */ /* 0x001fc6000cfa1270 */
[----:B------:R0:W-:Y:S01]  /*cefb0*/  @P4 STG.E.U8 desc[UR22][R18.64], R0 ;  /* 0x0000000012004986 */ /* 0x0001e2000c101116 */
[----:B------:R-:W0:Y:S03]  /*cefc0*/  LDCU UR5, c[0x0][0x39c] ;  /* 0x00007380ff0577ac */ /* 0x000e260008000800 */
[----:B---3--:R-:W3:Y:S04]  /*cefd0*/  LDL.LU.64 R14, [R1+0x678] ;  /* 0x00067800010e7983 */ /* 0x008ee80000300a00 */
[----:B------:R-:W3:Y:S01]  /*cefe0*/  LDL.LU.64 R6, [R1+0x670] ;  /* 0x0006700001067983 */ /* 0x000ee20000300a00 */
[----:B-1----:R-:W-:Y:S02]  /*ceff0*/  ISETP.LT.AND P4, PT, R4, UR4, !P1 ;  /* 0x0000000404007c0c */ /* 0x002fe4000cf81270 */
[----:B------:R-:W-:Y:S01]  /*cf000*/  PRMT R2, R3, 0x9910, RZ ;  /* 0x0000991003027816 */ /* 0x000fe200000000ff */
[----:B------:R-:W3:Y:S01]  /*cf010*/  LDL.LU R4, [R1+0x3f78] ;  /* 0x003f780001047983 */ /* 0x000ee20000300800 */
[----:B------:R-:W1:Y:S03]  /*cf020*/  LDCU UR4, c[0x0][0x39c] ;  /* 0x00007380ff0477ac */ /* 0x000e660008000800 */
[----:B0-----:R-:W-:Y:S01]  /*cf030*/  IMAD.MOV.U32 R0, RZ, RZ, R2 ;  /* 0x000000ffff007224 */ /* 0x001fe200078e0002 */
[----:B------:R-:W-:Y:S01]  /*cf040*/  F2FP.SATFINITE.E4M3.F32.PACK_AB_MERGE_C R2, R9, R16, RZ ;  /* 0x000000100902723e */ /* 0x000fe200048070ff */
[----:B------:R0:W-:Y:S03]  /*cf050*/  @P3 STG.E.U8 desc[UR22][R10.64], R3 ;  /* 0x000000030a003986 */ /* 0x0001e6000c101116 */
[----:B------:R-:W-:Y:S01]  /*cf060*/  SHF.R.S32.HI R0, RZ, 0x8, R0 ;  /* 0x00000008ff007819 */ /* 0x000fe20000011400 */
[----:B------:R-:W3:Y:S04]  /*cf070*/  LDL.LU R23, [R1+0x1a8] ;  /* 0x0001a80001177983 */ /* 0x000ee80000300800 */
[----:B------:R-:W3:Y:S01]  /*cf080*/  LDL.LU R9, [R1+0x1ac] ;  /* 0x0001ac0001097983 */ /* 0x000ee20000300800 */
[----:B0-----:R-:W-:-:S03]  /*cf090*/  PRMT R3, R2, 0x9910, RZ ;  /* 0x0000991002037816 */ /* 0x001fc600000000ff */
[----:B-----5:R0:W-:Y:S01]  /*cf0a0*/  @P0 STG.E.U8 desc[UR22][R12.64], R0 ;  /* 0x000000000c000986 */ /* 0x0201e2000c101116 */
[----:B----4-:R-:W-:Y:S01]  /*cf0b0*/  ISETP.LT.AND P3, PT, R5, UR6, !P1 ;  /* 0x0000000605007c0c */ /* 0x010fe2000cf61270 */
[----:B------:R-:W4:Y:S02]  /*cf0c0*/  LDCU UR6, c[0x0][0x39c] ;  /* 0x00007380ff0677ac */ /* 0x000f240008000800 */
[----:B------:R-:W1:Y:S04]  /*cf0d0*/  LDL.LU R5, [R1+0x3f54] ;  /* 0x003f540001057983 */ /* 0x000e680000300800 */
[----:B------:R-:W5:Y:S01]  /*cf0e0*/  LDL.LU.64 R10, [R1+0x668] ;  /* 0x00066800010a7983 */ /* 0x000f620000300a00 */
[----:B0-----:R-:W-:-:S03]  /*cf0f0*/  IMAD.MOV.U32 R0, RZ, RZ, R3 ;  /* 0x000000ffff007224 */ /* 0x001fc600078e0003 */
[----:B------:R-:W4:Y:S01]  /*cf100*/  LDL.LU.64 R20, [R1+0x660] ;  /* 0x0006600001147983 */ /* 0x000f220000300a00 */
[----:B--2---:R-:W-:-:S03]  /*cf110*/  F2FP.SATFINITE.E4M3.F32.PACK_AB_MERGE_C R3, R8, R17, RZ ;  /* 0x000000110803723e */ /* 0x004fc600048070ff */
[----:B------:R-:W4:Y:S04]  /*cf120*/  LDL.LU R12, [R1+0x3f58] ;  /* 0x003f5800010c7983 */ /* 0x000f280000300800 */
[----:B------:R-:W2:Y:S01]  /*cf130*/  LDL.LU R13, [R1+0x1b0] ;  /* 0x0001b000010d7983 */ /* 0x000ea20000300800 */
[----:B---3--:R-:W-:-:S03]  /*cf140*/  ISETP.LT.AND P0, PT, R4, UR5, !P1 ;  /* 0x0000000504007c0c */ /* 0x008fc6000cf01270 */
[----:B------:R0:W-:Y:S01]  /*cf150*/  @P2 STG.E.U8 desc[UR22][R14.64], R2 ;  /* 0x000000020e002986 */ /* 0x0001e2000c101116 */
[----:B------:R-:W-:Y:S01]  /*cf160*/  SHF.R.S32.HI R0, RZ, 0x8, R0 ;  /* 0x00000008ff007819 */ /* 0x000fe20000011400 */
[----:B------:R-:W3:Y:S02]  /*cf170*/  LDCU UR5, c[0x0][0x39c] ;  /* 0x00007380ff0577ac */ /* 0x000ee40008000800 */
[----:B------:R-:W2:Y:S04]  /*cf180*/  LDL.LU R4, [R1+0x1b4] ;  /* 0x0001b40001047983 */ /* 0x000ea80000300800 */
[----:B------:R-:W2:Y:S04]  /*cf190*/  LDL.LU.64 R18, [R1+0x658] ;  /* 0x0006580001127983 */ /* 0x000ea80000300a00 */
[----:B------:R-:W2:Y:S04]  /*cf1a0*/  LDL.LU R8, [R1+0x3f5c] ;  /* 0x003f5c0001087983 */ /* 0x000ea80000300800 */
[----:B------:R-:W3:Y:S04]  /*cf1b0*/  LDL.LU.64 R16, [R1+0x650] ;  /* 0x0006500001107983 */ /* 0x000ee80000300a00 */
[----:B------:R0:W-:Y:S01]  /*cf1c0*/  @P5 STG.E.U8 desc[UR22][R6.64], R0 ;  /* 0x0000000006005986 */ /* 0x0001e2000c101116 */
[----:B-1----:R-:W-:Y:S01]  /*cf1d0*/  ISETP.LT.AND P2, PT, R5, UR4, !P1 ;  /* 0x0000000405007c0c */ /* 0x002fe2000cf41270 */
[----:B------:R-:W1:Y:S02]  /*cf1e0*/  LDCU UR4, c[0x0][0x39c] ;  /* 0x00007380ff0477ac */ /* 0x000e640008000800 */
[----:B------:R-:W3:Y:S04]  /*cf1f0*/  LDL.LU R5, [R1+0x3f60] ;  /* 0x003f600001057983 */ /* 0x000ee80000300800 */
[----:B0-----:R-:W3:Y:S04]  /*cf200*/  LDL.LU R14, [R1+0x1b8] ;  /* 0x0001b800010e7983 */ /* 0x001ee80000300800 */
[----:B------:R-:W3:Y:S01]  /*cf210*/  LDL.LU R15, [R1+0x1bc] ;  /* 0x0001bc00010f7983 */ /* 0x000ee20000300800 */
[----:B----4-:R-:W-:Y:S01]  /*cf220*/  ISETP.LT.AND P5, PT, R12, UR6, !P1 ;  /* 0x000000060c007c0c */ /* 0x010fe2000cfa1270 */
[----:B------:R-:W0:Y:S02]  /*cf230*/  LDCU UR6, c[0x0][0x39c] ;  /* 0x00007380ff0677ac */ /* 0x000e240008000800 */
[----:B------:R-:W4:Y:S04]  /*cf240*/  LDL.LU.64 R6, [R1+0x648] ;  /* 0x0006480001067983 */ /* 0x000f280000300a00 */
[----:B-----5:R5:W-:Y:S04]  /*cf250*/  @P4 STG.E.U8 desc[UR22][R10.64], R3 ;  /* 0x000000030a004986 */ /* 0x020be8000c101116 */
[----:B------:R-:W1:Y:S01]  /*cf260*/  LDL.LU R12, [R1+0x3f64] ;  /* 0x003f6400010c7983 */ /* 0x000e620000300800 */
[----:B--2---:R-:W-:Y:S01]  /*cf270*/  ISETP.LT.AND P4, PT, R8, UR7, !P1 ;  /* 0x0000000708007c0c */ /* 0x004fe2000cf81270 */
[----:B------:R-:W2:Y:S02]  /*cf280*/  LDCU UR7, c[0x0][0x39c] ;  /* 0x00007380ff0777ac */ /* 0x000ea40008000800 */
[----:B------:R-:W0:Y:S01]  /*cf290*/  LDL.LU R8, [R1+0x3f40] ;  /* 0x003f400001087983 */ /* 0x000e220000300800 */
        /* <DEDUP_REMOVED lines=8> */
[----:B---3--:R-:W-:Y:S01]  /*cf320*/  ISETP.LT.AND P3, PT, R5, UR5, !P1 ;  /* 0x0000000505007c0c */ /* 0x008fe2000cf61270 */
[----:B------:R-:W3:Y:S02]  /*cf330*/  LDCU UR5, c[0x0][0x39c] ;  /* 0x00007380ff0577ac */ /* 0x000ee40008000800 */
[----:B------:R-:W2:Y:S01]  /*cf340*/  LDL.LU R5, [R1+0x1c4] ;  /* 0x0001c40001057983 */ /* 0x000ea20000300800 */
[----:B----4-:R-:W-:Y:S01]  /*cf350*/  IMAD.MOV.U32 R0, RZ, RZ, R3 ;  /* 0x000000ffff007224 */ /* 0x010fe200078e0003 */
[----:B------:R-:W-:Y:S02]  /*cf360*/  F2FP.SATFINITE.E4M3.F32.PACK_AB_MERGE_C R3, R4, R13, RZ ;  /* 0x0000000d0403723e */ /* 0x000fe400048070ff */
[----:B------:R-:W3:Y:S02]  /*cf370*/  LDL.LU R4, [R1+0x3f44] ;  /* 0x003f440001047983 */ /* 0x000ee40000300800 */
[----:B------:R-:W-:-:S02]  /*cf380*/  SHF.R.S32.HI R0, RZ, 0x8, R0 ;  /* 0x00000008ff007819 */ /* 0x000fc40000011400 */
[----:B------:R4:W-:Y:S01]  /*cf390*/  @P0 STG.E.U8 desc[UR22][R18.64], R2 ;  /* 0x0000000212000986 */ /* 0x0009e2000c101116 */
[----:B-1----:R-:W-:Y:S01]  /*cf3a0*/  ISETP.LT.AND P0, PT, R12, UR4, !P1 ;  /* 0x000000040c007c0c */ /* 0x002fe2000cf01270 */
[----:B------:R-:W1:Y:S02]  /*cf3b0*/  LDCU UR4, c[0x0][0x39c] ;  /* 0x00007380ff0477ac */ /* 0x000e640008000800 */
[----:B------:R-:W2:Y:S04]  /*cf3c0*/  LDL.LU.64 R20, [R1+0x638] ;  /* 0x0006380001147983 */ /* 0x000ea80000300a00 */
[----:B------:R0:W-:Y:S04]  /*cf3d0*/  @P2 STG.E.U8 desc[UR22][R16.64], R0 ;  /* 0x0000000010002986 */ /* 0x0001e8000c101116 */
[----:B------:R-:W2:Y:S01]  /*cf3e0*/  LDL.LU.64 R12, [R1+0x630] ;  /* 0x00063000010c7983 */ /* 0x000ea20000300a00 */
[----:B0-----:R-:W-:-:S02]  /*cf3f0*/  ISETP.LT.AND P2, PT, R8, UR6, !P1 ;  /* 0x0000000608007c0c */ /* 0x001fc4000cf41270 */
[----:B----4-:R-:W-:Y:S01]  /*cf400*/  PRMT R2, R3, 0x9910, RZ ;  /* 0x0000991003027816 */ /* 0x010fe200000000ff */
[----:B------:R-:W1:Y:S01]  /*cf410*/  LDL.LU R8, [R1+0x3f4c] ;  /* 0x003f4c0001087983 */ /* 0x000e620000300800 */
[----:B------:R-:W0:Y:S03]  /*cf420*/  LDCU UR6, c[0x0][0x39c] ;  /* 0x00007380ff0677ac */ /* 0x000e260008000800 */
[----:B------:R-:W-:Y:S01]  /*cf430*/  IMAD.MOV.U32 R0, RZ, RZ, R2 ;  /* 0x000000ffff007224 */ /* 0x000fe200078e0002 */
[----:B------:R-:W-:Y:S01]  /*cf440*/  F2FP.SATFINITE.E4M3.F32.PACK_AB_MERGE_C R2, R15, R14, RZ ;  /* 0x0000000e0f02723e */ /* 0x000fe200048070ff */
[----:B------:R4:W-:Y:S03]  /*cf450*/  @P5 STG.E.U8 desc[UR22][R6.64], R3 ;  /* 0x0000000306005986 */ /* 0x0009e6000c101116 */
[----:B------:R-:W-:Y:S01]  /*cf460*/  SHF.R.S32.HI R0, RZ, 0x8, R0 ;  /* 0x00000008ff007819 */ /* 0x000fe20000011400 */
[----:B------:R-:W2:Y:S04]  /*cf470*/  LDL.LU R23, [R1+0x1c8] ;  /* 0x0001c80001177983 */ /* 0x000ea80000300800 */
[----:B------:R-:W2:Y:S01]  /*cf480*/  LDL.LU R14, [R1+0x1cc] ;  /* 0x0001cc00010e7983 */ /* 0x000ea20000300800 */
[----:B----4-:R-:W-:-:S03]  /*cf490*/  PRMT R3, R2, 0x9910, RZ ;  /* 0x0000991002037816 */ /* 0x010fc600000000ff */
[----:B-----5:R4:W-:Y:S01]  /*cf4a0*/  @P4 STG.E.U8 desc[UR22][R10.64], R0 ;  /* 0x000000000a004986 */ /* 0x0209e2000c101116 */
[----:B---3--:R-:W-:Y:S01]  /*cf4b0*/  ISETP.LT.AND P5, PT, R4, UR5, !P1 ;  /* 0x0000000504007c0c */ /* 0x008fe2000cfa1270 */
[----:B------:R-:W3:Y:S02]  /*cf4c0*/  LDCU UR5, c[0x0][0x39c] ;  /* 0x00007380ff0577ac */ /* 0x000ee40008000800 */
[----:B------:R-:W0:Y:S04]  /*cf4d0*/  LDL.LU R4, [R1+0x3f48] ;  /* 0x003f480001047983 */ /* 0x000e280000300800 */
[----:B------:R-:W5:Y:S01]  /*cf4e0*/  LDL.LU.64 R6, [R1+0x628] ;  /* 0x0006280001067983 */ /* 0x000f620000300a00 */
[----:B----4-:R-:W-:-:S03]  /*cf4f0*/  IMAD.MOV.U32 R0, RZ, RZ, R3 ;  /* 0x000000ffff007224 */ /* 0x010fc600078e0003 */
[----:B------:R-:W4:Y:S01]  /*cf500*/  LDL.LU.64 R18, [R1+0x620] ;  /* 0x0006200001127983 */ /* 0x000f220000300a00 */
[----:B--2---:R-:W-:-:S03]  /*cf510*/  F2FP.SATFINITE.E4M3.F32.PACK_AB_MERGE_C R3, R5, R9, RZ ;  /* 0x000000090503723e */ /* 0x004fc600048070ff */
[----:B------:R-:W3:Y:S04]  /*cf520*/  LDL.LU R10, [R1+0x3f50] ;  /* 0x003f5000010a7983 */ /* 0x000ee80000300800 */
[----:B------:R-:W2:Y:S01]  /*cf530*/  LDL.LU R11, [R1+0x1d0] ;  /* 0x0001d000010b7983 */ /* 0x000ea20000300800 */
[----:B-1----:R-:W-:-:S03]  /*cf540*/  ISETP.LT.AND P4, PT, R8, UR4, !P1 ;  /* 0x0000000408007c0c */ /* 0x002fc6000cf81270 */
[----:B------:R1:W-:Y:S01]  /*cf550*/  @P3 STG.E.U8 desc[UR22][R20.64], R2 ;  /* 0x0000000214003986 */ /* 0x0003e2000c101116 */
[----:B------:R-:W-:Y:S01]  /*cf560*/  SHF.R.S32.HI R0, RZ, 0x8, R0 ;  /* 0x00000008ff007819 */ /* 0x000fe20000011400 */
[----:B------:R-:W0:Y:S02]  /*cf570*/  LDCU UR4, c[0x0][0x39c] ;  /* 0x00007380ff0477ac */ /* 0x000e240008000800 */
[----:B------:R-:W2:Y:S04]  /*cf580*/  LDL.LU R8, [R1+0x1d4] ;  /* 0x0001d40001087983 */ /* 0x000ea80000300800 */
[----:B------:R-:W2:Y:S04]  /*cf590*/  LDL.LU.64 R16, [R1+0x618] ;  /* 0x0006180001107983 */ /* 0x000ea80000300a00 */
[----:B------:R-:W2:Y:S04]  /*cf5a0*/  LDL.LU R5, [R1+0x3f2c] ;  /* 0x003f2c0001057983 */ /* 0x000ea80000300800 */
[----:B-1----:R-:W4:Y:S04]  /*cf5b0*/  LDL.LU.64 R20, [R1+0x610] ;  /* 0x0006100001147983 */ /* 0x002f280000300a00 */
[----:B------:R1:W-:Y:S01]  /*cf5c0*/  @P0 STG.E.U8 desc[UR22][R12.64], R0 ;  /* 0x000000000c000986 */ /* 0x0003e2000c101116 */
[----:B0-----:R-:W-:Y:S01]  /*cf5d0*/  ISETP.LT.AND P3, PT, R4, UR6, !P1 ;  /* 0x0000000604007c0c */ /* 0x001fe2000cf61270 */
[----:B------:R-:W0:Y:S02]  /*cf5e0*/  LDCU UR6, c[0x0][0x39c] ;  /* 0x00007380ff0677ac */ /* 0x000e240008000800 */
[----:B------:R-:W4:Y:S04]  /*cf5f0*/  LDL.LU R4, [R1+0x3f30] ;  /* 0x003f300001047983 */ /* 0x000f280000300800 */
[----:B------:R-:W4:Y:S04]  /*cf600*/  LDL.LU R15, [R1+0x1d8] ;  /* 0x0001d800010f7983 */ /* 0x000f280000300800 */
[----:B------:R-:W4:Y:S01]  /*cf610*/  LDL.LU R9, [R1+0x1dc] ;  /* 0x0001dc0001097983 */ /* 0x000f220000300800 */
[----:B---3--:R-:W-:Y:S01]  /*cf620*/  ISETP.LT.AND P0, PT, R10, UR5, !P1 ;  /* 0x000000050a007c0c */ /* 0x008fe2000cf01270 */
[----:B------:R-:W3:Y:S02]  /*cf630*/  LDCU UR5, c[0x0][0x39c] ;  /* 0x00007380ff0577ac */ /* 0x000ee40008000800 */
[----:B-1----:R-:W3:Y:S04]  /*cf640*/  LDL.LU.64 R12, [R1+0x608] ;  /* 0x00060800010c7983 */ /* 0x002ee80000300a00 */
[----:B-----5:R1:W-:Y:S04]  /*cf650*/  @P2 STG.E.U8 desc[UR22][R6.64], R3 ;  /* 0x0000000306002986 */ /* 0x0203e8000c101116 */
[----:B------:R-:W0:Y:S01]  /*cf660*/  LDL.LU R10, [R1+0x3f34] ;  /* 0x003f3400010a7983 */ /* 0x000e220000300800 */
[----:B--2---:R-:W-:Y:S01]  /*cf670*/  ISETP.LT.AND P2, PT, R5, UR7, !P1 ;  /* 0x0000000705007c0c */ /* 0x004fe2000cf41270 */
[----:B------:R-:W2:Y:S02]  /*cf680*/  LDCU UR7, c[0x0][0x39c] ;  /* 0x00007380ff0777ac */ /* 0x000ea40008000800 */
[----:B------:R-:W3:Y:S01]  /*cf690*/  LDL.LU R5, [R1+0x3f38] ;  /* 0x003f380001057983 */ /* 0x000ee20000300800 */
[----:B------:R-:W-:-:S03]  /*cf6a0*/  PRMT R2, R3, 0x9910, RZ ;  /* 0x0000991003027816 */ /* 0x000fc600000000ff */
[----:B-1----:R-:W5:Y:S02]  /*cf6b0*/  LDL.LU.64 R6, [R1+0x600] ;  /* 0x0006000001067983 */ /* 0x002f640000300a00 */
[----:B------:R-:W-:Y:S01]  /*cf6c0*/  IMAD.MOV.U32 R0, RZ, RZ, R2 ;  /* 0x000000ffff007224 */ /* 0x000fe200078e0002 */
[----:B------:R-:W-:-:S04]  /*cf6d0*/  F2FP.SATFINITE.E4M3.F32.PACK_AB_MERGE_C R2, R14, R23, RZ ;  /* 0x000000170e02723e */ /* 0x000fc800048070ff */
[----:B------:R-:W-:Y:S02]  /*cf6e0*/  SHF.R.S32.HI R0, RZ, 0x8, R0 ;  /* 0x00000008ff007819 */ /* 0x000fe40000011400 */
[----:B------:R-:W-:-:S03]  /*cf6f0*/  PRMT R3, R2, 0x9910, RZ ;  /* 0x0000991002037816 */ /* 0x000fc600000000ff */
[----:B----4-:R1:W-:Y:S01]  /*cf700*/  @P5 STG.E.U8 desc[UR22][R18.64], R0 ;  /* 0x0000000012005986 */ /* 0x0103e2000c101116 */
[----:B------:R-:W-:Y:S01]  /*cf710*/  ISETP.LT.AND P5, PT, R4, UR4, !P1 ;  /* 0x0000000404007c0c */ /* 0x000fe2000cfa1270 */
[----:B------:R-:W4:Y:S01]  /*cf720*/  LDCU UR4, c[0x0][0x39c] ;  /* 0x00007380ff0477ac */ /* 0x000f220008000800 */
[----:B-1----:R-:W-:Y:S01]  /*cf730*/  IMAD.MOV.U32 R0, RZ, RZ, R3 ;  /* 0x000000ffff007224 */ /* 0x002fe200078e0003 */
[----:B------:R-:W2:Y:S01]  /*cf740*/  LDL.LU R19, [R1+0x1e0] ;  /* 0x0001e00001137983 */ /* 0x000ea20000300800 */
[----:B------:R-:W-:-:S03]  /*cf750*/  F2FP.SATFINITE.E4M3.F32.PACK_AB_MERGE_C R3, R8, R11, RZ ;  /* 0x0000000b0803723e */ /* 0x000fc600048070ff */
[----:B------:R-:W-:Y:S01]  /*cf760*/  SHF.R.S32.HI R0, RZ, 0x8, R0 ;  /* 0x00000008ff007819 */ /* 0x000fe20000011400 */
[----:B------:R-:W2:Y:S04]  /*cf770*/  LDL.LU R4, [R1+0x1e4] ;  /* 0x0001e40001047983 */ /* 0x000ea80000300800 */
[----:B------:R1:W-:Y:S01]  /*cf780*/  @P4 STG.E.U8 desc[UR22][R16.64], R2 ;  /* 0x0000000210004986 */ /* 0x0003e2000c101116 */
[----:B0-----:R-:W-:Y:S01]  /*cf790*/  ISETP.LT.AND P4, PT, R10, UR6, !P1 ;  /* 0x000000060a007c0c */ /* 0x001fe2000cf81270 */
[----:B------:R-:W0:Y:S02]  /*cf7a0*/  LDCU UR6, c[0x0][0x39c] ;  /* 0x00007380ff0677ac */ /* 0x000e240008000800 */
[----:B------:R-:W4:Y:S04]  /*cf7b0*/  LDL.LU R8, [R1+0x3f3c] ;  /* 0x003f3c0001087983 */ /* 0x000f280000300800 */
[----:B------:R0:W-:Y:S04]  /*cf7c0*/  @P3 STG.E.U8 desc[UR22][R20.64], R0 ;  /* 0x0000000014003986 */ /* 0x0001e8000c101116 */
[----:B-1----:R-:W2:Y:S04]  /*cf7d0*/  LDL.LU.64 R16, [R1+0x5f8] ;  /* 0x0005f80001107983 */ /* 0x002ea80000300a00 */
[----:B------:R-:W2:Y:S01]  /*cf7e0*/  LDL.LU.64 R10, [R1+0x5f0] ;  /* 0x0005f000010a7983 */ /* 0x000ea20000300a00 */
[----:B---3--:R-:W-:-:S02]  /*cf7f0*/  ISETP.LT.AND P3, PT, R5, UR5, !P1 ;  /* 0x0000000505007c0c */ /* 0x008fc4000cf61270 */
[----:B------:R-:W-:Y:S01]  /*cf800*/  PRMT R2, R3, 0x9910, RZ ;  /* 0x0000991003027816 */ /* 0x000fe200000000ff */
[----:B------:R-:W3:Y:S01]  /*cf810*/  LDL.LU R5, [R1+0x3f18] ;  /* 0x003f180001057983 */ /* 0x000ee20000300800 */
[----:B------:R-:W1:Y:S03]  /*cf820*/  LDCU UR5, c[0x0][0x39c] ;  /* 0x00007380ff0577ac */ /* 0x000e660008000800 */
[----:B0-----:R-:W-:Y:S01]  /*cf830*/  IMAD.MOV.U32 R0, RZ, RZ, R2 ;  /* 0x000000ffff007224 */ /* 0x001fe200078e0002 */
[----:B------:R-:W-:Y:S01]  /*cf840*/  F2FP.SATFINITE.E4M3.F32.PACK_AB_MERGE_C R2, R9, R15, RZ ;  /* 0x0000000f0902723e */ /* 0x000fe200048070ff */
[----:B------:R-:W3:Y:S03]  /*cf850*/  LDL.LU R23, [R1+0x1e8] ;  /* 0x0001e80001177983 */ /* 0x000ee60000300800 */
[----:B------:R-:W-:Y:S01]  /*cf860*/  SHF.R.S32.HI R0, RZ, 0x8, R0 ;  /* 0x00000008ff007819 */ /* 0x000fe20000011400 */
[----:B------:R0:W-:Y:S04]  /*cf870*/  @P0 STG.E.U8 desc[UR22][R12.64], R3 ;  /* 0x000000030c000986 */ /* 0x0001e8000c101116 */
[----:B------:R-:W3:Y:S04]  /*cf880*/  LDL.LU R15, [R1+0x1ec] ;  /* 0x0001ec00010f7983 */ /* 0x000ee80000300800 */
[----:B------:R-:W1:Y:S01]  /*cf890*/  LDL.LU R14, [R1+0x3f1c] ;  /* 0x003f1c00010e7983 */ /* 0x000e620000300800 */
[----:B0-----:R-:W-:-:S03]  /*cf8a0*/  PRMT R3, R2, 0x9910, RZ ;  /* 0x0000991002037816 */ /* 0x001fc600000000ff */
[----:B------:R-:W3:Y:S04]  /*cf8b0*/  LDL.LU.64 R12, [R1+0x5e8] ;  /* 0x0005e800010c7983 */ /* 0x000ee80000300a00 */
[----:B-----5:R0:W-:Y:S04]  /*cf8c0*/  @P2 STG.E.U8 desc[UR22][R6.64], R0 ;  /* 0x0000000006002986 */ /* 0x0201e8000c101116 */
[----:B------:R-:W5:Y:S04]  /*cf8d0*/  LDL.LU.64 R20, [R1+0x5e0] ;  /* 0x0005e00001147983 */ /* 0x000f680000300a00 */
[----:B0-----:R-:W5:Y:S01]  /*cf8e0*/  LDL.LU R6, [R1+0x3f24] ;  /* 0x003f240001067983 */ /* 0x001f620000300800 */
[----:B----4-:R-:W-:Y:S01]  /*cf8f0*/  ISETP.LT.AND P0, PT, R8, UR4, !P1 ;  /* 0x0000000408007c0c */ /* 0x010fe2000cf01270 */
[----:B------:R-:W-:-:S02]  /*cf900*/  IMAD.MOV.U32 R0, RZ, RZ, R3 ;  /* 0x000000ffff007224 */ /* 0x000fc400078e0003 */
[----:B------:R-:W4:Y:S01]  /*cf910*/  LDL.LU R7, [R1+0x1f0] ;  /* 0x0001f00001077983 */ /* 0x000f220000300800 */
[----:B--2---:R-:W-:Y:S01]  /*cf920*/  F2FP.SATFINITE.E4M3.F32.PACK_AB_MERGE_C R3, R4, R19, RZ ;  /* 0x000000130403723e */ /* 0x004fe200048070ff */
[----:B------:R-:W5:Y:S01]  /*cf930*/  LDCU UR4, c[0x0][0x39c] ;  /* 0x00007380ff0477ac */ /* 0x000f620008000800 */
[----:B---3--:R-:W-:Y:S01]  /*cf940*/  ISETP.LT.AND P2, PT, R5, UR6, !P1 ;  /* 0x0000000605007c0c */ /* 0x008fe2000cf41270 */
[----:B------:R-:W-:Y:S01]  /*cf950*/  @P5 STG.E.U8 desc[UR22][R16.64], R2 ;  /* 0x0000000210005986 */ /* 0x000fe2000c101116 */
[----:B------:R-:W-:Y:S01]  /*cf960*/  SHF.R.S32.HI R0, RZ, 0x8, R0 ;  /* 0x00000008ff007819 */ /* 0x000fe20000011400 */
[----:B------:R-:W0:Y:S02]  /*cf970*/  LDCU UR6, c[0x0][0x39c] ;  /* 0x00007380ff0677ac */ /* 0x000e240008000800 */
[----:B------:R-:W4:Y:S04]  /*cf980*/  LDL.LU R5, [R1+0x1f4] ;  /* 0x0001f40001057983 */ /* 0x000f280000300800 */
[----:B------:R-:W2:Y:S04]  /*cf990*/  LDL.LU.64 R8, [R1+0x5d8] ;  /* 0x0005d80001087983 */ /* 0x000ea80000300a00 */
[----:B------:R-:W3:Y:S04]  /*cf9a0*/  LDL.LU R4, [R1+0x3f20] ;  /* 0x003f200001047983 */ /* 0x000ee80000300800 */
[----:B------:R-:W2:Y:S01]  /*cf9b0*/  LDL.LU.64 R18, [R1+0x5d0] ;  /* 0x0005d00001127983 */ /* 0x000ea20000300a00 */
[----:B-1----:R-:W-:Y:S01]  /*cf9c0*/  ISETP.LT.AND P5, PT, R14, UR5, !P1 ;  /* 0x000000050e007c0c */ /* 0x002fe2000cfa1270 */
[----:B------:R-:W1:Y:S02]  /*cf9d0*/  LDCU UR5, c[0x0][0x39c] ;  /* 0x00007380ff0577ac */ /* 0x000e640008000800 */
[----:B------:R0:W-:Y:S04]  /*cf9e0*/  @P4 STG.E.U8 desc[UR22][R10.64], R0 ;  /* 0x000000000a004986 */ /* 0x0001e8000c101116 */
[----:B------:R1:W-:Y:S04]  /*cf9f0*/  @P3 STG.E.U8 desc[UR22][R12.64], R3 ;  /* 0x000000030c003986 */ /* 0x0003e8000c101116 */
[----:B0-----:R-:W2:Y:S04]  /*cfa00*/  LDL.LU R10, [R1+0x3f28] ;  /* 0x003f2800010a7983 */ /* 0x001ea80000300800 */
[----:B------:R-:W4:Y:S01]  /*cfa10*/  LDL.LU R14, [R1+0x1f8] ;  /* 0x0001f800010e7983 */ /* 0x000f220000300800 */
[----:B-----5:R-:W-:Y:S01]  /*cfa20*/  ISETP.LT.AND P4, PT, R6, UR4, !P1 ;  /* 0x0000000406007c0c */ /* 0x020fe2000cf81270 */
[----:B------:R-:W0:Y:S02]  /*cfa30*/  LDCU UR4, c[0x0][0x39c] ;  /* 0x00007380ff0477ac */ /* 0x000e240008000800 */
[----:B------:R-:W5:Y:S04]  /*cfa40*/  LDL.LU R11, [R1+0x1fc] ;  /* 0x0001fc00010b7983 */ /* 0x000f680000300800 */
[----:B------:R-:W5:Y:S04]  /*cfa50*/  LDL.LU.64 R16, [R1+0x5c8] ;  /* 0x0005c80001107983 */ /* 0x000f680000300a00 */
[----:B------:R-:W5:Y:S01]  /*cfa60*/  LDL.LU R6, [R1+0x3f04] ;  /* 0x003f040001067983 */ /* 0x000f620000300800 */
[----:B---3--:R-:W-:Y:S01]  /*cfa70*/  ISETP.LT.AND P3, PT, R4, UR7, !P1 ;  /* 0x0000000704007c0c */ /* 0x008fe2000cf61270 */
[----:B------:R-:W3:Y:S02]  /*cfa80*/  LDCU UR7, c[0x0][0x39c] ;  /* 0x00007380ff0777ac */ /* 0x000ee40008000800 */
[----:B------:R-:W0:Y:S01]  /*cfa90*/  LDL.LU R4, [R1+0x3f08] ;  /* 0x003f080001047983 */ /* 0x000e220000300800 */
[----:B------:R-:W-:-:S03]  /*cfaa0*/  PRMT R2, R3, 0x9910, RZ ;  /* 0x0000991003027816 */ /* 0x000fc600000000ff */
[----:B-1----:R-:W3:Y:S02]  /*cfab0*/  LDL.LU.64 R12, [R1+0x5c0] ;  /* 0x0005c000010c7983 */ /* 0x002ee40000300a00 */
[----:B------:R-:W-:Y:S01]  /*cfac0*/  IMAD.MOV.U32 R0, RZ, RZ, R2 ;  /* 0x000000ffff007224 */ /* 0x000fe200078e0002 */
[----:B------:R-:W-:Y:S02]  /*cfad0*/  F2FP.SATFINITE.E4M3.F32.PACK_AB_MERGE_C R2, R15, R23, RZ ;  /* 0x000000170f02723e */ /* 0x000fe400048070ff */
[----:B------:R-:W3:Y:S02]  /*cfae0*/  LDL.LU R15, [R1] ;  /* 0x00000000010f7983 */ /* 0x000ee40000300800 */
[----:B------:R-:W-:Y:S02]  /*cfaf0*/  SHF.R.S32.HI R0, RZ, 0x8, R0 ;  /* 0x00000008ff007819 */ /* 0x000fe40000011400 */
[----:B------:R-:W-:-:S03]  /*cfb00*/  PRMT R3, R2, 0x9910, RZ ;  /* 0x0000991002037816 */ /* 0x000fc600000000ff */
[----:B------:R1:W-:Y:S01]  /*cfb10*/  @P0 STG.E.U8 desc[UR22][R20.64], R0 ;  /* 0x0000000014000986 */ /* 0x0003e2000c101116 */
[----:B--2---:R-:W-:Y:S01]  /*cfb20*/  ISETP.LT.AND P0, PT, R10, UR6, !P1 ;  /* 0x000000060a007c0c */ /* 0x004fe2000cf01270 */
[----:B------:R-:W2:Y:S02]  /*cfb30*/  LDCU UR6, c[0x0][0x39c] ;  /* 0x00007380ff0677ac */ /* 0x000ea40008000800 */
[----:B------:R-:W2:Y:S01]  /*cfb40*/  LDL.LU R10, [R1+0x4] ;  /* 0x00000400010a7983 */ /* 0x000ea20000300800 */
[----:B-1----:R-:W-:Y:S01]  /*cfb50*/  IMAD.MOV.U32 R0, RZ, RZ, R3 ;  /* 0x000000ffff007224 */ /* 0x002fe200078e0003 */
[----:B----4-:R-:W-:Y:S02]  /*cfb60*/  F2FP.SATFINITE.E4M3.F32.PACK_AB_MERGE_C R3, R5, R7, RZ ;  /* 0x000000070503723e */ /* 0x010fe400048070ff */
[----:B------:R-:W2:Y:S02]  /*cfb70*/  LDL.LU R5, [R1+0x3f0c] ;  /* 0x003f0c0001057983 */ /* 0x000ea40000300800 */
[----:B------:R-:W-:-:S02]  /*cfb80*/  SHF.R.S32.HI R0, RZ, 0x8, R0 ;  /* 0x00000008ff007819 */ /* 0x000fc40000011400 */
[----:B------:R1:W-:Y:S01]  /*cfb90*/  @P2 STG.E.U8 desc[UR22][R8.64], R2 ;  /* 0x0000000208002986 */ /* 0x0003e2000c101116 */
[----:B-----5:R-:W-:Y:S01]  /*cfba0*/  ISETP.LT.AND P2, PT, R6, UR5, !P1 ;  /* 0x0000000506007c0c */ /* 0x020fe2000cf41270 */
[----:B------:R-:W4:Y:S02]  /*cfbb0*/  LDCU UR5, c[0x0][0x39c] ;  /* 0x00007380ff0577ac */ /* 0x000f240008000800 */
[----:B------:R5:W-:Y:S04]  /*cfbc0*/  @P5 STG.E.U8 desc[UR22][R18.64], R0 ;  /* 0x0000000012005986 */ /* 0x000be8000c101116 */
[----:B-1----:R-:W4:Y:S04]  /*cfbd0*/  LDL.LU.64 R8, [R1+0x5b8] ;  /* 0x0005b80001087983 */ /* 0x002f280000300a00 */
[----:B------:R-:W4:Y:S01]  /*cfbe0*/  LDL.LU.64 R6, [R1+0x5b0] ;  /* 0x0005b00001067983 */ /* 0x000f220000300a00 */
[----:B0-----:R-:W-:-:S02]  /*cfbf0*/  ISETP.LT.AND P5, PT, R4, UR4, !P1 ;  /* 0x0000000404007c0c */ /* 0x001fc4000cfa1270 */
[----:B------:R-:W-:Y:S01]  /*cfc00*/  PRMT R2, R3, 0x9910, RZ ;  /* 0x0000991003027816 */ /* 0x000fe200000000ff */
[----:B------:R-:W4:Y:S01]  /*cfc10*/  LDL.LU R4, [R1+0x3f10] ;  /* 0x003f100001047983 */ /* 0x000f220000300800 */
[----:B------:R-:W0:Y:S03]  /*cfc20*/  LDCU UR4, c[0x0][0x39c] ;  /* 0x00007380ff0477ac */ /* 0x000e260008000800 */
[----:B-----5:R-:W-:Y:S01]  /*cfc30*/  IMAD.MOV.U32 R0, RZ, RZ, R2 ;  /* 0x000000ffff007224 */ /* 0x020fe200078e0002 */
[----:B------:R-:W-:Y:S01]  /*cfc40*/  F2FP.SATFINITE.E4M3.F32.PACK_AB_MERGE_C R2, R11, R14, RZ ;  /* 0x0000000e0b02723e */ /* 0x000fe200048070ff */
[----:B------:R-:W-:Y:S03]  /*cfc50*/  @P4 STG.E.U8 desc[UR22][R16.64], R3 ;  /* 0x0000000310004986 */ /* 0x000fe6000c101116 */
[----:B------:R-:W-:Y:S01]  /*cfc60*/  SHF.R.S32.HI R0, RZ, 0x8, R0 ;  /* 0x00000008ff007819 */ /* 0x000fe20000011400 */
[----:B------:R-:W5:Y:S04]  /*cfc70*/  LDL.LU R23, [R1+0x8] ;  /* 0x0000080001177983 */ /* 0x000f680000300800 */
[----:B------:R-:W5:Y:S04]  /*cfc80*/  LDL.LU R11, [R1+0xc] ;  /* 0x00000c00010b7983 */ /* 0x000f680000300800 */
[----:B---3--:R1:W-:Y:S01]  /*cfc90*/  @P3 STG.E.U8 desc[UR22][R12.64], R0 ;  /* 0x000000000c003986 */ /* 0x0083e2000c101116 */
[----:B--2---:R-:W-:Y:S01]  /*cfca0*/  ISETP.LT.AND P4, PT, R5, UR6, !P1 ;  /* 0x0000000605007c0c */ /* 0x004fe2000cf81270 */
[----:B------:R-:W2:Y:S02]  /*cfcb0*/  LDCU UR6, c[0x0][0x39c] ;  /* 0x00007380ff0677ac */ /* 0x000ea40008000800 */
[----:B------:R-:W0:Y:S04]  /*cfcc0*/  LDL.LU R5, [R1+0x3f14] ;  /* 0x003f140001057983 */ /* 0x000e280000300800 */
[----:B------:R-:W3:Y:S04]  /*cfcd0*/  LDL.LU.64 R18, [R1+0x5a8] ;  /* 0x0005a80001127983 */ /* 0x000ee80000300a00 */
[----:B------:R-:W2:Y:S04]  /*cfce0*/  LDL.LU.64 R20, [R1+0x5a0] ;  /* 0x0005a00001147983 */ /* 0x000ea80000300a00 */
[----:B-1----:R-:W2:Y:S04]  /*cfcf0*/  LDL.LU R12, [R1+0x3ef0] ;  /* 0x003ef000010c7983 */ /* 0x002ea80000300800 */
[----:B------:R-:W3:Y:S04]  /*cfd00*/  LDL.LU R13, [R1+0x10] ;  /* 0x00001000010d7983 */ /* 0x000ee80000300800 */
[----:B----4-:R1:W-:Y:S01]  /*cfd10*/  @P0 STG.E.U8 desc[UR22][R8.64], R2 ;  /* 0x0000000208000986 */ /* 0x0103e2000c101116 */
[----:B------:R-:W-:Y:S01]  /*cfd20*/  ISETP.LT.AND P3, PT, R4, UR5, !P1 ;  /* 0x0000000504007c0c */ /* 0x000fe2000cf61270 */
[----:B------:R-:W4:Y:S02]  /*cfd30*/  LDCU UR5, c[0x0][0x39c] ;  /* 0x00007380ff0577ac */ /* 0x000f240008000800 */
[----:B------:R-:W4:Y:S04]  /*cfd40*/  LDL.LU R4, [R1+0x14] ;  /* 0x0000140001047983 */ /* 0x000f280000300800 */
[----:B------:R-:W4:Y:S04]  /*cfd50*/  LDL.LU.64 R16, [R1+0x598] ;  /* 0x0005980001107983 */ /* 0x000f280000300a00 */
[----:B-1----:R-:W4:Y:S01]  /*cfd60*/  LDL.LU R8, [R1+0x3ef4] ;  /* 0x003ef40001087983 */ /* 0x002f220000300800 */
        /* <DEDUP_REMOVED lines=22> */
[----:B-----5:R-:W-:Y:S02]  /*cfed0*/  F2FP.SATFINITE.E4M3.F32.PACK_AB_MERGE_C R2, R11, R23, RZ ;  /* 0x000000170b02723e */ /* 0x020fe400048070ff */
[----:B------:R-:W5:Y:S02]  /*cfee0*/  LDL.LU R11, [R1+0x20] ;  /* 0x00002000010b7983 */ /* 0x000f640000300800 */
[----:B------:R-:W-:Y:S02]  /*cfef0*/  SHF.R.S32.HI R0, RZ, 0x8, R0 ;  /* 0x00000008ff007819 */ /* 0x000fe40000011400 */
[----:B------:R-:W-:-:S03]  /*cff00*/  PRMT R3, R2, 0x9910, RZ ;  /* 0x0000991002037816 */ /* 0x000fc600000000ff */
[----:B------:R1:W-:Y:S01]  /*cff10*/  @P4 STG.E.U8 desc[UR22][R20.64], R0 ;  /* 0x0000000014004986 */ /* 0x0003e2000c101116 */
[----:B------:R-:W-:Y:S01]  /*cff20*/  ISETP.LT.AND P4, PT, R5, UR5, !P1 ;  /* 0x0000000505007c0c */ /* 0x000fe2000cf81270 */
[----:B-1----:R-:W-:Y:S02]  /*cff30*/  IMAD.MOV.U32 R0, RZ, RZ, R3 ;  /* 0x000000ffff007224 */ /* 0x002fe400078e0003 */
[----:B------:R-:W5:Y:S01]  /*cff40*/  LDL.LU R5, [R1+0x24] ;  /* 0x0000240001057983 */ /* 0x000f620000300800 */
[----:B------:R-:W-:Y:S01]  /*cff50*/  F2FP.SATFINITE.E4M3.F32.PACK_AB_MERGE_C R3, R4, R13, RZ ;  /* 0x0000000d0403723e */ /* 0x000fe200048070ff */
[----:B------:R-:W1:Y:S01]  /*cff60*/  LDCU UR5, c[0x0][0x39c] ;  /* 0x00007380ff0577ac */ /* 0x000e620008000800 */
[----:B------:R-:W-:Y:S01]  /*cff70*/  SHF.R.S32.HI R0, RZ, 0x8, R0 ;  /* 0x00000008ff007819 */ /* 0x000fe20000011400 */
[----:B------:R3:W-:Y:S04]  /*cff80*/  @P3 STG.E.U8 desc[UR22][R16.64], R2 ;  /* 0x0000000210003986 */ /* 0x0007e8000c101116 */
[----:B------:R-:W1:Y:S01]  /*cff90*/  LDL.LU R4, [R1+0x3edc] ;  /* 0x003edc0001047983 */ /* 0x000e620000300800 */
[----:B0-----:R-:W-:Y:S01]  /*cffa0*/  ISETP.LT.AND P3, PT, R12, UR4, !P1 ;  /* 0x000000040c007c0c */ /* 0x001fe2000cf61270 */
[----:B------:R-:W0:Y:S02]  /*cffb0*/  LDCU UR4, c[0x0][0x39c] ;  /* 0x00007380ff0477ac */ /* 0x000e240008000800 */
[----:B------:R0:W-:Y:S04]  /*cffc0*/  @P0 STG.E.U8 desc[UR22][R14.64], R0 ;  /* 0x000000000e000986 */ /* 0x0001e8000c101116 */
[----:B---3--:R-:W3:Y:S04]  /*cffd0*/  LDL.LU.64 R16, [R1+0x578] ;  /* 0x0005780001107983 */ /* 0x008ee80000300a00 */
[----:B------:R-:W3:Y:S01]  /*cffe0*/  LDL.LU.64 R12, [R1+0x570] ;  /* 0x00057000010c7983 */ /* 0x000ee20000300a00 */
[----:B--2---:R-:W-:-:S02]  /*cfff0*/  ISETP.LT.AND P0, PT, R8, UR6, !P1 ;  /* 0x0000000608007c0c */ /* 0x004fc4000cf01270 */
[----:B------:R-:W-:Y:S01]  /*d0000*/  PRMT R2, R3, 0x9910, RZ ;  /* 0x0000991003027816 */ /* 0x000fe200000000ff */
[----:B------:R-:W2:Y:S01]  /*d0010*/  LDL.LU R8, [R1+0x3ee0] ;  /* 0x003ee00001087983 */ /* 0x000ea20000300800 */
        /* <DEDUP_REMOVED lines=8> */
[----:B----4-:R0:W-:Y:S01]  /*d00a0*/  @P5 STG.E.U8 desc[UR22][R18.64], R0 ;  /* 0x0000000012005986 */ /* 0x0101e2000c101116 */
[----:B-1----:R-:W-:Y:S01]  /*d00b0*/  ISETP.LT.AND P2, PT, R4, UR5, !P1 ;  /* 0x0000000504007c0c */ /* 0x002fe2000cf41270 */
[----:B0-----:R-:W-:Y:S02]  /*d00c0*/  IMAD.MOV.U32 R0, RZ, RZ, R3 ;  /* 0x000000ffff007224 */ /* 0x001fe400078e0003 */
[----:B------:R-:W4:Y:S01]  /*d00d0*/  LDL.LU R4, [R1+0x3ee4] ;  /* 0x003ee40001047983 */ /* 0x000f220000300800 */
[----:B------:R-:W0:Y:S03]  /*d00e0*/  LDCU UR5, c[0x0][0x39c] ;  /* 0x00007380ff0577ac */ /* 0x000e260008000800 */
[----:B------:R-:W4:Y:S04]  /*d00f0*/  LDL.LU.64 R6, [R1+0x540] ;  /* 0x0005400001067983 */ /* 0x000f280000300a00 */
[----:B------:R-:W4:Y:S01]  /*d0100*/  LDL.LU.64 R20, [R1+0x538] ;  /* 0x0005380001147983 */ /* 0x000f220000300a00 */
[----:B-----5:R-:W-:-:S02]  /*d0110*/  F2FP.SATFINITE.E4M3.F32.PACK_AB_MERGE_C R3, R5, R11, RZ ;  /* 0x0000000b0503723e */ /* 0x020fc400048070ff */
[----:B--2---:R-:W-:Y:S01]  /*d0120*/  ISETP.LT.AND P5, PT, R8, UR4, !P1 ;  /* 0x0000000408007c0c */ /* 0x004fe2000cfa1270 */
[----:B---3--:R1:W-:Y:S01]  /*d0130*/  @P4 STG.E.U8 desc[UR22][R16.64], R2 ;  /* 0x0000000210004986 */ /* 0x0083e2000c101116 */
[----:B------:R-:W-:Y:S01]  /*d0140*/  SHF.R.S32.HI R0, RZ, 0x8, R0 ;  /* 0x00000008ff007819 */ /* 0x000fe20000011400 */
[----:B------:R-:W2:Y:S02]  /*d0150*/  LDCU UR4, c[0x0][0x39c] ;  /* 0x00007380ff0477ac */ /* 0x000ea40008000800 */
[----:B------:R-:W0:Y:S04]  /*d0160*/  LDL.LU R8, [R1+0x3ee8] ;  /* 0x003ee80001087983 */ /* 0x000e280000300800 */
[----:B------:R-:W3:Y:S04]  /*d0170*/  LDL.LU R10, [R1+0x30] ;  /* 0x00003000010a7983 */ /* 0x000ee80000300800 */
[----:B------:R-:W3:Y:S04]  /*d0180*/  LDL.LU R9, [R1+0x34] ;  /* 0x0000340001097983 */ /* 0x000ee80000300800 */
[----:B------:R-:W5:Y:S04]  /*d0190*/  LDL.LU.64 R18, [R1+0x530] ;  /* 0x0005300001127983 */ /* 0x000f680000300a00 */
[----:B------:R-:W2:Y:S04]  /*d01a0*/  LDL.LU R5, [R1+0x3eec] ;  /* 0x003eec0001057983 */ /* 0x000ea80000300800 */
[----:B-1----:R-:W3:Y:S04]  /*d01b0*/  LDL.LU.64 R16, [R1+0x528] ;  /* 0x0005280001107983 */ /* 0x002ee80000300a00 */
[----:B------:R1:W-:Y:S01]  /*d01c0*/  @P3 STG.E.U8 desc[UR22][R12.64], R0 ;  /* 0x000000000c003986 */ /* 0x0003e2000c101116 */
[----:B----4-:R-:W-:Y:S01]  /*d01d0*/  ISETP.LT.AND P4, PT, R4, UR6, !P1 ;  /* 0x0000000604007c0c */ /* 0x010fe2000cf81270 */
[----:B------:R-:W4:Y:S02]  /*d01e0*/  LDCU UR6, c[0x0][0x39c] ;  /* 0x00007380ff0677ac */ /* 0x000f240008000800 */
[----:B------:R-:W3:Y:S04]  /*d01f0*/  LDL.LU R4, [R1+0x3ec8] ;  /* 0x003ec80001047983 */ /* 0x000ee80000300800 */
[----:B------:R-:W4:Y:S04]  /*d0200*/  LDL.LU R14, [R1+0x38] ;  /* 0x00003800010e7983 */ /* 0x000f280000300800 */
[----:B------:R-:W4:Y:S04]  /*d0210*/  LDL.LU R11, [R1+0x3c] ;  /* 0x00003c00010b7983 */ /* 0x000f280000300800 */
[----:B-1----:R-:W4:Y:S04]  /*d0220*/  LDL.LU.64 R12, [R1+0x520] ;  /* 0x00052000010c7983 */ /* 0x002f280000300a00 */
[----:B------:R1:W-:Y:S01]  /*d0230*/  @P0 STG.E.U8 desc[UR22][R6.64], R3 ;  /* 0x0000000306000986 */ /* 0x0003e2000c101116 */
[----:B0-----:R-:W-:Y:S01]  /*d0240*/  ISETP.LT.AND P3, PT, R8, UR5, !P1 ;  /* 0x0000000508007c0c */ /* 0x001fe2000cf61270 */
[----:B------:R-:W0:Y:S02]  /*d0250*/  LDCU UR5, c[0x0][0x39c] ;  /* 0x00007380ff0577ac */ /* 0x000e240008000800 */
[----:B------:R-:W4:Y:S01]  /*d0260*/  LDL.LU R8, [R1+0x3ecc] ;  /* 0x003ecc0001087983 */ /* 0x000f220000300800 */
[----:B--2---:R-:W-:Y:S01]  /*d0270*/  ISETP.LT.AND P0, PT, R5, UR7, !P1 ;  /* 0x0000000705007c0c */ /* 0x004fe2000cf01270 */
[----:B------:R-:W2:Y:S02]  /*d0280*/  LDCU UR7, c[0x0][0x39c] ;  /* 0x00007380ff0777ac */ /* 0x000ea40008000800 */
[----:B------:R-:W0:Y:S01]  /*d0290*/  LDL.LU R5, [R1+0x3ed0] ;  /* 0x003ed00001057983 */ /* 0x000e220000300800 */
[----:B------:R-:W-:-:S03]  /*d02a0*/  PRMT R2, R3, 0x9910, RZ ;  /* 0x0000991003027816 */ /* 0x000fc600000000ff */
[----:B-1----:R-:W2:Y:S02]  /*d02b0*/  LDL.LU.64 R6, [R1+0x518] ;  /* 0x0005180001067983 */ /* 0x002ea40000300a00 */
        /* <DEDUP_REMOVED lines=9> */
[----:B-1----:R-:W-:Y:S01]  /*d0350*/  IMAD.MOV.U32 R0, RZ, RZ, R3 ;  /* 0x000000ffff007224 */ /* 0x002fe200078e0003 */
[----:B------:R-:W-:Y:S02]  /*d0360*/  F2FP.SATFINITE.E4M3.F32.PACK_AB_MERGE_C R3, R9, R10, RZ ;  /* 0x0000000a0903723e */ /* 0x000fe400048070ff */
[----:B-----5:R1:W-:Y:S02]  /*d0370*/  @P5 STG.E.U8 desc[UR22][R18.64], R2 ;  /* 0x0000000212005986 */ /* 0x0203e4000c101116 */
[----:B------:R-:W-:-:S02]  /*d0380*/  SHF.R.S32.HI R0, RZ, 0x8, R0 ;  /* 0x00000008ff007819 */ /* 0x000fc40000011400 */
[----:B------:R-:W3:Y:S04]  /*d0390*/  LDL.LU R10, [R1+0x3ed4] ;  /* 0x003ed400010a7983 */ /* 0x000ee80000300800 */
[----:B------:R5:W-:Y:S04]  /*d03a0*/  @P4 STG.E.U8 desc[UR22][R16.64], R0 ;  /* 0x0000000010004986 */ /* 0x000be8000c101116 */
[----:B-1----:R-:W2:Y:S01]  /*d03b0*/  LDL.LU.64 R18, [R1+0x510] ;  /* 0x0005100001127983 */ /* 0x002ea20000300a00 */
[----:B----4-:R-:W-:Y:S01]  /*d03c0*/  ISETP.LT.AND P5, PT, R8, UR6, !P1 ;  /* 0x0000000608007c0c */ /* 0x010fe2000cfa1270 */
[----:B------:R-:W1:Y:S02]  /*d03d0*/  LDCU UR6, c[0x0][0x39c] ;  /* 0x00007380ff0677ac */ /* 0x000e640008000800 */
[----:B------:R-:W4:Y:S01]  /*d03e0*/  LDL.LU.64 R8, [R1+0x508] ;  /* 0x0005080001087983 */ /* 0x000f220000300a00 */
[----:B0-----:R-:W-:-:S02]  /*d03f0*/  ISETP.LT.AND P4, PT, R5, UR5, !P1 ;  /* 0x0000000505007c0c */ /* 0x001fc4000cf81270 */
[----:B------:R-:W-:Y:S01]  /*d0400*/  PRMT R2, R3, 0x9910, RZ ;  /* 0x0000991003027816 */ /* 0x000fe200000000ff */
[----:B------:R-:W1:Y:S01]  /*d0410*/  LDL.LU R5, [R1+0x3ed8] ;  /* 0x003ed80001057983 */ /* 0x000e620000300800 */
[----:B------:R-:W0:Y:S03]  /*d0420*/  LDCU UR5, c[0x0][0x39c] ;  /* 0x00007380ff0577ac */ /* 0x000e260008000800 */
[----:B-----5:R-:W-:Y:S01]  /*d0430*/  IMAD.MOV.U32 R0, RZ, RZ, R2 ;  /* 0x000000ffff007224 */ /* 0x020fe200078e0002 */
[----:B------:R-:W-:Y:S01]  /*d0440*/  F2FP.SATFINITE.E4M3.F32.PACK_AB_MERGE_C R2, R11, R14, RZ ;  /* 0x0000000e0b02723e */ /* 0x000fe200048070ff */
[----:B------:R-:W5:Y:S03]  /*d0450*/  LDL.LU R23, [R1+0x48] ;  /* 0x0000480001177983 */ /* 0x000f660000300800 */
[----:B------:R-:W-:Y:S01]  /*d0460*/  SHF.R.S32.HI R0, RZ, 0x8, R0 ;  /* 0x00000008ff007819 */ /* 0x000fe20000011400 */
[----:B------:R0:W-:Y:S04]  /*d0470*/  @P3 STG.E.U8 desc[UR22][R12.64], R3 ;  /* 0x000000030c003986 */ /* 0x0001e8000c101116 */
[----:B------:R-:W5:Y:S04]  /*d0480*/  LDL.LU R17, [R1+0x4c] ;  /* 0x00004c0001117983 */ /* 0x000f680000300800 */
[----:B------:R-:W4:Y:S01]  /*d0490*/  LDL.LU R14, [R1+0x3eb4] ;  /* 0x003eb400010e7983 */ /* 0x000f220000300800 */
[----:B0-----:R-:W-:-:S03]  /*d04a0*/  PRMT R3, R2, 0x9910, RZ ;  /* 0x0000991002037816 */ /* 0x001fc600000000ff */
[----:B------:R-:W5:Y:S04]  /*d04b0*/  LDL.LU.64 R12, [R1+0x500] ;  /* 0x00050000010c7983 */ /* 0x000f680000300a00 */
[----:B------:R-:W5:Y:S01]  /*d04c0*/  LDL.LU.64 R20, [R1+0x4f8] ;  /* 0x0004f80001147983 */ /* 0x000f620000300a00 */
[----:B---3--:R-:W-:-:S03]  /*d04d0*/  ISETP.LT.AND P3, PT, R10, UR4, !P1 ;  /* 0x000000040a007c0c */ /* 0x008fc6000cf61270 */
[----:B--2---:R0:W-:Y:S01]  /*d04e0*/  @P0 STG.E.U8 desc[UR22][R6.64], R0 ;  /* 0x0000000006000986 */ /* 0x0041e2000c101116 */
[----:B------:R-:W2:Y:S03]  /*d04f0*/  LDCU UR4, c[0x0][0x39c] ;  /* 0x00007380ff0477ac */ /* 0x000ea60008000800 */
[----:B------:R-:W2:Y:S04]  /*d0500*/  LDL.LU R10, [R1+0x3eb8] ;  /* 0x003eb800010a7983 */ /* 0x000ea80000300800 */
[----:B------:R-:W3:Y:S01]  /*d0510*/  LDL.LU R11, [R1+0x50] ;  /* 0x00005000010b7983 */ /* 0x000ee20000300800 */
[----:B0-----:R-:W-:Y:S01]  /*d0520*/  IMAD.MOV.U32 R0, RZ, RZ, R3 ;  /* 0x000000ffff007224 */ /* 0x001fe200078e0003 */
[----:B------:R-:W-:-:S02]  /*d0530*/  F2FP.SATFINITE.E4M3.F32.PACK_AB_MERGE_C R3, R4, R15, RZ ;  /* 0x0000000f0403723e */ /* 0x000fc400048070ff */
[----:B-1----:R-:W-:Y:S01]  /*d0540*/  ISETP.LT.AND P0, PT, R5, UR6, !P1 ;  /* 0x0000000605007c0c */ /* 0x002fe2000cf01270 */
[----:B------:R0:W-:Y:S01]  /*d0550*/  @P2 STG.E.U8 desc[UR22][R18.64], R2 ;  /* 0x0000000212002986 */ /* 0x0001e2000c101116 */
[----:B------:R-:W-:Y:S01]  /*d0560*/  SHF.R.S32.HI R0, RZ, 0x8, R0 ;  /* 0x00000008ff007819 */ /* 0x000fe20000011400 */
[----:B------:R-:W1:Y:S02]  /*d0570*/  LDCU UR6, c[0x0][0x39c] ;  /* 0x00007380ff0677ac */ /* 0x000e640008000800 */
[----:B------:R-:W3:Y:S04]  /*d0580*/  LDL.LU R5, [R1+0x54] ;  /* 0x0000540001057983 */ /* 0x000ee80000300800 */
[----:B------:R-:W3:Y:S04]  /*d0590*/  LDL.LU.64 R6, [R1+0x4f0] ;  /* 0x0004f00001067983 */ /* 0x000ee80000300a00 */
[----:B------:R-:W3:Y:S04]  /*d05a0*/  LDL.LU R4, [R1+0x3ebc] ;  /* 0x003ebc0001047983 */ /* 0x000ee80000300800 */
[----:B0-----:R-:W3:Y:S04]  /*d05b0*/  LDL.LU.64 R18, [R1+0x4e8] ;  /* 0x0004e80001127983 */ /* 0x001ee80000300a00 */
[----:B----4-:R0:W-:Y:S01]  /*d05c0*/  @P5 STG.E.U8 desc[UR22][R8.64], R0 ;  /* 0x0000000008005986 */ /* 0x0101e2000c101116 */
[----:B------:R-:W-:Y:S01]  /*d05d0*/  ISETP.LT.AND P2, PT, R14, UR5, !P1 ;  /* 0x000000050e007c0c */ /* 0x000fe2000cf41270 */
[----:B------:R-:W4:Y:S02]  /*d05e0*/  LDCU UR5, c[0x0][0x39c] ;  /* 0x00007380ff0577ac */ /* 0x000f240008000800 */
[----:B-----5:R5:W-:Y:S04]  /*d05f0*/  @P4 STG.E.U8 desc[UR22][R12.64], R3 ;  /* 0x000000030c004986 */ /* 0x020be8000c101116 */
[----:B0-----:R-:W1:Y:S04]  /*d0600*/  LDL.LU R8, [R1+0x3ec0] ;  /* 0x003ec00001087983 */ /* 0x001e680000300800 */
[----:B------:R-:W4:Y:S01]  /*d0610*/  LDL.LU R16, [R1+0x58] ;  /* 0x0000580001107983 */ /* 0x000f220000300800 */
[----:B--2---:R-:W-:Y:S01]  /*d0620*/  ISETP.LT.AND P5, PT, R10, UR4, !P1 ;  /* 0x000000040a007c0c */ /* 0x004fe2000cfa1270 */
[----:B------:R-:W0:Y:S02]  /*d0630*/  LDCU UR4, c[0x0][0x39c] ;  /* 0x00007380ff0477ac */ /* 0x000e240008000800 */
[----:B------:R-:W2:Y:S04]  /*d0640*/  LDL.LU R9, [R1+0x5c] ;  /* 0x00005c0001097983 */ /* 0x000ea80000300800 */
[----:B------:R-:W2:Y:S04]  /*d0650*/  LDL.LU.64 R14, [R1+0x4e0] ;  /* 0x0004e000010e7983 */ /* 0x000ea80000300a00 */
[----:B------:R-:W4:Y:S01]  /*d0660*/  LDL.LU R10, [R1+0x3ec4] ;  /* 0x003ec400010a7983 */ /* 0x000f220000300800 */
[----:B---3--:R-:W-:Y:S01]  /*d0670*/  ISETP.LT.AND P4, PT, R4, UR7, !P1 ;  /* 0x0000000704007c0c */ /* 0x008fe2000cf81270 */
[----:B------:R-:W3:Y:S02]  /*d0680*/  LDCU UR7, c[0x0][0x39c] ;  /* 0x00007380ff0777ac */ /* 0x000ee40008000800 */
[----:B------:R-:W0:Y:S01]  /*d0690*/  LDL.LU R4, [R1+0x3ea0] ;  /* 0x003ea00001047983 */ /* 0x000e220000300800 */
[----:B------:R-:W-:-:S03]  /*d06a0*/  PRMT R2, R3, 0x9910, RZ ;  /* 0x0000991003027816 */ /* 0x000fc600000000ff */
[----:B-----5:R-:W5:Y:S02]  /*d06b0*/  LDL.LU.64 R12, [R1+0x4d8] ;  /* 0x0004d800010c7983 */ /* 0x020f640000300a00 */
[----:B------:R-:W-:Y:S01]  /*d06c0*/  IMAD.MOV.U32 R0, RZ, RZ, R2 ;  /* 0x000000ffff007224 */ /* 0x000fe200078e0002 */
[----:B------:R-:W-:Y:S02]  /*d06d0*/  F2FP.SATFINITE.E4M3.F32.PACK_AB_MERGE_C R2, R17, R23, RZ ;  /* 0x000000171102723e */ /* 0x000fe400048070ff */
[----:B------:R-:W3:Y:S02]  /*d06e0*/  LDL.LU R17, [R1+0x60] ;  /* 0x0000600001117983 */ /* 0x000ee40000300800 */
[----:B------:R-:W-:Y:S02]  /*d06f0*/  SHF.R.S32.HI R0, RZ, 0x8, R0 ;  /* 0x00000008ff007819 */ /* 0x000fe40000011400 */
[----:B------:R-:W-:-:S03]  /*d0700*/  PRMT R3, R2, 0x9910, RZ ;  /* 0x0000991002037816 */ /* 0x000fc600000000ff */
[----:B------:R2:W-:Y:S01]  /*d0710*/  @P3 STG.E.U8 desc[UR22][R20.64], R0 ;  /* 0x0000000014003986 */ /* 0x0005e2000c101116 */
[----:B-1----:R-:W-:Y:S01]  /*d0720*/  ISETP.LT.AND P3, PT, R8, UR6, !P1 ;  /* 0x0000000608007c0c */ /* 0x002fe2000cf61270 */
[----:B------:R-:W1:Y:S02]  /*d0730*/  LDCU UR6, c[0x0][0x39c] ;  /* 0x00007380ff0677ac */ /* 0x000e640008000800 */
[----:B------:R-:W3:Y:S01]  /*d0740*/  LDL.LU R8, [R1+0x64] ;  /* 0x0000640001087983 */ /* 0x000ee20000300800 */
[----:B--2---:R-:W-:Y:S01]  /*d0750*/  IMAD.MOV.U32 R0, RZ, RZ, R3 ;  /* 0x000000ffff007224 */ /* 0x004fe200078e0003 */
[----:B------:R-:W-:Y:S02]  /*d0760*/  F2FP.SATFINITE.E4M3.F32.PACK_AB_MERGE_C R3, R5, R11, RZ ;  /* 0x0000000b0503723e */ /* 0x000fe400048070ff */
[----:B------:R-:W1:Y:S02]  /*d0770*/  LDL.LU R5, [R1+0x3ea4] ;  /* 0x003ea40001057983 */ /* 0x000e640000300800 */
[----:B------:R-:W-:-:S02]  /*d0780*/  SHF.R.S32.HI R0, RZ, 0x8, R0 ;  /* 0x00000008ff007819 */ /* 0x000fc40000011400 */
[----:B------:R2:W-:Y:S01]  /*d0790*/  @P0 STG.E.U8 desc[UR22][R6.64], R2 ;  /* 0x0000000206000986 */ /* 0x0005e2000c101116 */
[----:B----4-:R-:W-:Y:S01]  /*d07a0*/  ISETP.LT.AND P0, PT, R10, UR5, !P1 ;  /* 0x000000050a007c0c */ /* 0x010fe2000cf01270 */
[----:B------:R-:W4:Y:S02]  /*d07b0*/  LDCU UR5, c[0x0][0x39c] ;  /* 0x00007380ff0577ac */ /* 0x000f240008000800 */
[----:B------:R0:W-:Y:S04]  /*d07c0*/  @P2 STG.E.U8 desc[UR22][R18.64], R0 ;  /* 0x0000000012002986 */ /* 0x0001e8000c101116 */
[----:B--2---:R-:W2:Y:S04]  /*d07d0*/  LDL.LU.64 R6, [R1+0x4d0] ;  /* 0x0004d00001067983 */ /* 0x004ea80000300a00 */
[----:B------:R-:W2:Y:S01]  /*d07e0*/  LDL.LU.64 R10, [R1+0x4c8] ;  /* 0x0004c800010a7983 */ /* 0x000ea20000300a00 */
[----:B0-----:R-:W-:-:S02]  /*d07f0*/  ISETP.LT.AND P2, PT, R4, UR4, !P1 ;  /* 0x0000000404007c0c */ /* 0x001fc4000cf41270 */
[----:B------:R-:W-:Y:S01]  /*d0800*/  PRMT R2, R3, 0x9910, RZ ;  /* 0x0000991003027816 */ /* 0x000fe200000000ff */
[----:B------:R-:W4:Y:S01]  /*d0810*/  LDL.LU R4, [R1+0x3ea8] ;  /* 0x003ea80001047983 */ /* 0x000f220000300800 */
[----:B------:R-:W0:Y:S03]  /*d0820*/  LDCU UR4, c[0x0][0x39c] ;  /* 0x00007380ff0477ac */ /* 0x000e260008000800 */
[----:B------:R-:W-:Y:S01]  /*d0830*/  IMAD.MOV.U32 R0, RZ, RZ, R2 ;  /* 0x000000ffff007224 */ /* 0x000fe200078e0002 */
[----:B------:R3:W-:Y:S01]  /*d0840*/  @P5 STG.E.U8 desc[UR22][R14.64], R3 ;  /* 0x000000030e005986 */ /* 0x0007e2000c101116 */
[----:B------:R-:W-:-:S03]  /*d0850*/  F2FP.SATFINITE.E4M3.F32.PACK_AB_MERGE_C R2, R9, R16, RZ ;  /* 0x000000100902723e */ /* 0x000fc600048070ff */
[----:B------:R-:W-:Y:S01]  /*d0860*/  SHF.R.S32.HI R0, RZ, 0x8, R0 ;  /* 0x00000008ff007819 */ /* 0x000fe20000011400 */
[----:B---3--:R-:W3:Y:S04]  /*d0870*/  LDL.LU R14, [R1+0x68] ;  /* 0x00006800010e7983 */ /* 0x008ee80000300800 */
[----:B------:R-:W3:Y:S01]  /*d0880*/  LDL.LU R9, [R1+0x6c] ;  /* 0x00006c0001097983 */ /* 0x000ee20000300800 */
[----:B-1----:R-:W-:-:S03]  /*d0890*/  ISETP.LT.AND P5, PT, R5, UR6, !P1 ;  /* 0x0000000605007c0c */ /* 0x002fc6000cfa1270 */
[----:B-----5:R1:W-:Y:S01]  /*d08a0*/  @P4 STG.E.U8 desc[UR22][R12.64], R0 ;  /* 0x000000000c004986 */ /* 0x0203e2000c101116 */
[----:B------:R-:W5:Y:S03]  /*d08b0*/  LDCU UR6, c[0x0][0x39c] ;  /* 0x00007380ff0677ac */ /* 0x000f660008000800 */
[----:B------:R-:W0:Y:S04]  /*d08c0*/  LDL.LU R5, [R1+0x3eac] ;  /* 0x003eac0001057983 */ /* 0x000e280000300800 */
[----:B------:R-:W3:Y:S04]  /*d08d0*/  LDL.LU.64 R20, [R1+0x4c0] ;  /* 0x0004c00001147983 */ /* 0x000ee80000300a00 */
[----:B------:R-:W3:Y:S01]  /*d08e0*/  LDL.LU.64 R22, [R1+0x4b8] ;  /* 0x0004b80001167983 */ /* 0x000ee20000300a00 */
[----:B----4-:R-:W-:-:S02]  /*d08f0*/  ISETP.LT.AND P4, PT, R4, UR5, !P1 ;  /* 0x0000000504007c0c */ /* 0x010fc4000cf81270 */
[----:B------:R-:W-:Y:S01]  /*d0900*/  PRMT R3, R2, 0x9910, RZ ;  /* 0x0000991002037816 */ /* 0x000fe200000000ff */
[----:B------:R-:W5:Y:S01]  /*d0910*/  LDL.LU R4, [R1+0x3eb0] ;  /* 0x003eb00001047983 */ /* 0x000f620000300800 */
[----:B------:R-:W4:Y:S03]  /*d0920*/  LDCU UR5, c[0x0][0x39c] ;  /* 0x00007380ff0577ac */ /* 0x000f260008000800 */
[----:B-1----:R-:W-:Y:S01]  /*d0930*/  IMAD.MOV.U32 R0, RZ, RZ, R3 ;  /* 0x000000ffff007224 */ /* 0x002fe200078e0003 */
[----:B------:R-:W3:Y:S01]  /*d0940*/  LDL.LU R19, [R1+0x70] ;  /* 0x0000700001137983 */ /* 0x000ee20000300800 */
[----:B------:R-:W-:-:S03]  /*d0950*/  F2FP.SATFINITE.E4M3.F32.PACK_AB_MERGE_C R3, R8, R17, RZ ;  /* 0x000000110803723e */ /* 0x000fc600048070ff */
[----:B------:R-:W4:Y:S01]  /*d0960*/  LDL.LU R15, [R1+0x74] ;  /* 0x00007400010f7983 */ /* 0x000f220000300800 */
[----:B------:R-:W-:-:S03]  /*d0970*/  SHF.R.S32.HI R0, RZ, 0x8, R0 ;  /* 0x00000008ff007819 */ /* 0x000fc60000011400 */
[----:B------:R-:W4:Y:S04]  /*d0980*/  LDL.LU.64 R12, [R1+0x4b0] ;  /* 0x0004b000010c7983 */ /* 0x000f280000300a00 */
[----:B--2---:R1:W-:Y:S04]  /*d0990*/  @P3 STG.E.U8 desc[UR22][R6.64], R2 ;  /* 0x0000000206003986 */ /* 0x0043e8000c101116 */
[----:B------:R2:W-:Y:S04]  /*d09a0*/  @P0 STG.E.U8 desc[UR22][R10.64], R0 ;  /* 0x000000000a000986 */ /* 0x0005e8000c101116 */
[----:B-1----:R-:W4:Y:S01]  /*d09b0*/  LDL.LU R7, [R1+0x3e8c] ;  /* 0x003e8c0001077983 */ /* 0x002f220000300800 */
[----:B0-----:R-:W-:Y:S01]  /*d09c0*/  ISETP.LT.AND P3, PT, R5, UR4, !P1 ;  /* 0x0000000405007c0c */ /* 0x001fe2000cf61270 */
[----:B------:R-:W0:Y:S02]  /*d09d0*/  LDCU UR4, c[0x0][0x39c] ;  /* 0x00007380ff0477ac */ /* 0x000e240008000800 */
[----:B------:R-:W4:Y:S04]  /*d09e0*/  LDL.LU.64 R16, [R1+0x4a8] ;  /* 0x0004a80001107983 */ /* 0x000f280000300a00 */
[----:B------:R-:W4:Y:S04]  /*d09f0*/  LDL.LU R5, [R1+0x3e90] ;  /* 0x003e900001057983 */ /* 0x000f280000300800 */
[----:B------:R-:W4:Y:S04]  /*d0a00*/  LDL.LU R8, [R1+0x78] ;  /* 0x0000780001087983 */ /* 0x000f280000300800 */
[----:B------:R-:W4:Y:S04]  /*d0a10*/  LDL.LU R6, [R1+0x7c] ;  /* 0x00007c0001067983 */ /* 0x000f280000300800 */
[----:B--2---:R-:W2:Y:S01]  /*d0a20*/  LDL.LU.64 R10, [R1+0x4a0] ;  /* 0x0004a000010a7983 */ /* 0x004ea20000300a00 */
[----:B-----5:R-:W-:-:S02]  /*d0a30*/  ISETP.LT.AND P0, PT, R4, UR6, !P1 ;  /* 0x0000000604007c0c */ /* 0x020fc4000cf01270 */
[----:B------:R-:W-:Y:S01]  /*d0a40*/  PRMT R2, R3, 0x9910, RZ ;  /* 0x0000991003027816 */ /* 0x000fe200000000ff */
[----:B------:R-:W0:Y:S01]  /*d0a50*/  LDL.LU R4, [R1+0x3e94] ;  /* 0x003e940001047983 */ /* 0x000e220000300800 */
[----:B------:R-:W1:Y:S03]  /*d0a60*/  LDCU UR6, c[0x0][0x39c] ;  /* 0x00007380ff0677ac */ /* 0x000e660008000800 */
[----:B------:R-:W-:Y:S01]  /*d0a70*/  IMAD.MOV.U32 R0, RZ, RZ, R2 ;  /* 0x000000ffff007224 */ /* 0x000fe200078e0002 */
[----:B---3--:R-:W-:Y:S01]  /*d0a80*/  F2FP.SATFINITE.E4M3.F32.PACK_AB_MERGE_C R2, R9, R14, RZ ;  /* 0x0000000e0902723e */ /* 0x008fe200048070ff */
[----:B------:R3:W-:Y:S03]  /*d0a90*/  @P2 STG.E.U8 desc[UR22][R20.64], R3 ;  /* 0x0000000314002986 */ /* 0x0007e6000c101116 */
[----:B------:R-:W-:-:S05]  /*d0aa0*/  SHF.R.S32.HI R0, RZ, 0x8, R0 ;  /* 0x00000008ff007819 */ /* 0x000fca0000011400 */
[----:B------:R5:W-:Y:S01]  /*d0ab0*/  @P5 STG.E.U8 desc[UR22][R22.64], R0 ;  /* 0x0000000016005986 */ /* 0x000be2000c101116 */
[----:B---3--:R-:W-:-:S03]  /*d0ac0*/  PRMT R3, R2, 0x9910, RZ ;  /* 0x0000991002037816 */ /* 0x008fc600000000ff */
[----:B------:R-:W3:Y:S04]  /*d0ad0*/  LDL.LU.64 R20, [R1+0x498] ;  /* 0x0004980001147983 */ /* 0x000ee80000300a00 */
[----:B-----5:R-:W5:Y:S01]  /*d0ae0*/  LDL.LU.64 R22, [R1+0x4188] ;  /* 0x0041880001167983 */ /* 0x020f620000300a00 */
[----:B----4-:R-:W-:Y:S01]  /*d0af0*/  ISETP.LT.AND P2, PT, R7, UR7, !P1 ;  /* 0x0000000707007c0c */ /* 0x010fe2000cf41270 */
[----:B------:R-:W-:Y:S02]  /*d0b00*/  IMAD.MOV.U32 R0, RZ, RZ, R3 ;  /* 0x000000ffff007224 */ /* 0x000fe400078e0003 */
[----:B------:R-:W1:Y:S01]  /*d0b10*/  LDL.LU R14, [R1+0x3e98] ;  /* 0x003e9800010e7983 */ /* 0x000e620000300800 */
[----:B------:R-:W-:Y:S01]  /*d0b20*/  F2FP.SATFINITE.E4M3.F32.PACK_AB_MERGE_C R3, R15, R19, RZ ;  /* 0x000000130f03723e */ /* 0x000fe200048070ff */
[----:B------:R-:W4:Y:S01]  /*d0b30*/  LDCU UR7, c[0x0][0x39c] ;  /* 0x00007380ff0777ac */ /* 0x000f220008000800 */
[----:B------:R-:W-:-:S02]  /*d0b40*/  ISETP.LT.AND P5, PT, R5, UR5, !P1 ;  /* 0x0000000505007c0c */ /* 0x000fc4000cfa1270 */
[----:B------:R-:W4:Y:S04]  /*d0b50*/  LDL.LU R5, [R1+0x3e9c] ;  /* 0x003e9c0001057983 */ /* 0x000f280000300800 */
[----:B------:R2:W-:Y:S01]  /*d0b60*/  @P4 STG.E.U8 desc[UR22][R12.64], R2 ;  /* 0x000000020c004986 */ /* 0x0005e2000c101116 */
[----:B------:R-:W-:Y:S01]  /*d0b70*/  SHF.R.S32.HI R0, RZ, 0x8, R0 ;  /* 0x00000008ff007819 */ /* 0x000fe20000011400 */
[----:B------:R-:W4:Y:S02]  /*d0b80*/  LDCU UR5, c[0x0][0x39c] ;  /* 0x00007380ff0577ac */ /* 0x000f240008000800 */
[----:B------:R-:W4:Y:S04]  /*d0b90*/  LDL.LU R9, [R1+0x80] ;  /* 0x0000800001097983 */ /* 0x000f280000300800 */
[----:B------:R-:W4:Y:S04]  /*d0ba0*/  LDL.LU R7, [R1+0x84] ;  /* 0x0000840001077983 */ /* 0x000f280000300800 */
[----:B------:R-:W4:Y:S04]  /*d0bb0*/  LDL.LU.64 R18, [R1+0x490] ;  /* 0x0004900001127983 */ /* 0x000f280000300a00 */
[----:B--2---:R-:W2:Y:S01]  /*d0bc0*/  LDL.LU.64 R12, [R1+0x488] ;  /* 0x00048800010c7983 */ /* 0x004ea20000300a00 */
[----:B0-----:R-:W-:-:S02]  /*d0bd0*/  ISETP.LT.AND P4, PT, R4, UR4, !P1 ;  /* 0x0000000404007c0c */ /* 0x001fc4000cf81270 */
[----:B------:R-:W-:Y:S01]  /*d0be0*/  PRMT R2, R3, 0x9910, RZ ;  /* 0x0000991003027816 */ /* 0x000fe200000000ff */
[----:B------:R-:W2:Y:S01]  /*d0bf0*/  LDL.LU R4, [R1+0x3e78] ;  /* 0x003e780001047983 */ /* 0x000ea20000300800 */
[----:B------:R-:W2:Y:S03]  /*d0c00*/  LDCU UR4, c[0x0][0x39c] ;  /* 0x00007380ff0477ac */ /* 0x000ea60008000800 */
[----:B------:R0:W-:Y:S04]  /*d0c10*/  @P3 STG.E.U8 desc[UR22][R16.64], R0 ;  /* 0x0000000010003986 */ /* 0x0001e8000c101116 */
[----:B------:R3:W-:Y:S01]  /*d0c20*/  @P0 STG.E.U8 desc[UR22][R10.64], R3 ;  /* 0x000000030a000986 */ /* 0x0007e2000c101116 */
[----:B0-----:R-:W-:Y:S01]  /*d0c30*/  IMAD.MOV.U32 R0, RZ, RZ, R2 ;  /* 0x000000ffff007224 */ /* 0x001fe200078e0002 */
[----:B------:R-:W-:-:S02]  /*d0c40*/  F2FP.SATFINITE.E4M3.F32.PACK_AB_MERGE_C R2, R6, R8, RZ ;  /* 0x000000080602723e */ /* 0x000fc400048070ff */
[----:B---3--:R-:W3:Y:S04]  /*d0c50*/  LDL.LU R10, [R1+0x8c] ;  /* 0x00008c00010a7983 */ /* 0x008ee80000300800 */
[----:B------:R-:W3:Y:S01]  /*d0c60*/  LDL.LU R6, [R1+0x3e7c] ;  /* 0x003e7c0001067983 */ /* 0x000ee20000300800 */
[----:B------:R-:W-:Y:S02]  /*d0c70*/  SHF.R.S32.HI R0, RZ, 0x8, R0 ;  /* 0x00000008ff007819 */ /* 0x000fe40000011400 */
[----:B-1----:R-:W-:Y:S01]  /*d0c80*/  ISETP.LT.AND P3, PT, R14, UR6, !P1 ;  /* 0x000000060e007c0c */ /* 0x002fe2000cf61270 */
[----:B------:R-:W3:Y:S01]  /*d0c90*/  LDCU UR6, c[0x0][0x39c] ;  /* 0x00007380ff0677ac */ /* 0x000ee20008000800 */
[----:B------:R-:W5:Y:S04]  /*d0ca0*/  LDL.LU.64 R14, [R1+0x480] ;  /* 0x00048000010e7983 */ /* 0x000f680000300a00 */
[----:B------:R0:W-:Y:S04]  /*d0cb0*/  @P2 STG.E.U8 desc[UR22][R20.64], R0 ;  /* 0x0000000014002986 */ /* 0x0001e8000c101116 */
[----:B------:R-:W5:Y:S01]  /*d0cc0*/  LDL.LU.64 R16, [R1+0x478] ;  /* 0x0004780001107983 */ /* 0x000f620000300a00 */
[----:B--2---:R-:W-:-:S02]  /*d0cd0*/  ISETP.LT.AND P2, PT, R4, UR4, !P1 ;  /* 0x0000000404007c0c */ /* 0x004fc4000cf41270 */
[----:B------:R-:W-:Y:S01]  /*d0ce0*/  PRMT R3, R2, 0x9910, RZ ;  /* 0x0000991002037816 */ /* 0x000fe200000000ff */
[----:B------:R-:W2:Y:S01]  /*d0cf0*/  LDL.LU R4, [R1+0x3e80] ;  /* 0x003e800001047983 */ /* 0x000ea20000300800 */
[----:B----4-:R-:W-:Y:S01]  /*d0d00*/  ISETP.LT.AND P0, PT, R5, UR5, !P1 ;  /* 0x0000000505007c0c */ /* 0x010fe2000cf01270 */
[----:B------:R-:W2:Y:S02]  /*d0d10*/  LDCU UR5, c[0x0][0x39c] ;  /* 0x00007380ff0577ac */ /* 0x000ea40008000800 */
[----:B------:R-:W4:Y:S01]  /*d0d20*/  LDL.LU R8, [R1+0x90] ;  /* 0x0000900001087983 */ /* 0x000f220000300800 */
[----:B0-----:R-:W-:Y:S01]  /*d0d30*/  IMAD.MOV.U32 R0, RZ, RZ, R3 ;  /* 0x000000ffff007224 */ /* 0x001fe200078e0003 */
[----:B------:R-:W-:Y:S01]  /*d0d40*/  F2FP.SATFINITE.E4M3.F32.PACK_AB_MERGE_C R3, R7, R9, RZ ;  /* 0x000000090703723e */ /* 0x000fe200048070ff */
[----:B------:R-:W0:Y:S01]  /*d0d50*/  LDCU UR4, c[0x0][0x39c] ;  /* 0x00007380ff0477ac */ /* 0x000e220008000800 */
[----:B------:R-:W4:Y:S04]  /*d0d60*/  LDL.LU R5, [R1+0x94] ;  /* 0x0000940001057983 */ /* 0x000f280000300800 */
[----:B------:R-:W4:Y:S04]  /*d0d70*/  LDL.LU.64 R20, [R1+0x470] ;  /* 0x0004700001147983 */ /* 0x000f280000300a00 */
[----:B------:R1:W-:Y:S04]  /*d0d80*/  @P5 STG.E.U8 desc[UR22][R18.64], R2 ;  /* 0x0000000212005986 */ /* 0x0003e8000c101116 */
[----:B------:R-:W4:Y:S01]  /*d0d90*/  LDL.LU R7, [R1+0x3e84] ;  /* 0x003e840001077983 */ /* 0x000f220000300800 */
[----:B---3--:R-:W-:Y:S01]  /*d0da0*/  ISETP.LT.AND P5, PT, R6, UR6, !P1 ;  /* 0x0000000606007c0c */ /* 0x008fe2000cfa1270 */
[----:B------:R-:W3:Y:S01]  /*d0db0*/  LDCU UR6, c[0x0][0x39c] ;  /* 0x00007380ff0677ac */ /* 0x000ee20008000800 */
[----:B------:R-:W-:Y:S01]  /*d0dc0*/  SHF.R.S32.HI R0, RZ, 0x8, R0 ;  /* 0x00000008ff007819 */ /* 0x000fe20000011400 */
[----:B-1----:R-:W3:Y:S01]  /*d0dd0*/  LDL.LU.64 R18, [R1+0x468] ;  /* 0x0004680001127983 */ /* 0x002ee20000300a00 */
[----:B------:R-:W-:-:S03]  /*d0de0*/  PRMT R2, R3, 0x9910, RZ ;  /* 0x0000991003027816 */ /* 0x000fc600000000ff */
[----:B------:R-:W0:Y:S04]  /*d0df0*/  LDL.LU R6, [R1+0x3e88] ;  /* 0x003e880001067983 */ /* 0x000e280000300800 */
[----:B------:R-:W3:Y:S04]  /*d0e00*/  LDL.LU R11, [R1+0x98] ;  /* 0x00009800010b7983 */ /* 0x000ee80000300800 */
[----:B------:R1:W-:Y:S04]  /*d0e10*/  @P4 STG.E.U8 desc[UR22][R12.64], R0 ;  /* 0x000000000c004986 */ /* 0x0003e8000c101116 */
[----:B------:R-:W3:Y:S04]  /*d0e20*/  LDL.LU R9, [R1+0x9c] ;  /* 0x00009c0001097983 */ /* 0x000ee80000300800 */
[----:B-1----:R-:W3:Y:S01]  /*d0e30*/  LDL.LU.64 R12, [R1+0x460] ;  /* 0x00046000010c7983 */ /* 0x002ee20000300a00 */
[----:B------:R-:W-:-:S03]  /*d0e40*/  IMAD.MOV.U32 R0, RZ, RZ, R2 ;  /* 0x000000ffff007224 */ /* 0x000fc600078e0002 */
[----:B------:R-:W3:Y:S01]  /*d0e50*/  LDL.LU R2, [R1+0x88] ;  /* 0x0000880001027983 */ /* 0x000ee20000300800 */
[----:B--2---:R-:W-:-:S03]  /*d0e60*/  ISETP.LT.AND P4, PT, R4, UR5, !P1 ;  /* 0x0000000504007c0c */ /* 0x004fc6000cf81270 */
[----:B-----5:R1:W-:Y:S01]  /*d0e70*/  @P3 STG.E.U8 desc[UR22][R14.64], R3 ;  /* 0x000000030e003986 */ /* 0x0203e2000c101116 */
[----:B------:R-:W-:Y:S01]  /*d0e80*/  SHF.R.S32.HI R0, RZ, 0x8, R0 ;  /* 0x00000008ff007819 */ /* 0x000fe20000011400 */
[----:B------:R-:W2:Y:S02]  /*d0e90*/  LDCU UR5, c[0x0][0x39c] ;  /* 0x00007380ff0577ac */ /* 0x000ea40008000800 */
[----:B------:R-:W5:Y:S04]  /*d0ea0*/  LDL.LU R4, [R1+0x3e68] ;  /* 0x003e680001047983 */ /* 0x000f680000300800 */
[----:B------:R2:W-:Y:S04]  /*d0eb0*/  @P0 STG.E.U8 desc[UR22][R16.64], R0 ;  /* 0x0000000010000986 */ /* 0x0005e8000c101116 */
[----:B-1----:R-:W5:Y:S04]  /*d0ec0*/  LDL.LU.64 R14, [R1+0x458] ;  /* 0x00045800010e7983 */ /* 0x002f680000300a00 */
[----:B--2---:R-:W2:Y:S01]  /*d0ed0*/  LDL.LU R16, [R1+0x3e64] ;  /* 0x003e640001107983 */ /* 0x004ea20000300800 */
[----:B0-----:R-:W-:Y:S01]  /*d0ee0*/  ISETP.LT.AND P0, PT, R6, UR4, !P1 ;  /* 0x0000000406007c0c */ /* 0x001fe2000cf01270 */
[----:B------:R-:W0:Y:S02]  /*d0ef0*/  LDCU UR4, c[0x0][0x39c] ;  /* 0x00007380ff0477ac */ /* 0x000e240008000800 */
[----:B------:R-:W0:Y:S01]  /*d0f00*/  LDL.LU R6, [R1+0x3e6c] ;  /* 0x003e6c0001067983 */ /* 0x000e220000300800 */
[----:B----4-:R-:W-:Y:S01]  /*d0f10*/  ISETP.LT.AND P3, PT, R7, UR7, !P1 ;  /* 0x0000000707007c0c */ /* 0x010fe2000cf61270 */
[----:B------:R-:W1:Y:S01]  /*d0f20*/  LDCU UR7, c[0x0][0x39c] ;  /* 0x00007380ff0777ac */ /* 0x000e620008000800 */
[----:B---3--:R-:W-:-:S02]  /*d0f30*/  F2FP.SATFINITE.E4M3.F32.PACK_AB_MERGE_C R2, R10, R2, RZ ;  /* 0x000000020a02723e */ /* 0x008fc400048070ff */
[----:B------:R-:W3:Y:S02]  /*d0f40*/  LDL.LU R10, [R1+0xa0] ;  /* 0x0000a000010a7983 */ /* 0x000ee40000300800 */
[----:B------:R-:W-:Y:S02]  /*d0f50*/  PRMT R3, R2, 0x9910, RZ ;  /* 0x0000991002037816 */ /* 0x000fe400000000ff */
[----:B------:R-:W3:Y:S03]  /*d0f60*/  LDL.LU R7, [R1+0xa4] ;  /* 0x0000a40001077983 */ /* 0x000ee60000300800 */
[----:B------:R-:W-:Y:S01]  /*d0f70*/  IMAD.MOV.U32 R0, RZ, RZ, R3 ;  /* 0x000000ffff007224 */ /* 0x000fe200078e0003 */
[----:B------:R4:W-:Y:S01]  /*d0f80*/  @P2 STG.E.U8 desc[UR22][R20.64], R2 ;  /* 0x0000000214002986 */ /* 0x0009e2000c101116 */
[----:B------:R-:W-:-:S03]  /*d0f90*/  F2FP.SATFINITE.E4M3.F32.PACK_AB_MERGE_C R3, R5, R8, RZ ;  /* 0x000000080503723e */ /* 0x000fc600048070ff */
[----:B----4-:R-:W4:Y:S01]  /*d0fa0*/  LDL.LU.64 R20, [R1+0x450] ;  /* 0x0004500001147983 */ /* 0x010f220000300a00 */
[----:B-----5:R-:W-:Y:S01]  /*d0fb0*/  ISETP.LT.AND P2, PT, R4, UR6, !P1 ;  /* 0x0000000604007c0c */ /* 0x020fe2000cf41270 */
[----:B------:R-:W5:Y:S02]  /*d0fc0*/  LDCU UR6, c[0x0][0x39c] ;  /* 0x00007380ff0677ac */ /* 0x000f640008000800 */
[----:B------:R-:W4:Y:S04]  /*d0fd0*/  LDL.LU.64 R4, [R1+0x448] ;  /* 0x0004480001047983 */ /* 0x000f280000300a00 */
[----:B------:R-:W5:Y:S01]  /*d0fe0*/  LDL.LU R8, [R1+0x3e70] ;  /* 0x003e700001087983 */ /* 0x000f620000300800 */
[----:B------:R-:W-:Y:S02]  /*d0ff0*/  SHF.R.S32.HI R0, RZ, 0x8, R0 ;  /* 0x00000008ff007819 */ /* 0x000fe40000011400 */
[----:B------:R-:W-:-:S03]  /*d1000*/  PRMT R2, R3, 0x9910, RZ ;  /* 0x0000991003027816 */ /* 0x000fc600000000ff */
[----:B------:R1:W-:Y:S04]  /*d1010*/  @P5 STG.E.U8 desc[UR22][R18.64], R0 ;  /* 0x0000000012005986 */ /* 0x0003e8000c101116 */
[----:B------:R0:W-:Y:S01]  /*d1020*/  @P4 STG.E.U8 desc[UR22][R12.64], R3 ;  /* 0x000000030c004986 */ /* 0x0001e2000c101116 */
[----:B-1----:R-:W-:Y:S01]  /*d1030*/  IMAD.MOV.U32 R0, RZ, RZ, R2 ;  /* 0x000000ffff007224 */ /* 0x002fe200078e0002 */
[----:B------:R-:W-:Y:S02]  /*d1040*/  F2FP.SATFINITE.E4M3.F32.PACK_AB_MERGE_C R2, R9, R11, RZ ;  /* 0x0000000b0902723e */ /* 0x000fe400048070ff */
[----:B------:R-:W4:Y:S01]  /*d1050*/  LDL.LU R11, [R1+0xac] ;  /* 0x0000ac00010b7983 */ /* 0x000f220000300800 */
[----:B0-----:R-:W-:Y:S01]  /*d1060*/  ISETP.LT.AND P4, PT, R6, UR4, !P1 ;  /* 0x0000000406007c0c */ /* 0x001fe2000cf81270 */
[----:B------:R-:W0:Y:S02]  /*d1070*/  LDCU UR4, c[0x0][0x39c] ;  /* 0x00007380ff0477ac */ /* 0x000e240008000800 */
[----:B------:R-:W4:Y:S01]  /*d1080*/  LDL.LU R6, [R1+0x3e74] ;  /* 0x003e740001067983 */ /* 0x000f220000300800 */
[----:B------:R-:W-:-:S02]  /*d1090*/  SHF.R.S32.HI R0, RZ, 0x8, R0 ;  /* 0x00000008ff007819 */ /* 0x000fc40000011400 */
[----:B------:R-:W-:Y:S01]  /*d10a0*/  PRMT R3, R2, 0x9910, RZ ;  /* 0x0000991002037816 */ /* 0x000fe200000000ff */
[----:B------:R-:W4:Y:S01]  /*d10b0*/  LDL.LU.64 R12, [R1+0x440] ;  /* 0x00044000010c7983 */ /* 0x000f220000300a00 */
[----:B--2---:R-:W-:Y:S01]  /*d10c0*/  ISETP.LT.AND P5, PT, R16, UR5, !P1 ;  /* 0x0000000510007c0c */ /* 0x004fe2000cfa1270 */
[----:B------:R-:W1:Y:S02]  /*d10d0*/  LDCU UR5, c[0x0][0x39c] ;  /* 0x00007380ff0577ac */ /* 0x000e640008000800 */
[----:B------:R2:W-:Y:S04]  /*d10e0*/  @P3 STG.E.U8 desc[UR22][R14.64], R0 ;  /* 0x000000000e003986 */ /* 0x0005e8000c101116 */
[----:B------:R-:W4:Y:S04]  /*d10f0*/  LDL.LU.64 R18, [R1+0x438] ;  /* 0x0004380001127983 */ /* 0x000f280000300a00 */
[----:B--2---:R-:W0:Y:S01]  /*d1100*/  LDL.LU R14, [R1+0x3c84] ;  /* 0x003c8400010e7983 */ /* 0x004e220000300800 */
[----:B------:R-:W-:-:S03]  /*d1110*/  IMAD.MOV.U32 R0, RZ, RZ, R3 ;  /* 0x000000ffff007224 */ /* 0x000fc600078e0003 */
[----:B------:R-:W2:Y:S01]  /*d1120*/  LDL.LU R16, [R1+0xb0] ;  /* 0x0000b00001107983 */ /* 0x000ea20000300800 */
[----:B---3--:R-:W-:-:S03]  /*d1130*/  F2FP.SATFINITE.E4M3.F32.PACK_AB_MERGE_C R3, R7, R10, RZ ;  /* 0x0000000a0703723e */ /* 0x008fc600048070ff */
[----:B------:R-:W2:Y:S01]  /*d1140*/  LDL.LU R17, [R1+0xb4] ;  /* 0x0000b40001117983 */ /* 0x000ea20000300800 */
[----:B-----5:R-:W-:-:S03]  /*d1150*/  ISETP.LT.AND P3, PT, R8, UR6, !P1 ;  /* 0x0000000608007c0c */ /* 0x020fc6000cf61270 */
[----:B----4-:R3:W-:Y:S01]  /*d1160*/  @P0 STG.E.U8 desc[UR22][R20.64], R2 ;  /* 0x0000000214000986 */ /* 0x0107e2000c101116 */
[----:B------:R-:W-:Y:S01]  /*d1170*/  SHF.R.S32.HI R0, RZ, 0x8, R0 ;  /* 0x00000008ff007819 */ /* 0x000fe20000011400 */
[----:B------:R-:W4:Y:S02]  /*d1180*/  LDCU UR6, c[0x0][0x39c] ;  /* 0x00007380ff0677ac */ /* 0x000f240008000800 */
[----:B------:R-:W5:Y:S04]  /*d1190*/  LDL.LU.64 R8, [R1+0x430] ;  /* 0x0004300001087983 */ /* 0x000f680000300a00 */
[----:B------:R-:W2:Y:S01]  /*d11a0*/  LDL.LU R10, [R1+0x3c88] ;  /* 0x003c8800010a7983 */ /* 0x000ea20000300800 */
[----:B---3--:R-:W-:-:S03]  /*d11b0*/  PRMT R2, R3, 0x9910, RZ ;  /* 0x0000991003027816 */ /* 0x008fc600000000ff */
[----:B------:R-:W3:Y:S04]  /*d11c0*/  LDL.LU.64 R20, [R1+0x428] ;  /* 0x0004280001147983 */ /* 0x000ee80000300a00 */
[----:B------:R4:W-:Y:S01]  /*d11d0*/  @P2 STG.E.U8 desc[UR22][R4.64], R0 ;  /* 0x0000000004002986 */ /* 0x0009e2000c101116 */
[----:B-1----:R-:W-:Y:S01]  /*d11e0*/  ISETP.LT.AND P0, PT, R6, UR5, !P1 ;  /* 0x0000000506007c0c */ /* 0x002fe2000cf01270 */
[----:B------:R-:W1:Y:S02]  /*d11f0*/  LDCU UR5, c[0x0][0x39c] ;  /* 0x00007380ff0577ac */ /* 0x000e640008000800 */
[----:B----4-:R-:W4:Y:S01]  /*d1200*/  LDL.LU R4, [R1+0x3c6c] ;  /* 0x003c6c0001047983 */ /* 0x010f220000300800 */
[----:B------:R-:W-:-:S03]  /*d1210*/  IMAD.MOV.U32 R0, RZ, RZ, R2 ;  /* 0x000000ffff007224 */ /* 0x000fc600078e0002 */
[----:B------:R-:W3:Y:S04]  /*d1220*/  LDL.LU R15, [R1+0xb8] ;  /* 0x0000b800010f7983 */ /* 0x000ee80000300800 */
[----:B------:R-:W3:Y:S04]  /*d1230*/  LDL.LU R5, [R1+0xbc] ;  /* 0x0000bc0001057983 */ /* 0x000ee80000300800 */
[----:B------:R-:W3:Y:S04]  /*d1240*/  LDL.LU.64 R6, [R1+0x420] ;  /* 0x0004200001067983 */ /* 0x000ee80000300a00 */
[----:B------:R-:W3:Y:S01]  /*d1250*/  LDL.LU R2, [R1+0xa8] ;  /* 0x0000a80001027983 */ /* 0x000ee20000300800 */
[----:B0-----:R-:W-:Y:S01]  /*d1260*/  ISETP.LT.AND P2, PT, R14, UR4, !P1 ;  /* 0x000000040e007c0c */ /* 0x001fe2000cf41270 */
[----:B------:R-:W0:Y:S02]  /*d1270*/  LDCU UR4, c[0x0][0x39c] ;  /* 0x00007380ff0477ac */ /* 0x000e240008000800 */
[----:B------:R0:W-:Y:S04]  /*d1280*/  @P5 STG.E.U8 desc[UR22][R12.64], R3 ;  /* 0x000000030c005986 */ /* 0x0001e8000c101116 */
[----:B------:R-:W1:Y:S01]  /*d1290*/  LDL.LU R14, [R1+0x3c70] ;  /* 0x003c7000010e7983 */ /* 0x000e620000300800 */
[----:B--2---:R-:W-:Y:S01]  /*d12a0*/  ISETP.LT.AND P5, PT, R10, UR7, !P1 ;  /* 0x000000070a007c0c */ /* 0x004fe2000cfa1270 */
[----:B------:R-:W2:Y:S02]  /*d12b0*/  LDCU UR7, c[0x0][0x39c] ;  /* 0x00007380ff0777ac */ /* 0x000ea40008000800 */
[----:B------:R-:W2:Y:S01]  /*d12c0*/  LDL.LU R10, [R1+0x3c74] ;  /* 0x003c7400010a7983 */ /* 0x000ea20000300800 */
[----:B------:R-:W-:-:S03]  /*d12d0*/  SHF.R.S32.HI R0, RZ, 0x8, R0 ;  /* 0x00000008ff007819 */ /* 0x000fc60000011400 */
[----:B0-----:R-:W2:Y:S04]  /*d12e0*/  LDL.LU.64 R12, [R1+0x418] ;  /* 0x00041800010c7983 */ /* 0x001ea80000300a00 */
[----:B------:R0:W-:Y:S01]  /*d12f0*/  @P4 STG.E.U8 desc[UR22][R18.64], R0 ;  /* 0x0000000012004986 */ /* 0x0001e2000c101116 */
[----:B----4-:R-:W-:Y:S01]  /*d1300*/  ISETP.LT.AND P4, PT, R4, UR6, !P1 ;  /* 0x0000000604007c0c */ /* 0x010fe2000cf81270 */
[----:B------:R-:W4:Y:S02]  /*d1310*/  LDCU UR6, c[0x0][0x39c] ;  /* 0x00007380ff0677ac */ /* 0x000f240008000800 */
[----:B------:R-:W4:Y:S04]  /*d1320*/  LDL.LU R4, [R1+0x3c78] ;  /* 0x003c780001047983 */ /* 0x000f280000300800 */
[----:B0-----:R-:W4:Y:S01]  /*d1330*/  LDL.LU R19, [R1+0xc0] ;  /* 0x0000c00001137983 */ /* 0x001f220000300800 */
[----:B---3--:R-:W-:-:S03]  /*d1340*/  F2FP.SATFINITE.E4M3.F32.PACK_AB_MERGE_C R2, R11, R2, RZ ;  /* 0x000000020b02723e */ /* 0x008fc600048070ff */
[----:B------:R-:W3:Y:S01]  /*d1350*/  LDL.LU R11, [R1+0xc4] ;  /* 0x0000c400010b7983 */ /* 0x000ee20000300800 */
[----:B------:R-:W-:-:S05]  /*d1360*/  PRMT R3, R2, 0x9910, RZ ;  /* 0x0000991002037816 */ /* 0x000fca00000000ff */
[----:B------:R-:W-:Y:S01]  /*d1370*/  IMAD.MOV.U32 R0, RZ, RZ, R3 ;  /* 0x000000ffff007224 */ /* 0x000fe200078e0003 */
[----:B-----5:R0:W-:Y:S04]  /*d1380*/  @P3 STG.E.U8 desc[UR22][R8.64], R2 ;  /* 0x0000000208003986 */ /* 0x0201e8000c101116 */
[----:B------:R-:W-:Y:S02]  /*d1390*/  SHF.R.S32.HI R0, RZ, 0x8, R0 ;  /* 0x00000008ff007819 */ /* 0x000fe40000011400 */
[----:B------:R-:W-:-:S03]  /*d13a0*/  F2FP.SATFINITE.E4M3.F32.PACK_AB_MERGE_C R3, R17, R16, RZ ;  /* 0x000000101103723e */ /* 0x000fc600048070ff */
[----:B------:R-:W-:Y:S04]  /*d13b0*/  @P0 STG.E.U8 desc[UR22][R20.64], R0 ;  /* 0x0000000014000986 */ /* 0x000fe8000c101116 */
[----:B0-----:R-:W5:Y:S04]  /*d13c0*/  LDL.LU.64 R8, [R1+0x410] ;  /* 0x0004100001087983 */ /* 0x001f680000300a00 */
[----:B------:R-:W5:Y:S01]  /*d13d0*/  LDL.LU.64 R16, [R1+0x408] ;  /* 0x0004080001107983 */ /* 0x000f620000300a00 */
[----:B-1----:R-:W-:Y:S01]  /*d13e0*/  ISETP.LT.AND P3, PT, R14, UR5, !P1 ;  /* 0x000000050e007c0c */ /* 0x002fe2000cf61270 */
[----:B------:R-:W0:Y:S02]  /*d13f0*/  LDCU UR5, c[0x0][0x39c] ;  /* 0x00007380ff0577ac */ /* 0x000e240008000800 */
[----:B------:R1:W-:Y:S01]  /*d1400*/  @P2 STG.E.U8 desc[UR22][R6.64], R3 ;  /* 0x0000000306002986 */ /* 0x0003e2000c101116 */
[----:B--2---:R-:W-:Y:S01]  /*d1410*/  ISETP.LT.AND P0, PT, R10, UR4, !P1 ;  /* 0x000000040a007c0c */ /* 0x004fe2000cf01270 */
[----:B------:R-:W2:Y:S02]  /*d1420*/  LDCU UR4, c[0x0][0x39c] ;  /* 0x00007380ff0477ac */ /* 0x000ea40008000800 */
[----:B------:R-:W0:Y:S04]  /*d1430*/  LDL.LU R10, [R1+0x3c7c] ;  /* 0x003c7c00010a7983 */ /* 0x000e280000300800 */
[----:B------:R-:W2:Y:S04]  /*d1440*/  LDL.LU R14, [R1+0xcc] ;  /* 0x0000cc00010e7983 */ /* 0x000ea80000300800 */
[----:B-1----:R-:W2:Y:S01]  /*d1450*/  LDL.LU R7, [R1+0x3c50] ;  /* 0x003c500001077983 */ /* 0x002ea20000300800 */
[----:B------:R-:W-:-:S03]  /*d1460*/  PRMT R2, R3, 0x9910, RZ ;  /* 0x0000991003027816 */ /* 0x000fc600000000ff */
[----:B------:R-:W2:Y:S02]  /*d1470*/  LDL.LU.64 R20, [R1+0x400] ;  /* 0x0004000001147983 */ /* 0x000ea40000300a00 */
[----:B------:R-:W-:Y:S01]  /*d1480*/  IMAD.MOV.U32 R0, RZ, RZ, R2 ;  /* 0x000000ffff007224 */ /* 0x000fe200078e0002 */
[----:B------:R-:W-:-:S04]  /*d1490*/  F2FP.SATFINITE.E4M3.F32.PACK_AB_MERGE_C R2, R5, R15, RZ ;  /* 0x0000000f0502723e */ /* 0x000fc800048070ff */
[----:B------:R-:W-:Y:S02]  /*d14a0*/  SHF.R.S32.HI R0, RZ, 0x8, R0 ;  /* 0x00000008ff007819 */ /* 0x000fe40000011400 */
[----:B------:R-:W-:Y:S02]  /*d14b0*/  PRMT R3, R2, 0x9910, RZ ;  /* 0x0000991002037816 */ /* 0x000fe400000000ff */
[----:B----4-:R-:W-:Y:S01]  /*d14c0*/  ISETP.LT.AND P2, PT, R4, UR6, !P1 ;  /* 0x0000000604007c0c */ /* 0x010fe2000cf41270 */
[----:B------:R1:W-:Y:S01]  /*d14d0*/  @P5 STG.E.U8 desc[UR22][R12.64], R0 ;  /* 0x000000000c005986 */ /* 0x0003e2000c101116 */
[----:B------:R-:W4:Y:S03]  /*d14e0*/  LDCU UR6, c[0x0][0x39c] ;  /* 0x00007380ff0677ac */ /* 0x000f260008000800 */
[----:B------:R-:W4:Y:S04]  /*d14f0*/  LDL.LU.64 R4, [R1+0x3f8] ;  /* 0x0003f80001047983 */ /* 0x000f280000300a00 */
[----:B------:R-:W4:Y:S01]  /*d1500*/  LDL.LU R15, [R1+0xd0] ;  /* 0x0000d000010f7983 */ /* 0x000f220000300800 */
[----:B-1----:R-:W-:Y:S01]  /*d1510*/  IMAD.MOV.U32 R0, RZ, RZ, R3 ;  /* 0x000000ffff007224 */ /* 0x002fe200078e0003 */
[----:B---3--:R-:W-:-:S02]  /*d1520*/  F2FP.SATFINITE.E4M3.F32.PACK_AB_MERGE_C R3, R11, R19, RZ ;  /* 0x000000130b03723e */ /* 0x008fc400048070ff */
[----:B------:R-:W3:Y:S02]  /*d1530*/  LDL.LU R6, [R1+0xd4] ;  /* 0x0000d40001067983 */ /* 0x000ee40000300800 */
[----:B------:R-:W-:Y:S02]  /*d1540*/  SHF.R.S32.HI R0, RZ, 0x8, R0 ;  /* 0x00000008ff007819 */ /* 0x000fe40000011400 */
[----:B------:R-:W3:Y:S04]  /*d1550*/  LDL.LU.64 R12, [R1+0x3f0] ;  /* 0x0003f000010c7983 */ /* 0x000ee80000300a00 */
[----:B-----5:R1:W-:Y:S04]  /*d1560*/  @P4 STG.E.U8 desc[UR22][R8.64], R2 ;  /* 0x0000000208004986 */ /* 0x0203e8000c101116 */
[----:B------:R5:W-:Y:S01]  /*d1570*/  @P3 STG.E.U8 desc[UR22][R16.64], R0 ;  /* 0x0000000010003986 */ /* 0x000be2000c101116 */
[----:B-1----:R-:W-:-:S05]  /*d1580*/  PRMT R2, R3, 0x9910, RZ ;  /* 0x0000991003027816 */ /* 0x002fca00000000ff */
[----:B-----5:R-:W-:Y:S01]  /*d1590*/  IMAD.MOV.U32 R0, RZ, RZ, R2 ;  /* 0x000000ffff007224 */ /* 0x020fe200078e0002 */
[----:B0-----:R-:W-:Y:S01]  /*d15a0*/  ISETP.LT.AND P5, PT, R10, UR5, !P1 ;  /* 0x000000050a007c0c */ /* 0x001fe2000cfa1270 */
[----:B------:R-:W0:Y:S01]  /*d15b0*/  LDCU UR5, c[0x0][0x39c] ;  /* 0x00007380ff0577ac */ /* 0x000e220008000800 */
[----:B------:R-:W5:Y:S04]  /*d15c0*/  LDL.LU R10, [R1+0x3c54] ;  /* 0x003c5400010a7983 */ /* 0x000f680000300800 */
[----:B------:R-:W3:Y:S01]  /*d15d0*/  LDL.LU R8, [R1+0x3c5c] ;  /* 0x003c5c0001087983 */ /* 0x000ee20000300800 */
[----:B--2---:R-:W-:Y:S01]  /*d15e0*/  ISETP.LT.AND P4, PT, R7, UR4, !P1 ;  /* 0x0000000407007c0c */ /* 0x004fe2000cf81270 */
[----:B------:R-:W1:Y:S02]  /*d15f0*/  LDCU UR4, c[0x0][0x39c] ;  /* 0x00007380ff0477ac */ /* 0x000e640008000800 */
[----:B------:R-:W2:Y:S04]  /*d1600*/  LDL.LU.64 R18, [R1+0x3e8] ;  /* 0x0003e80001127983 */ /* 0x000ea80000300a00 */
[----:B------:R-:W0:Y:S04]  /*d1610*/  LDL.LU R11, [R1+0x3c58] ;  /* 0x003c5800010b7983 */ /* 0x000e280000300800 */
[----:B------:R-:W2:Y:S04]  /*d1620*/  LDL.LU R9, [R1+0xd8] ;  /* 0x0000d80001097983 */ /* 0x000ea80000300800 */
[----:B------:R-:W2:Y:S04]  /*d1630*/  LDL.LU R7, [R1+0xdc] ;  /* 0x0000dc0001077983 */ /* 0x000ea80000300800 */
[----:B------:R-:W2:Y:S04]  /*d1640*/  LDL.LU.64 R16, [R1+0x3e0] ;  /* 0x0003e00001107983 */ /* 0x000ea80000300a00 */
[----:B------:R-:W2:Y:S01]  /*d1650*/  LDL.LU R2, [R1+0xc8] ;  /* 0x0000c80001027983 */ /* 0x000ea20000300800 */
[----:B------:R-:W-:-:S03]  /*d1660*/  SHF.R.S32.HI R0, RZ, 0x8, R0 ;  /* 0x00000008ff007819 */ /* 0x000fc60000011400 */
[----:B------:R1:W-:Y:S04]  /*d1670*/  @P0 STG.E.U8 desc[UR22][R20.64], R3 ;  /* 0x0000000314000986 */ /* 0x0003e8000c101116 */
[----:B----4-:R4:W-:Y:S01]  /*d1680*/  @P2 STG.E.U8 desc[UR22][R4.64], R0 ;  /* 0x0000000004002986 */ /* 0x0109e2000c101116 */
[----:B-----5:R-:W-:Y:S01]  /*d1690*/  ISETP.LT.AND P3, PT, R10, UR6, !P1 ;  /* 0x000000060a007c0c */ /* 0x020fe2000cf61270 */
[----:B------:R-:W5:Y:S02]  /*d16a0*/  LDCU UR6, c[0x0][0x39c] ;  /* 0x00007380ff0677ac */ /* 0x000f640008000800 */
[----:B------:R-:W5:Y:S01]  /*d16b0*/  LDL.LU R10, [R1+0x3c60] ;  /* 0x003c6000010a7983 */ /* 0x000f620000300800 */
[----:B---3--:R-:W-:Y:S01]  /*d16c0*/  ISETP.LT.AND P0, PT, R8, UR7, !P1 ;  /* 0x0000000708007c0c */ /* 0x008fe2000cf01270 */
[----:B------:R-:W3:Y:S02]  /*d16d0*/  LDCU UR7, c[0x0][0x39c] ;  /* 0x00007380ff0777ac */ /* 0x000ee40008000800 */
[----:B-1----:R-:W3:Y:S04]  /*d16e0*/  LDL.LU R20, [R1+0x4180] ;  /* 0x0041800001147983 */ /* 0x002ee80000300800 */
[----:B------:R-:W3:Y:S01]  /*d16f0*/  LDL.LU R8, [R1+0x3c38] ;  /* 0x003c380001087983 */ /* 0x000ee20000300800 */
[----:B0-----:R-:W-:Y:S01]  /*d1700*/  ISETP.LT.AND P2, PT, R11, UR5, !P1 ;  /* 0x000000050b007c0c */ /* 0x001fe2000cf41270 */
[----:B------:R-:W0:Y:S02]  /*d1710*/  LDCU UR5, c[0x0][0x39c] ;  /* 0x00007380ff0577ac */ /* 0x000e240008000800 */
[----:B----4-:R-:W4:Y:S04]  /*d1720*/  LDL.LU.64 R4, [R1+0x4178] ;  /* 0x0041780001047983 */ /* 0x010f280000300a00 */
[----:B------:R-:W4:Y:S01]  /*d1730*/  LDL.LU R11, [R1+0xe4] ;  /* 0x0000e400010b7983 */ /* 0x000f220000300800 */
[----:B--2---:R-:W-:-:S04]  /*d1740*/  F2FP.SATFINITE.E4M3.F32.PACK_AB_MERGE_C R2, R14, R2, RZ ;  /* 0x000000020e02723e */ /* 0x004fc800048070ff */
[----:B------:R-:W-:-:S05]  /*d1750*/  PRMT R3, R2, 0x9910, RZ ;  /* 0x0000991002037816 */ /* 0x000fca00000000ff */
[----:B------:R-:W-:Y:S01]  /*d1760*/  IMAD.MOV.U32 R0, RZ, RZ, R3 ;  /* 0x000000ffff007224 */ /* 0x000fe200078e0003 */
[----:B------:R-:W-:Y:S02]  /*d1770*/  F2FP.SATFINITE.E4M3.F32.PACK_AB_MERGE_C R3, R6, R15, RZ ;  /* 0x0000000f0603723e */ /* 0x000fe400048070ff */
[----:B------:R-:W0:Y:S02]  /*d1780*/  LDL.LU R6, [R1+0x3c40] ;  /* 0x003c400001067983 */ /* 0x000e240000300800 */
[----:B------:R-:W-:Y:S02]  /*d1790*/  SHF.R.S32.HI R0, RZ, 0x8, R0 ;  /* 0x00000008ff007819 */ /* 0x000fe40000011400 */
[----:B------:R1:W-:Y:S04]  /*d17a0*/  @P5 STG.E.U8 desc[UR22][R12.64], R2 ;  /* 0x000000020c005986 */ /* 0x0003e8000c101116 */
[----:B------:R2:W-:Y:S04]  /*d17b0*/  @P4 STG.E.U8 desc[UR22][R18.64], R0 ;  /* 0x0000000012004986 */ /* 0x0005e8000c101116 */
[----:B------:R-:W4:Y:S01]  /*d17c0*/  LDL.LU.64 R14, [R1+0x3d0] ;  /* 0x0003d000010e7983 */ /* 0x000f220000300a00 */
[----:B-1----:R-:W-:-:S03]  /*d17d0*/  PRMT R2, R3, 0x9910, RZ ;  /* 0x0000991003027816 */ /* 0x002fc600000000ff */
[----:B------:R-:W4:Y:S02]  /*d17e0*/  LDL.LU.64 R12, [R1+0x3c8] ;  /* 0x0003c800010c7983 */ /* 0x000f240000300a00 */
[----:B--2---:R-:W-:Y:S01]  /*d17f0*/  IMAD.MOV.U32 R0, RZ, RZ, R2 ;  /* 0x000000ffff007224 */ /* 0x004fe200078e0002 */
[----:B------:R-:W-:Y:S01]  /*d1800*/  F2FP.SATFINITE.E4M3.F32.PACK_AB_MERGE_C R2, R7, R9, RZ ;  /* 0x000000090702723e */ /* 0x000fe200048070ff */
[----:B------:R1:W-:Y:S03]  /*d1810*/  @P3 STG.E.U8 desc[UR22][R16.64], R3 ;  /* 0x0000000310003986 */ /* 0x0003e6000c101116 */
[----:B------:R-:W-:Y:S02]  /*d1820*/  SHF.R.S32.HI R0, RZ, 0x8, R0 ;  /* 0x00000008ff007819 */ /* 0x000fe40000011400 */
[----:B-1----:R-:W-:Y:S02]  /*d1830*/  PRMT R3, R2, 0x9910, RZ ;  /* 0x0000991002037816 */ /* 0x002fe400000000ff */
[----:B-----5:R-:W-:Y:S01]  /*d1840*/  ISETP.LT.AND P5, PT, R10, UR4, !P1 ;  /* 0x000000040a007c0c */ /* 0x020fe2000cfa1270 */
[----:B------:R-:W1:Y:S01]  /*d1850*/  LDCU UR4, c[0x0][0x39c] ;  /* 0x00007380ff0477ac */ /* 0x000e620008000800 */
[----:B---3--:R-:W-:Y:S01]  /*d1860*/  ISETP.LT.AND P4, PT, R8, UR6, !P1 ;  /* 0x0000000608007c0c */ /* 0x008fe2000cf81270 */
[----:B------:R-:W2:Y:S01]  /*d1870*/  LDCU UR6, c[0x0][0x39c] ;  /* 0x00007380ff0677ac */ /* 0x000ea20008000800 */
[----:B------:R-:W1:Y:S04]  /*d1880*/  LDL.LU R8, [R1+0x3c48] ;  /* 0x003c480001087983 */ /* 0x000e680000300800 */
[----:B------:R-:W3:Y:S04]  /*d1890*/  LDL.LU R21, [R1+0xe8] ;  /* 0x0000e80001157983 */ /* 0x000ee80000300800 */
[----:B------:R-:W2:Y:S04]  /*d18a0*/  LDL.LU R10, [R1+0x3c44] ;  /* 0x003c4400010a7983 */ /* 0x000ea80000300800 */
[----:B------:R-:W5:Y:S04]  /*d18b0*/  LDL.LU.64 R18, [R1+0x3c0] ;  /* 0x0003c00001127983 */ /* 0x000f680000300a00 */
[----:B----4-:R4:W-:Y:S01]  /*d18c0*/  @P0 STG.E.U8 desc[UR22][R4.64], R0 ;  /* 0x0000000004000986 */ /* 0x0109e2000c101116 */
[----:B0-----:R-:W-:Y:S01]  /*d18d0*/  ISETP.LT.AND P3, PT, R6, UR5, !P1 ;  /* 0x0000000506007c0c */ /* 0x001fe2000cf61270 */
[----:B----4-:R-:W-:-:S02]  /*d18e0*/  IMAD.MOV.U32 R0, RZ, RZ, R3 ;  /* 0x000000ffff007224 */ /* 0x010fc400078e0003 */
[----:B------:R-:W4:Y:S01]  /*d18f0*/  LDL.LU.64 R6, [R1+0x3b8] ;  /* 0x0003b80001067983 */ /* 0x000f220000300a00 */
[----:B------:R-:W0:Y:S03]  /*d1900*/  LDCU UR5, c[0x0][0x39c] ;  /* 0x00007380ff0577ac */ /* 0x000e260008000800 */
[----:B------:R-:W0:Y:S04]  /*d1910*/  LDL.LU R5, [R1+0x3c4c] ;  /* 0x003c4c0001057983 */ /* 0x000e280000300800 */
[----:B------:R-:W3:Y:S04]  /*d1920*/  LDL.LU R4, [R1+0xf0] ;  /* 0x0000f00001047983 */ /* 0x000ee80000300800 */
[----:B------:R-:W3:Y:S04]  /*d1930*/  LDL.LU.64 R16, [R1+0x3b0] ;  /* 0x0003b00001107983 */ /* 0x000ee80000300a00 */
[----:B------:R-:W3:Y:S01]  /*d1940*/  LDL.LU R3, [R1+0xe0] ;  /* 0x0000e00001037983 */ /* 0x000ee20000300800 */
[----:B------:R-:W-:-:S03]  /*d1950*/  SHF.R.S32.HI R0, RZ, 0x8, R0 ;  /* 0x00000008ff007819 */ /* 0x000fc60000011400 */
[----:B------:R0:W-:Y:S04]  /*d1960*/  @P2 STG.E.U8 desc[UR22][R14.64], R2 ;  /* 0x000000020e002986 */ /* 0x0001e8000c101116 */
[----:B------:R0:W-:Y:S01]  /*d1970*/  @P5 STG.E.U8 desc[UR22][R12.64], R0 ;  /* 0x000000000c005986 */ /* 0x0001e2000c101116 */
[----:B-1----:R-:W-:Y:S01]  /*d1980*/  ISETP.LT.AND P0, PT, R8, UR4, !P1 ;  /* 0x0000000408007c0c */ /* 0x002fe2000cf01270 */
[----:B------:R-:W1:Y:S02]  /*d1990*/  LDCU UR4, c[0x0][0x39c] ;  /* 0x00007380ff0477ac */ /* 0x000e640008000800 */
[----:B------:R-:W4:Y:S01]  /*d19a0*/  LDL.LU.64 R8, [R1+0x3a8] ;  /* 0x0003a80001087983 */ /* 0x000f220000300a00 */
[----:B--2---:R-:W-:Y:S01]  /*d19b0*/  ISETP.LT.AND P2, PT, R10, UR6, !P1 ;  /* 0x000000060a007c0c */ /* 0x004fe2000cf41270 */
[----:B------:R-:W2:Y:S02]  /*d19c0*/  LDCU UR6, c[0x0][0x39c] ;  /* 0x00007380ff0677ac */ /* 0x000ea40008000800 */
[----:B------:R-:W1:Y:S01]  /*d19d0*/  LDL.LU R10, [R1+0x3c1c] ;  /* 0x003c1c00010a7983 */ /* 0x000e620000300800 */
[----:B---3--:R-:W-:-:S03]  /*d19e0*/  F2FP.SATFINITE.E4M3.F32.PACK_AB_MERGE_C R3, R11, R3, RZ ;  /* 0x000000030b03723e */ /* 0x008fc600048070ff */
[----:B------:R-:W3:Y:S01]  /*d19f0*/  LDL.LU R11, [R1+0xfc] ;  /* 0x0000fc00010b7983 */ /* 0x000ee20000300800 */
[----:B0-----:R-:W-:-:S03]  /*d1a00*/  PRMT R2, R3, 0x9910, RZ ;  /* 0x0000991003027816 */ /* 0x001fc600000000ff */
[----:B------:R-:W2:Y:S02]  /*d1a10*/  LDL.LU.64 R14, [R1+0x3a0] ;  /* 0x0003a000010e7983 */ /* 0x000ea40000300a00 */
[----:B------:R-:W-:Y:S02]  /*d1a20*/  IMAD.MOV.U32 R0, RZ, RZ, R2 ;  /* 0x000000ffff007224 */ /* 0x000fe400078e0002 */
[----:B------:R-:W2:Y:S01]  /*d1a30*/  LDL.LU R2, [R1+0xec] ;  /* 0x0000ec0001027983 */ /* 0x000ea20000300800 */
[----:B------:R-:W-:Y:S01]  /*d1a40*/  ISETP.LT.AND P5, PT, R5, UR5, !P1 ;  /* 0x0000000505007c0c */ /* 0x000fe2000cfa1270 */
[----:B------:R-:W0:Y:S02]  /*d1a50*/  LDCU UR5, c[0x0][0x39c] ;  /* 0x00007380ff0577ac */ /* 0x000e240008000800 */
[----:B------:R-:W3:Y:S04]  /*d1a60*/  LDL.LU R5, [R1+0x3c24] ;  /* 0x003c240001057983 */ /* 0x000ee80000300800 */
[----:B------:R-:W3:Y:S04]  /*d1a70*/  LDL.LU.64 R12, [R1+0x398] ;  /* 0x00039800010c7983 */ /* 0x000ee80000300a00 */
[----:B-----5:R5:W-:Y:S01]  /*d1a80*/  @P4 STG.E.U8 desc[UR22][R18.64], R3 ;  /* 0x0000000312004986 */ /* 0x020be2000c101116 */
[----:B--2---:R-:W-:-:S03]  /*d1a90*/  F2FP.SATFINITE.E4M3.F32.PACK_AB_MERGE_C R2, R2, R21, RZ ;  /* 0x000000150202723e */ /* 0x004fc600048070ff */
[----:B------:R-:W2:Y:S04]  /*d1aa0*/  LDL.LU R21, [R1+0x4170] ;  /* 0x0041700001157983 */ /* 0x000ea80000300800 */
[----:B-----5:R-:W5:Y:S04]  /*d1ab0*/  LDL.LU.64 R18, [R1+0x4168] ;  /* 0x0041680001127983 */ /* 0x020f680000300a00 */
[----:B------:R-:W2:Y:S01]  /*d1ac0*/  LDL.LU R3, [R1+0x3c14] ;  /* 0x003c140001037983 */ /* 0x000ea20000300800 */
[----:B------:R-:W-:-:S05]  /*d1ad0*/  SHF.R.S32.HI R0, RZ, 0x8, R0 ;  /* 0x00000008ff007819 */ /* 0x000fca0000011400 */
[----:B----4-:R4:W-:Y:S01]  /*d1ae0*/  @P3 STG.E.U8 desc[UR22][R6.64], R0 ;  /* 0x0000000006003986 */ /* 0x0109e2000c101116 */
[----:B-1----:R-:W-:Y:S01]  /*d1af0*/  ISETP.LT.AND P3, PT, R10, UR4, !P1 ;  /* 0x000000040a007c0c */ /* 0x002fe2000cf61270 */
[----:B------:R-:W1:Y:S02]  /*d1b00*/  LDCU UR4, c[0x0][0x39c] ;  /* 0x00007380ff0477ac */ /* 0x000e640008000800 */
[----:B----4-:R-:W4:Y:S04]  /*d1b10*/  LDL.LU.64 R6, [R1+0x390] ;  /* 0x0003900001067983 */ /* 0x010f280000300a00 */
[----:B------:R-:W1:Y:S01]  /*d1b20*/  LDL.LU R10, [R1+0x3c2c] ;  /* 0x003c2c00010a7983 */ /* 0x000e620000300800 */
[----:B--2---:R-:W-:-:S03]  /*d1b30*/  ISETP.LT.AND P4, PT, R3, UR7, !P1 ;  /* 0x0000000703007c0c */ /* 0x004fc6000cf81270 */
[----:B------:R2:W-:Y:S01]  /*d1b40*/  @P0 STG.E.U8 desc[UR22][R16.64], R2 ;  /* 0x0000000210000986 */ /* 0x0005e2000c101116 */
[----:B------:R-:W-:Y:S01]  /*d1b50*/  PRMT R3, R2, 0x9910, RZ ;  /* 0x0000991002037816 */ /* 0x000fe200000000ff */
[----:B------:R-:W0:Y:S04]  /*d1b60*/  LDCU UR7, c[0x0][0x39c] ;  /* 0x00007380ff0777ac */ /* 0x000e280008000800 */
[----:B------:R-:W-:Y:S02]  /*d1b70*/  IMAD.MOV.U32 R0, RZ, RZ, R3 ;  /* 0x000000ffff007224 */ /* 0x000fe400078e0003 */
[----:B------:R-:W2:Y:S03]  /*d1b80*/  LDL.LU R3, [R1+0xf4] ;  /* 0x0000f40001037983 */ /* 0x000ea60000300800 */
[----:B------:R-:W-:-:S02]  /*d1b90*/  SHF.R.S32.HI R0, RZ, 0x8, R0 ;  /* 0x00000008ff007819 */ /* 0x000fc40000011400 */
[----:B---3--:R-:W-:Y:S01]  /*d1ba0*/  ISETP.LT.AND P0, PT, R5, UR6, !P1 ;  /* 0x0000000605007c0c */ /* 0x008fe2000cf01270 */
[----:B------:R-:W3:Y:S02]  /*d1bb0*/  LDCU UR6, c[0x0][0x39c] ;  /* 0x00007380ff0677ac */ /* 0x000ee40008000800 */
[----:B------:R0:W-:Y:S01]  /*d1bc0*/  @P2 STG.E.U8 desc[UR22][R8.64], R0 ;  /* 0x0000000008002986 */ /* 0x0001e2000c101116 */
[----:B--2---:R-:W-:-:S03]  /*d1bd0*/  F2FP.SATFINITE.E4M3.F32.PACK_AB_MERGE_C R3, R3, R4, RZ ;  /* 0x000000040303723e */ /* 0x004fc600048070ff */
[----:B------:R-:W2:Y:S04]  /*d1be0*/  LDL.LU R4, [R1+0x4160] ;  /* 0x0041600001047983 */ /* 0x000ea80000300800 */
[----:B------:R-:W2:Y:S04]  /*d1bf0*/  LDL.LU.64 R16, [R1+0x4158] ;  /* 0x0041580001107983 */ /* 0x000ea80000300a00 */
[----:B------:R-:W3:Y:S04]  /*d1c00*/  LDL.LU R5, [R1+0x3bfc] ;  /* 0x003bfc0001057983 */ /* 0x000ee80000300800 */
[----:B0-----:R-:W2:Y:S01]  /*d1c10*/  LDL.LU R0, [R1+0x3c20] ;  /* 0x003c200001007983 */ /* 0x001ea20000300800 */
[----:B------:R-:W-:-:S03]  /*d1c20*/  PRMT R2, R3, 0x9910, RZ ;  /* 0x0000991003027816 */ /* 0x000fc600000000ff */
[----:B------:R-:W3:Y:S01]  /*d1c30*/  LDL.LU.64 R8, [R1+0x380] ;  /* 0x0003800001087983 */ /* 0x000ee20000300a00 */
[----:B--2---:R-:W-:Y:S01]  /*d1c40*/  ISETP.LT.AND P2, PT, R0, UR5, !P1 ;  /* 0x0000000500007c0c */ /* 0x004fe2000cf41270 */
[----:B------:R-:W-:Y:S02]  /*d1c50*/  IMAD.MOV.U32 R0, RZ, RZ, R2 ;  /* 0x000000ffff007224 */ /* 0x000fe400078e0002 */
[----:B------:R0:W-:Y:S01]  /*d1c60*/  @P5 STG.E.U8 desc[UR22][R14.64], R3 ;  /* 0x000000030e005986 */ /* 0x0001e2000c101116 */
[----:B------:R-:W2:Y:S03]  /*d1c70*/  LDCU UR5, c[0x0][0x39c] ;  /* 0x00007380ff0577ac */ /* 0x000ea60008000800 */
[----:B------:R-:W2:Y:S01]  /*d1c80*/  LDL.LU R2, [R1+0xf8] ;  /* 0x0000f80001027983 */ /* 0x000ea20000300800 */
[----:B------:R-:W-:Y:S02]  /*d1c90*/  SHF.R.S32.HI R0, RZ, 0x8, R0 ;  /* 0x00000008ff007819 */ /* 0x000fe40000011400 */
[----:B-1----:R-:W-:Y:S01]  /*d1ca0*/  ISETP.LT.AND P5, PT, R10, UR4, !P1 ;  /* 0x000000040a007c0c */ /* 0x002fe2000cfa1270 */
[----:B------:R-:W1:Y:S02]  /*d1cb0*/  LDCU UR4, c[0x0][0x39c] ;  /* 0x00007380ff0477ac */ /* 0x000e640008000800 */
[----:B------:R1:W-:Y:S01]  /*d1cc0*/  @P4 STG.E.U8 desc[UR22][R12.64], R0 ;  /* 0x000000000c004986 */ /* 0x0003e2000c101116 */
[----:B---3--:R-:W-:Y:S01]  /*d1cd0*/  ISETP.LT.AND P4, PT, R5, UR6, !P1 ;  /* 0x0000000605007c0c */ /* 0x008fe2000cf81270 */
[----:B------:R-:W3:Y:S02]  /*d1ce0*/  LDCU UR6, c[0x0][0x39c] ;  /* 0x00007380ff0677ac */ /* 0x000ee40008000800 */
[----:B0-----:R-:W3:Y:S01]  /*d1cf0*/  LDL.LU.64 R14, [R1+0x4150] ;  /* 0x00415000010e7983 */ /* 0x001ee20000300a00 */
[----:B--2---:R-:W-:-:S03]  /*d1d00*/  F2FP.SATFINITE.E4M3.F32.PACK_AB_MERGE_C R2, R11, R2, RZ ;  /* 0x000000020b02723e */ /* 0x004fc600048070ff */
[----:B------:R-:W2:Y:S01]  /*d1d10*/  LDL.LU.64 R10, [R1+0x370] ;  /* 0x00037000010a7983 */ /* 0x000ea20000300a00 */
[----:B------:R-:W-:-:S03]  /*d1d20*/  PRMT R3, R2, 0x9910, RZ ;  /* 0x0000991002037816 */ /* 0x000fc600000000ff */
[----:B-1----:R-:W2:Y:S02]  /*d1d30*/  LDL.LU.64 R12, [R1+0x4148] ;  /* 0x00414800010c7983 */ /* 0x002ea40000300a00 */
[----:B------:R-:W-:Y:S02]  /*d1d40*/  IMAD.MOV.U32 R0, RZ, RZ, R3 ;  /* 0x000000ffff007224 */ /* 0x000fe400078e0003 */
[----:B------:R-:W2:Y:S04]  /*d1d50*/  LDL.LU R3, [R1+0x3c08] ;  /* 0x003c080001037983 */ /* 0x000ea80000300800 */
[----:B------:R-:W2:Y:S04]  /*d1d60*/  LDL.LU R5, [R1+0x4140] ;  /* 0x0041400001057983 */ /* 0x000ea80000300800 */
[----:B----4-:R0:W-:Y:S01]  /*d1d70*/  @P3 STG.E.U8 desc[UR22][R6.64], R2 ;  /* 0x0000000206003986 */ /* 0x0101e2000c101116 */
[----:B--2---:R-:W-:-:S03]  /*d1d80*/  F2FP.SATFINITE.E4M3.F32.PACK_AB_MERGE_C R4, R5, R4, RZ ;  /* 0x000000040504723e */ /* 0x004fc600048070ff */
[----:B------:R-:W2:Y:S04]  /*d1d90*/  LDL.LU R5, [R1+0x3c00] ;  /* 0x003c000001057983 */ /* 0x000ea80000300800 */
[----:B0-----:R-:W4:Y:S01]  /*d1da0*/  LDL.LU.64 R6, [R1+0x4138] ;  /* 0x0041380001067983 */ /* 0x001f220000300a00 */
[----:B------:R-:W-:Y:S02]  /*d1db0*/  SHF.R.S32.HI R0, RZ, 0x8, R0 ;  /* 0x00000008ff007819 */ /* 0x000fe40000011400 */
[----:B------:R-:W-:-:S03]  /*d1dc0*/  PRMT R2, R4, 0x9910, RZ ;  /* 0x0000991004027816 */ /* 0x000fc600000000ff */
[----:B----4-:R0:W-:Y:S04]  /*d1dd0*/  @P0 STG.E.U8 desc[UR22][R6.64], R0 ;  /* 0x0000000006000986 */ /* 0x0101e8000c101116 */
[----:B0-----:R-:W4:Y:S01]  /*d1de0*/  LDL.LU.64 R6, [R1+0x4130] ;  /* 0x0041300001067983 */ /* 0x001f220000300a00 */
[----:B------:R-:W-:Y:S01]  /*d1df0*/  IMAD.MOV.U32 R0, RZ, RZ, R2 ;  /* 0x000000ffff007224 */ /* 0x000fe200078e0002 */
[----:B--2---:R-:W-:Y:S01]  /*d1e00*/  ISETP.LT.AND P3, PT, R5, UR5, !P1 ;  /* 0x0000000505007c0c */ /* 0x004fe2000cf61270 */
[----:B------:R-:W0:Y:S01]  /*d1e10*/  LDCU UR5, c[0x0][0x39c] ;  /* 0x00007380ff0577ac */ /* 0x000e220008000800 */
[----:B------:R-:W2:Y:S04]  /*d1e20*/  LDL.LU R2, [R1+0x3c04] ;  /* 0x003c040001027983 */ /* 0x000ea80000300800 */
[----:B------:R-:W0:Y:S04]  /*d1e30*/  LDL.LU R5, [R1+0x3be8] ;  /* 0x003be80001057983 */ /* 0x000e280000300800 */
[----:B------:R1:W-:Y:S01]  /*d1e40*/  @P2 STG.E.U8 desc[UR22][R8.64], R4 ;  /* 0x0000000408002986 */ /* 0x0003e2000c101116 */
[----:B----4-:R-:W-:-:S03]  /*d1e50*/  F2FP.SATFINITE.E4M3.F32.PACK_AB_MERGE_C R6, R7, R6, RZ ;  /* 0x000000060706723e */ /* 0x010fc600048070ff */
[----:B------:R-:W3:Y:S04]  /*d1e60*/  LDL.LU R7, [R1+0x3c0c] ;  /* 0x003c0c0001077983 */ /* 0x000ee80000300800 */
[----:B-1----:R-:W4:Y:S01]  /*d1e70*/  LDL.LU.64 R8, [R1+0x4128] ;  /* 0x0041280001087983 */ /* 0x002f220000300a00 */
[----:B------:R-:W-:Y:S02]  /*d1e80*/  SHF.R.S32.HI R0, RZ, 0x8, R0 ;  /* 0x00000008ff007819 */ /* 0x000fe40000011400 */
[----:B------:R-:W-:Y:S01]  /*d1e90*/  ISETP.LT.AND P0, PT, R3, UR4, !P1 ;  /* 0x0000000403007c0c */ /* 0x000fe2000cf01270 */
[----:B------:R-:W1:Y:S01]  /*d1ea0*/  LDCU UR4, c[0x0][0x39c] ;  /* 0x00007380ff0477ac */ /* 0x000e620008000800 */
[----:B------:R-:W1:Y:S01]  /*d1eb0*/  LDL.LU R3, [R1+0x3bec] ;  /* 0x003bec0001037983 */ /* 0x000e620000300800 */
[----:B--2---:R-:W-:-:S02]  /*d1ec0*/  ISETP.LT.AND P2, PT, R2, UR7, !P1 ;  /* 0x0000000702007c0c */ /* 0x004fc4000cf41270 */
[----:B------:R-:W-:Y:S01]  /*d1ed0*/  PRMT R2, R6, 0x9910, RZ ;  /* 0x0000991006027816 */ /* 0x000fe200000000ff */
[----:B------:R-:W2:Y:S01]  /*d1ee0*/  LDCU UR7, c[0x0][0x39c] ;  /* 0x00007380ff0777ac */ /* 0x000ea20008000800 */
[----:B----4-:R4:W-:Y:S04]  /*d1ef0*/  @P5 STG.E.U8 desc[UR22][R8.64], R0 ;  /* 0x0000000008005986 */ /* 0x0109e8000c101116 */
[----:B------:R0:W-:Y:S04]  /*d1f00*/  @P4 STG.E.U8 desc[UR22][R10.64], R6 ;  /* 0x000000060a004986 */ /* 0x0001e8000c101116 */
[----:B----4-:R-:W4:Y:S04]  /*d1f10*/  LDL.LU.64 R8, [R1+0x4120] ;  /* 0x0041200001087983 */ /* 0x010f280000300a00 */
[----:B------:R-:W2:Y:S04]  /*d1f20*/  LDL.LU R4, [R1+0x3bf0] ;  /* 0x003bf00001047983 */ /* 0x000ea80000300800 */
[----:B0-----:R-:W2:Y:S01]  /*d1f30*/  LDL.LU.64 R10, [R1+0x4118] ;  /* 0x00411800010a7983 */ /* 0x001ea20000300a00 */
[----:B------:R-:W-:Y:S01]  /*d1f40*/  IMAD.MOV.U32 R0, RZ, RZ, R2 ;  /* 0x000000ffff007224 */ /* 0x000fe200078e0002 */
[----:B---3--:R-:W-:Y:S01]  /*d1f50*/  ISETP.LT.AND P5, PT, R7, UR6, !P1 ;  /* 0x0000000607007c0c */ /* 0x008fe2000cfa1270 */
[----:B------:R-:W0:Y:S01]  /*d1f60*/  LDCU UR6, c[0x0][0x39c] ;  /* 0x00007380ff0677ac */ /* 0x000e220008000800 */
[----:B------:R-:W3:Y:S02]  /*d1f70*/  LDL.LU.64 R6, [R1+0x358] ;  /* 0x0003580001067983 */ /* 0x000ee40000300a00 */
[----:B------:R-:W-:-:S02]  /*d1f80*/  SHF.R.S32.HI R0, RZ, 0x8, R0 ;  /* 0x00000008ff007819 */ /* 0x000fc40000011400 */
[----:B------:R-:W-:Y:S01]  /*d1f90*/  ISETP.LT.AND P4, PT, R5, UR5, !P1 ;  /* 0x0000000505007c0c */ /* 0x000fe2000cf81270 */
[----:B------:R-:W0:Y:S01]  /*d1fa0*/  LDCU UR5, c[0x0][0x39c] ;  /* 0x00007380ff0577ac */ /* 0x000e220008000800 */
[----:B----4-:R-:W-:Y:S01]  /*d1fb0*/  F2FP.SATFINITE.E4M3.F32.PACK_AB_MERGE_C R8, R9, R8, RZ ;  /* 0x000000080908723e */ /* 0x010fe200048070ff */
[----:B--2---:R2:W-:Y:S04]  /*d1fc0*/  @P3 STG.E.U8 desc[UR22][R10.64], R0 ;  /* 0x000000000a003986 */ /* 0x0045e8000c101116 */
[----:B--2---:R-:W2:Y:S04]  /*d1fd0*/  LDL.LU.64 R10, [R1+0x4110] ;  /* 0x00411000010a7983 */ /* 0x004ea80000300a00 */
[----:B------:R-:W4:Y:S04]  /*d1fe0*/  LDL.LU R5, [R1+0x3bf4] ;  /* 0x003bf40001057983 */ /* 0x000f280000300800 */
[----:B------:R0:W-:Y:S01]  /*d1ff0*/  @P0 STG.E.U8 desc[UR22][R12.64], R8 ;  /* 0x000000080c000986 */ /* 0x0001e2000c101116 */
[----:B-1----:R-:W-:Y:S01]  /*d2000*/  ISETP.LT.AND P3, PT, R3, UR4, !P1 ;  /* 0x0000000403007c0c */ /* 0x002fe2000cf61270 */
[----:B------:R-:W1:Y:S02]  /*d2010*/  LDCU UR4, c[0x0][0x39c] ;  /* 0x00007380ff0477ac */ /* 0x000e640008000800 */
[----:B0-----:R-:W5:Y:S04]  /*d2020*/  LDL.LU.64 R12, [R1+0x4108] ;  /* 0x00410800010c7983 */ /* 0x001f680000300a00 */
[----:B------:R-:W1:Y:S01]  /*d2030*/  LDL.LU R3, [R1+0x3bf8] ;  /* 0x003bf80001037983 */ /* 0x000e620000300800 */
[----:B------:R-:W-:-:S02]  /*d2040*/  PRMT R2, R8, 0x9910, RZ ;  /* 0x0000991008027816 */ /* 0x000fc400000000ff */
[----:B------:R-:W-:Y:S01]  /*d2050*/  ISETP.LT.AND P0, PT, R4, UR6, !P1 ;  /* 0x0000000604007c0c */ /* 0x000fe2000cf01270 */
[----:B------:R-:W5:Y:S01]  /*d2060*/  LDL.LU.64 R8, [R1+0x338] ;  /* 0x0003380001087983 */ /* 0x000f620000300a00 */
[----:B------:R-:W0:Y:S03]  /*d2070*/  LDCU UR6, c[0x0][0x39c] ;  /* 0x00007380ff0677ac */ /* 0x000e260008000800 */
[----:B------:R-:W0:Y:S01]  /*d2080*/  LDL.LU R4, [R1+0x3b94] ;  /* 0x003b940001047983 */ /* 0x000e220000300800 */
[----:B------:R-:W-:-:S05]  /*d2090*/  IMAD.MOV.U32 R0, RZ, RZ, R2 ;  /* 0x000000ffff007224 */ /* 0x000fca00078e0002 */
[----:B------:R-:W-:-:S05]  /*d20a0*/  SHF.R.S32.HI R0, RZ, 0x8, R0 ;  /* 0x00000008ff007819 */ /* 0x000fca0000011400 */
[----:B---3--:R3:W-:Y:S04]  /*d20b0*/  @P2 STG.E.U8 desc[UR22][R6.64], R0 ;  /* 0x0000000006002986 */ /* 0x0087e8000c101116 */
[----:B---3--:R-:W3:Y:S01]  /*d20c0*/  LDL.LU.64 R6, [R1+0x328] ;  /* 0x0003280001067983 */ /* 0x008ee20000300a00 */
[----:B--2---:R-:W-:-:S03]  /*d20d0*/  F2FP.SATFINITE.E4M3.F32.PACK_AB_MERGE_C R10, R11, R10, RZ ;  /* 0x0000000a0b0a723e */ /* 0x004fc600048070ff */
[----:B------:R-:W2:Y:S01]  /*d20e0*/  LDL.LU R11, [R1+0x3b38] ;  /* 0x003b3800010b7983 */ /* 0x000ea20000300800 */
[----:B------:R-:W-:-:S05]  /*d20f0*/  PRMT R2, R10, 0x9910, RZ ;  /* 0x000099100a027816 */ /* 0x000fca00000000ff */
[----:B------:R-:W-:Y:S01]  /*d2100*/  IMAD.MOV.U32 R0, RZ, RZ, R2 ;  /* 0x000000ffff007224 */ /* 0x000fe200078e0002 */
[----:B----4-:R-:W-:Y:S01]  /*d2110*/  ISETP.LT.AND P2, PT, R5, UR5, !P1 ;  /* 0x0000000505007c0c */ /* 0x010fe2000cf41270 */
[----:B------:R4:W-:Y:S01]  /*d2120*/  @P5 STG.E.U8 desc[UR22][R14.64], R10 ;  /* 0x0000000a0e005986 */ /* 0x0009e2000c101116 */
[----:B------:R-:W0:Y:S02]  /*d2130*/  LDCU UR5, c[0x0][0x39c] ;  /* 0x00007380ff0577ac */ /* 0x000e240008000800 */
[----:B------:R-:W-:Y:S01]  /*d2140*/  SHF.R.S32.HI R0, RZ, 0x8, R0 ;  /* 0x00000008ff007819 */ /* 0x000fe20000011400 */
[----:B------:R-:W2:Y:S01]  /*d2150*/  LDL.LU R5, [R1+0x3b40] ;  /* 0x003b400001057983 */ /* 0x000ea20000300800 */
[----:B-----5:R-:W-:-:S03]  /*d2160*/  F2FP.SATFINITE.E4M3.F32.PACK_AB_MERGE_C R12, R13, R12, RZ ;  /* 0x0000000c0d0c723e */ /* 0x020fc600048070ff */
[----:B------:R5:W-:Y:S01]  /*d2170*/  @P4 STG.E.U8 desc[UR22][R16.64], R0 ;  /* 0x0000000010004986 */ /* 0x000be2000c101116 */
[----:B------:R-:W-:-:S03]  /*d2180*/  PRMT R2, R12, 0x9910, RZ ;  /* 0x000099100c027816 */ /* 0x000fc600000000ff */
[----:B----4-:R-:W4:Y:S01]  /*d2190*/  LDL.LU.64 R14, [R1+0x4100] ;  /* 0x00410000010e7983 */ /* 0x010f220000300a00 */
[----:B-1----:R-:W-:Y:S01]  /*d21a0*/  ISETP.LT.AND P5, PT, R3, UR4, !P1 ;  /* 0x0000000403007c0c */ /* 0x002fe2000cfa1270 */
[----:B------:R-:W1:Y:S02]  /*d21b0*/  LDCU UR4, c[0x0][0x39c] ;  /* 0x00007380ff0477ac */ /* 0x000e640008000800 */
[----:B-----5:R-:W5:Y:S01]  /*d21c0*/  LDL.LU.64 R16, [R1+0x40f8] ;  /* 0x0040f80001107983 */ /* 0x020f620000300a00 */
[----:B------:R-:W-:-:S03]  /*d21d0*/  IMAD.MOV.U32 R0, RZ, RZ, R2 ;  /* 0x000000ffff007224 */ /* 0x000fc600078e0002 */
[----:B------:R-:W2:Y:S01]  /*d21e0*/  LDL.LU.64 R2, [R1+0x340] ;  /* 0x0003400001027983 */ /* 0x000ea20000300a00 */
[----:B0-----:R-:W-:Y:S01]  /*d21f0*/  ISETP.LT.AND P4, PT, R4, UR6, !P1 ;  /* 0x0000000604007c0c */ /* 0x001fe2000cf81270 */
[----:B------:R-:W0:Y:S02]  /*d2200*/  LDCU UR6, c[0x0][0x39c] ;  /* 0x00007380ff0677ac */ /* 0x000e240008000800 */
[----:B------:R-:W1:Y:S01]  /*d2210*/  LDL.LU R4, [R1+0x3960] ;  /* 0x0039600001047983 */ /* 0x000e620000300800 */
[----:B------:R-:W-:-:S03]  /*d2220*/  SHF.R.S32.HI R0, RZ, 0x8, R0 ;  /* 0x00000008ff007819 */ /* 0x000fc60000011400 */
[----:B--2---:R2:W-:Y:S04]  /*d2230*/  @P3 STG.E.U8 desc[UR22][R2.64], R12 ;  /* 0x0000000c02003986 */ /* 0x0045e8000c101116 */
[----:B--2---:R-:W0:Y:S01]  /*d2240*/  LDL.LU R3, [R1+0x389c] ;  /* 0x00389c0001037983 */ /* 0x004e220000300800 */
[----:B----4-:R-:W-:-:S03]  /*d2250*/  F2FP.SATFINITE.E4M3.F32.PACK_AB_MERGE_C R14, R15, R14, RZ ;  /* 0x0000000e0f0e723e */ /* 0x010fc600048070ff */
[----:B------:R-:W-:Y:S01]  /*d2260*/  @P0 STG.E.U8 desc[UR22][R8.64], R0 ;  /* 0x0000000008000986 */ /* 0x000fe2000c101116 */
[----:B------:R-:W-:Y:S01]  /*d2270*/  ISETP.LT.AND P0, PT, R5, UR5, !P1 ;  /* 0x0000000505007c0c */ /* 0x000fe2000cf01270 */
[----:B------:R-:W2:Y:S02]  /*d2280*/  LDCU UR5, c[0x0][0x39c] ;  /* 0x00007380ff0577ac */ /* 0x000ea40008000800 */
[----:B------:R4:W-:Y:S04]  /*d2290*/  @P2 STG.E.U8 desc[UR22][R18.64], R14 ;  /* 0x0000000e12002986 */ /* 0x0009e8000c101116 */
[----:B----4-:R-:W4:Y:S04]  /*d22a0*/  LDL.LU.64 R18, [R1+0x40f0] ;  /* 0x0040f00001127983 */ /* 0x010f280000300a00 */
[----:B------:R-:W2:Y:S01]  /*d22b0*/  LDL.LU R5, [R1+0x3894] ;  /* 0x0038940001057983 */ /* 0x000ea20000300800 */
[----:B------:R-:W-:-:S02]  /*d22c0*/  PRMT R2, R14, 0x9910, RZ ;  /* 0x000099100e027816 */ /* 0x000fc400000000ff */
[----:B-1----:R-:W-:Y:S01]  /*d22d0*/  ISETP.LT.AND P2, PT, R4, UR4, !P1 ;  /* 0x0000000404007c0c */ /* 0x002fe2000cf41270 */
[----:B------:R-:W4:Y:S01]  /*d22e0*/  LDL.LU.64 R14, [R1+0x310] ;  /* 0x00031000010e7983 */ /* 0x000f220000300a00 */
[----:B-----5:R-:W-:Y:S01]  /*d22f0*/  F2FP.SATFINITE.E4M3.F32.PACK_AB_MERGE_C R16, R17, R16, RZ ;  /* 0x000000101110723e */ /* 0x020fe200048070ff */
[----:B------:R-:W-:Y:S01]  /*d2300*/  IMAD.MOV.U32 R0, RZ, RZ, R2 ;  /* 0x000000ffff007224 */ /* 0x000fe200078e0002 */
[----:B------:R-:W-:Y:S01]  /*d2310*/  ISETP.LT.AND P3, PT, R11, UR7, !P1 ;  /* 0x000000070b007c0c */ /* 0x000fe2000cf61270 */
[----:B------:R-:W5:Y:S01]  /*d2320*/  LDL.LU R4, [R1+0x3888] ;  /* 0x0038880001047983 */ /* 0x000f620000300800 */
[----:B------:R-:W-:Y:S01]  /*d2330*/  PRMT R2, R16, 0x9910, RZ ;  /* 0x0000991010027816 */ /* 0x000fe200000000ff */
[----:B------:R-:W5:Y:S01]  /*d2340*/  LDCU UR4, c[0x0][0x39c] ;  /* 0x00007380ff0477ac */ /* 0x000f620008000800 */
[----:B------:R-:W-:Y:S01]  /*d2350*/  SHF.R.S32.HI R0, RZ, 0x8, R0 ;  /* 0x00000008ff007819 */ /* 0x000fe20000011400 */
[----:B------:R-:W4:Y:S01]  /*d2360*/  LDL.LU.64 R12, [R1+0x300] ;  /* 0x00030000010c7983 */ /* 0x000f220000300a00 */
[----:B------:R-:W1:Y:S03]  /*d2370*/  LDCU UR7, c[0x0][0x39c] ;  /* 0x00007380ff0777ac */ /* 0x000e660008000800 */
[----:B---3--:R-:W-:Y:S04]  /*d2380*/  @P5 STG.E.U8 desc[UR22][R6.64], R0 ;  /* 0x0000000006005986 */ /* 0x008fe8000c101116 */
[----:B------:R-:W3:Y:S04]  /*d2390*/  LDL.LU.64 R10, [R1+0x2e0] ;  /* 0x0002e000010a7983 */ /* 0x000ee80000300a00 */
[----:B------:R1:W-:Y:S04]  /*d23a0*/  @P4 STG.E.U8 desc[UR22][R20.64], R16 ;  /* 0x0000001014004986 */ /* 0x0003e8000c101116 */
[----:B-1----:R-:W3:Y:S01]  /*d23b0*/  LDL.LU.64 R20, [R1+0x40e8] ;  /* 0x0040e80001147983 */ /* 0x002ee20000300a00 */
[----:B------:R-:W-:-:S05]  /*d23c0*/  IMAD.MOV.U32 R0, RZ, RZ, R2 ;  /* 0x000000ffff007224 */ /* 0x000fca00078e0002 */
[----:B------:R-:W-:-:S05]  /*d23d0*/  SHF.R.S32.HI R0, RZ, 0x8, R0 ;  /* 0x00000008ff007819 */ /* 0x000fca0000011400 */
[----:B------:R1:W-:Y:S01]  /*d23e0*/  @P3 STG.E.U8 desc[UR22][R22.64], R0 ;  /* 0x0000000016003986 */ /* 0x0003e2000c101116 */
[----:B0-----:R-:W-:Y:S01]  /*d23f0*/  ISETP.LT.AND P5, PT, R3, UR6, !P1 ;  /* 0x0000000603007c0c */ /* 0x001fe2000cfa1270 */
[----:B------:R-:W0:Y:S02]  /*d2400*/  LDCU UR6, c[0x0][0x39c] ;  /* 0x00007380ff0677ac */ /* 0x000e240008000800 */
[----:B------:R-:W0:Y:S04]  /*d2410*/  LDL.LU R3, [R1+0x3884] ;  /* 0x0038840001037983 */ /* 0x000e280000300800 */
[----:B-1----:R-:W3:Y:S04]  /*d2420*/  LDL.LU.64 R22, [R1+0x40e0] ;  /* 0x0040e00001167983 */ /* 0x002ee80000300a00 */
[----:B------:R-:W3:Y:S01]  /*d2430*/  LDL.LU R9, [R1+0x3880] ;  /* 0x0038800001097983 */ /* 0x000ee20000300800 */
[----:B--2---:R-:W-:Y:S01]  /*d2440*/  ISETP.LT.AND P4, PT, R5, UR5, !P1 ;  /* 0x0000000505007c0c */ /* 0x004fe2000cf81270 */
[----:B------:R-:W1:Y:S02]  /*d2450*/  LDCU UR5, c[0x0][0x39c] ;  /* 0x00007380ff0577ac */ /* 0x000e640008000800 */
[----:B------:R-:W2:Y:S01]  /*d2460*/  LDL.LU R5, [R1+0x3878] ;  /* 0x0038780001057983 */ /* 0x000ea20000300800 */
[----:B-----5:R-:W-:Y:S01]  /*d2470*/  ISETP.LT.AND P3, PT, R4, UR4, !P1 ;  /* 0x0000000404007c0c */ /* 0x020fe2000cf61270 */
[----:B------:R-:W5:Y:S02]  /*d2480*/  LDCU UR4, c[0x0][0x39c] ;  /* 0x00007380ff0477ac */ /* 0x000f640008000800 */
[----:B------:R-:W5:Y:S01]  /*d2490*/  LDL.LU R4, [R1+0x386c] ;  /* 0x00386c0001047983 */ /* 0x000f620000300800 */
[----:B----4-:R-:W-:-:S03]  /*d24a0*/  F2FP.SATFINITE.E4M3.F32.PACK_AB_MERGE_C R18, R19, R18, RZ ;  /* 0x000000121312723e */ /* 0x010fc600048070ff */
[----:B------:R-:W4:Y:S01]  /*d24b0*/  LDL.LU.64 R6, [R1+0x2d0] ;  /* 0x0002d00001067983 */ /* 0x000f220000300a00 */
[----:B------:R-:W-:-:S05]  /*d24c0*/  PRMT R2, R18, 0x9910, RZ ;  /* 0x0000991012027816 */ /* 0x000fca00000000ff */
[----:B------:R-:W-:Y:S01]  /*d24d0*/  IMAD.MOV.U32 R0, RZ, RZ, R2 ;  /* 0x000000ffff007224 */ /* 0x000fe200078e0002 */
[----:B------:R-:W-:Y:S04]  /*d24e0*/  @P0 STG.E.U8 desc[UR22][R14.64], R18 ;  /* 0x000000120e000986 */ /* 0x000fe8000c101116 */
[----:B------:R-:W-:-:S05]  /*d24f0*/  SHF.R.S32.HI R0, RZ, 0x8, R0 ;  /* 0x00000008ff007819 */ /* 0x000fca0000011400 */
[----:B------:R1:W-:Y:S04]  /*d2500*/  @P2 STG.E.U8 desc[UR22][R24.64], R0 ;  /* 0x0000000018002986 */ /* 0x0003e8000c101116 */
[----:B-1----:R-:W4:Y:S04]  /*d2510*/  LDL.LU.64 R24, [R1+0x40d8] ;  /* 0x0040d80001187983 */ /* 0x002f280000300a00 */
[----:B------:R-:W4:Y:S01]  /*d2520*/  LDL.LU R8, [R1+0x3864] ;  /* 0x0038640001087983 */ /* 0x000f220000300800 */
[----:B---3--:R-:W-:-:S04]  /*d2530*/  F2FP.SATFINITE.E4M3.F32.PACK_AB_MERGE_C R20, R21, R20, RZ ;  /* 0x000000141514723e */ /* 0x008fc800048070ff */
[----:B------:R-:W-:-:S05]  /*d2540*/  PRMT R2, R20, 0x9910, RZ ;  /* 0x0000991014027816 */ /* 0x000fca00000000ff */
[----:B------:R-:W-:Y:S01]  /*d2550*/  IMAD.MOV.U32 R0, RZ, RZ, R2 ;  /* 0x000000ffff007224 */ /* 0x000fe200078e0002 */
[----:B------:R-:W-:Y:S04]  /*d2560*/  @P5 STG.E.U8 desc[UR22][R12.64], R20 ;  /* 0x000000140c005986 */ /* 0x000fe8000c101116 */
[----:B------:R-:W-:-:S05]  /*d2570*/  SHF.R.S32.HI R0, RZ, 0x8, R0 ;  /* 0x00000008ff007819 */ /* 0x000fca0000011400 */
[----:B------:R-:W-:Y:S01]  /*d2580*/  @P4 STG.E.U8 desc[UR22][R10.64], R0 ;  /* 0x000000000a004986 */ /* 0x000fe2000c101116 */
[----:B0-----:R-:W-:Y:S01]  /*d2590*/  ISETP.LT.AND P0, PT, R3, UR6, !P1 ;  /* 0x0000000603007c0c */ /* 0x001fe2000cf01270 */
[----:B------:R-:W0:Y:S02]  /*d25a0*/  LDCU UR6, c[0x0][0x39c] ;  /* 0x00007380ff0677ac */ /* 0x000e240008000800 */
[----:B------:R-:W3:Y:S01]  /*d25b0*/  LDL.LU R3, [R1+0x385c] ;  /* 0x00385c0001037983 */ /* 0x000ee20000300800 */
[----:B------:R-:W-:-:S05]  /*d25c0*/  F2FP.SATFINITE.E4M3.F32.PACK_AB_MERGE_C R22, R23, R22, RZ ;  /* 0x000000161716723e */ /* 0x000fca00048070ff */
[----:B------:R1:W-:Y:S01]  /*d25d0*/  @P3 STG.E.U8 desc[UR22][R26.64], R22 ;  /* 0x000000161a003986 */ /* 0x0003e2000c101116 */
[----:B--2---:R-:W-:Y:S01]  /*d25e0*/  ISETP.LT.AND P5, PT, R5, UR7, !P1 ;  /* 0x0000000705007c0c */ /* 0x004fe2000cfa1270 */
[----:B------:R-:W2:Y:S02]  /*d25f0*/  LDCU UR7, c[0x0][0x39c] ;  /* 0x00007380ff0777ac */ /* 0x000ea40008000800 */
[----:B------:R-:W2:Y:S04]  /*d2600*/  LDL.LU R5, [R1+0x3854] ;  /* 0x0038540001057983 */ /* 0x000ea80000300800 */
[----:B-1----:R-:W2:Y:S01]  /*d2610*/  LDL.LU.64 R26, [R1+0x40d0] ;  /* 0x0040d000011a7983 */ /* 0x002ea20000300a00 */
[----:B-----5:R-:W-:Y:S01]  /*d2620*/  ISETP.LT.AND P4, PT, R4, UR4, !P1 ;  /* 0x0000000404007c0c */ /* 0x020fe2000cf81270 */
[----:B------:R-:W1:Y:S02]  /*d2630*/  LDCU UR4, c[0x0][0x39c] ;  /* 0x00007380ff0477ac */ /* 0x000e640008000800 */
[----:B------:R-:W5:Y:S04]  /*d2640*/  LDL.LU R4, [R1+0x3848] ;  /* 0x0038480001047983 */ /* 0x000f680000300800 */
[----:B------:R-:W5:Y:S01]  /*d2650*/  LDL.LU.64 R16, [R1+0x2b8] ;  /* 0x0002b80001107983 */ /* 0x000f620000300a00 */
[----:B------:R-:W-:Y:S01]  /*d2660*/  ISETP.LT.AND P2, PT, R9, UR5, !P1 ;  /* 0x0000000509007c0c */ /* 0x000fe2000cf41270 */
[----:B------:R-:W3:Y:S01]  /*d2670*/  LDCU UR5, c[0x0][0x39c] ;  /* 0x00007380ff0577ac */ /* 0x000ee20008000800 */
[----:B------:R-:W-:Y:S01]  /*d2680*/  PRMT R2, R22, 0x9910, RZ ;  /* 0x0000991016027816 */ /* 0x000fe200000000ff */
[----:B------:R-:W5:Y:S04]  /*d2690*/  LDL.LU R14, [R1+0x3844] ;  /* 0x00384400010e7983 */ /* 0x000f680000300800 */
[----:B------:R-:W-:-:S05]  /*d26a0*/  IMAD.MOV.U32 R0, RZ, RZ, R2 ;  /* 0x000000ffff007224 */ /* 0x000fca00078e0002 */
[----:B------:R-:W-:-:S05]  /*d26b0*/  SHF.R.S32.HI R0, RZ, 0x8, R0 ;  /* 0x00000008ff007819 */ /* 0x000fca0000011400 */
[----:B----4-:R4:W-:Y:S01]  /*d26c0*/  @P0 STG.E.U8 desc[UR22][R6.64], R0 ;  /* 0x0000000006000986 */ /* 0x0109e2000c101116 */
[----:B------:R-:W-:-:S03]  /*d26d0*/  F2FP.SATFINITE.E4M3.F32.PACK_AB_MERGE_C R24, R25, R24, RZ ;  /* 0x000000181918723e */ /* 0x000fc600048070ff */
[----:B----4-:R-:W4:Y:S01]  /*d26e0*/  LDL.LU R7, [R1+0x3838] ;  /* 0x0038380001077983 */ /* 0x010f220000300800 */
[----:B------:R-:W-:-:S03]  /*d26f0*/  PRMT R2, R24, 0x9910, RZ ;  /* 0x0000991018027816 */ /* 0x000fc600000000ff */
[----:B------:R-:W4:Y:S04]  /*d2700*/  LDL.LU.64 R12, [R1+0x2a8] ;  /* 0x0002a800010c7983 */ /* 0x000f280000300a00 */
[----:B------:R0:W-:Y:S01]  /*d2710*/  @P2 STG.E.U8 desc[UR22][R28.64], R24 ;  /* 0x000000181c002986 */ /* 0x0001e2000c101116 */
[----:B------:R-:W-:-:S05]  /*d2720*/  IMAD.MOV.U32 R0, RZ, RZ, R2 ;  /* 0x000000ffff007224 */ /* 0x000fca00078e0002 */
[----:B------:R-:W-:-:S05]  /*d2730*/  SHF.R.S32.HI R0, RZ, 0x8, R0 ;  /* 0x00000008ff007819 */ /* 0x000fca0000011400 */
[----:B------:R1:W-:Y:S01]  /*d2740*/  @P5 STG.E.U8 desc[UR22][R30.64], R0 ;  /* 0x000000001e005986 */ /* 0x0003e2000c101116 */
[----:B0-----:R-:W-:Y:S01]  /*d2750*/  ISETP.LT.AND P3, PT, R8, UR6, !P1 ;  /* 0x0000000608007c0c */ /* 0x001fe2000cf61270 */
[----:B------:R-:W0:Y:S01]  /*d2760*/  LDCU UR6, c[0x0][0x39c] ;  /* 0x00007380ff0677ac */ /* 0x000e220008000800 */
[----:B---3--:R-:W-:Y:S01]  /*d2770*/  ISETP.LT.AND P0, PT, R3, UR5, !P1 ;  /* 0x0000000503007c0c */ /* 0x008fe2000cf01270 */
[----:B------:R-:W3:Y:S01]  /*d2780*/  LDCU UR5, c[0x0][0x39c] ;  /* 0x00007380ff0577ac */ /* 0x000ee20008000800 */
[----:B------:R-:W3:Y:S04]  /*d2790*/  LDL.LU R3, [R1+0x3830] ;  /* 0x0038300001037983 */ /* 0x000ee80000300800 */
[----:B------:R-:W3:Y:S04]  /*d27a0*/  LDL.LU.64 R10, [R1+0x2a0] ;  /* 0x0002a000010a7983 */ /* 0x000ee80000300a00 */
[----:B------:R-:W3:Y:S04]  /*d27b0*/  LDL.LU.64 R28, [R1+0x40c8] ;  /* 0x0040c800011c7983 */ /* 0x000ee80000300a00 */
[----:B------:R-:W3:Y:S04]  /*d27c0*/  LDL.LU R6, [R1+0x3824] ;  /* 0x0038240001067983 */ /* 0x000ee80000300800 */
[----:B-1----:R-:W3:Y:S01]  /*d27d0*/  LDL.LU.64 R30, [R1+0x40c0] ;  /* 0x0040c000011e7983 */ /* 0x002ee20000300a00 */
[----:B--2---:R-:W-:-:S04]  /*d27e0*/  F2FP.SATFINITE.E4M3.F32.PACK_AB_MERGE_C R26, R27, R26, RZ ;  /* 0x0000001a1b1a723e */ /* 0x004fc800048070ff */
[----:B------:R-:W-:-:S05]  /*d27f0*/  PRMT R2, R26, 0x9910, RZ ;  /* 0x000099101a027816 */ /* 0x000fca00000000ff */
[----:B------:R-:W-:Y:S01]  /*d2800*/  IMAD.MOV.U32 R0, RZ, RZ, R2 ;  /* 0x000000ffff007224 */ /* 0x000fe200078e0002 */
[----:B------:R-:W-:Y:S01]  /*d2810*/  ISETP.LT.AND P2, PT, R5, UR4, !P1 ;  /* 0x0000000405007c0c */ /* 0x000fe2000cf41270 */
[----:B-----5:R-:W-:Y:S01]  /*d2820*/  @P4 STG.E.U8 desc[UR22][R16.64], R26 ;  /* 0x0000001a10004986 */ /* 0x020fe2000c101116 */
[----:B0-----:R-:W-:Y:S01]  /*d2830*/  ISETP.LT.AND P5, PT, R4, UR6, !P1 ;  /* 0x0000000604007c0c */ /* 0x001fe2000cfa1270 */
[----:B------:R-:W4:Y:S01]  /*d2840*/  LDCU UR4, c[0x0][0x39c] ;  /* 0x00007380ff0477ac */ /* 0x000f220008000800 */
[----:B------:R-:W-:Y:S01]  /*d2850*/  SHF.R.S32.HI R0, RZ, 0x8, R0 ;  /* 0x00000008ff007819 */ /* 0x000fe20000011400 */
[----:B------:R-:W2:Y:S01]  /*d2860*/  LDL.LU R5, [R1+0x3820] ;  /* 0x0038200001057983 */ /* 0x000ea20000300800 */
[----:B------:R-:W0:Y:S03]  /*d2870*/  LDCU UR6, c[0x0][0x39c] ;  /* 0x00007380ff0677ac */ /* 0x000e260008000800 */
[----:B------:R-:W5:Y:S04]  /*d2880*/  LDL.LU.64 R8, [R1+0x290] ;  /* 0x0002900001087983 */ /* 0x000f680000300a00 */
[----:B------:R-:W2:Y:S04]  /*d2890*/  LDL.LU R4, [R1+0x3818] ;  /* 0x0038180001047983 */ /* 0x000ea80000300800 */
[----:B------:R1:W-:Y:S04]  /*d28a0*/  @P3 STG.E.U8 desc[UR22][R32.64], R0 ;  /* 0x0000000020003986 */ /* 0x0003e8000c101116 */
[----:B-1----:R-:W2:Y:S01]  /*d28b0*/  LDL.LU.64 R32, [R1+0x40b8] ;  /* 0x0040b80001207983 */ /* 0x002ea20000300a00 */
[----:B----4-:R-:W-:Y:S01]  /*d28c0*/  ISETP.LT.AND P3, PT, R7, UR4, !P1 ;  /* 0x0000000407007c0c */ /* 0x010fe2000cf61270 */
[----:B------:R-:W1:Y:S02]  /*d28d0*/  LDCU UR4, c[0x0][0x39c] ;  /* 0x00007380ff0477ac */ /* 0x000e640008000800 */
[----:B------:R-:W4:Y:S01]  /*d28e0*/  LDL.LU R7, [R1+0x3814] ;  /* 0x0038140001077983 */ /* 0x000f220000300800 */
[----:B---3--:R-:W-:Y:S01]  /*d28f0*/  ISETP.LT.AND P4, PT, R14, UR5, !P1 ;  /* 0x000000050e007c0c */ /* 0x008fe2000cf81270 */
[----:B------:R-:W3:Y:S01]  /*d2900*/  LDCU UR5, c[0x0][0x39c] ;  /* 0x00007380ff0577ac */ /* 0x000ee20008000800 */
[----:B------:R-:W-:-:S04]  /*d2910*/  F2FP.SATFINITE.E4M3.F32.PACK_AB_MERGE_C R28, R29, R28, RZ ;  /* 0x0000001c1d1c723e */ /* 0x000fc800048070ff */
[----:B------:R-:W-:-:S05]  /*d2920*/  PRMT R2, R28, 0x9910, RZ ;  /* 0x000099101c027816 */ /* 0x000fca00000000ff */
[----:B------:R-:W-:Y:S01]  /*d2930*/  IMAD.MOV.U32 R0, RZ, RZ, R2 ;  /* 0x000000ffff007224 */ /* 0x000fe200078e0002 */
[----:B------:R-:W-:-:S04]  /*d2940*/  F2FP.SATFINITE.E4M3.F32.PACK_AB_MERGE_C R30, R31, R30, RZ ;  /* 0x0000001e1f1e723e */ /* 0x000fc800048070ff */
[----:B------:R-:W-:Y:S01]  /*d2950*/  SHF.R.S32.HI R0, RZ, 0x8, R0 ;  /* 0x00000008ff007819 */ /* 0x000fe20000011400 */
[----:B------:R-:W-:Y:S01]  /*d2960*/  @P0 STG.E.U8 desc[UR22][R12.64], R28 ;  /* 0x0000001c0c000986 */ /* 0x000fe2000c101116 */
[----:B------:R-:W-:Y:S01]  /*d2970*/  ISETP.LT.AND P0, PT, R3, UR7, !P1 ;  /* 0x0000000703007c0c */ /* 0x000fe2000cf01270 */
[----:B------:R-:W0:Y:S02]  /*d2980*/  LDCU UR7, c[0x0][0x39c] ;  /* 0x00007380ff0777ac */ /* 0x000e240008000800 */
[----:B------:R-:W-:Y:S04]  /*d2990*/  @P2 STG.E.U8 desc[UR22][R10.64], R0 ;  /* 0x000000000a002986 */ /* 0x000fe8000c101116 */
[----:B------:R-:W4:Y:S04]  /*d29a0*/  LDL.LU R3, [R1+0x380c] ;  /* 0x00380c0001037983 */ /* 0x000f280000300800 */
[----:B------:R0:W-:Y:S04]  /*d29b0*/  @P5 STG.E.U8 desc[UR22][R34.64], R30 ;  /* 0x0000001e22005986 */ /* 0x0001e8000c101116 */
[----:B0-----:R-:W4:Y:S01]  /*d29c0*/  LDL.LU.64 R34, [R1+0x40b0] ;  /* 0x0040b00001227983 */ /* 0x001f220000300a00 */
[----:B------:R-:W-:-:S03]  /*d29d0*/  PRMT R2, R30, 0x9910, RZ ;  /* 0x000099101e027816 */ /* 0x000fc600000000ff */
[----:B------:R-:W4:Y:S02]  /*d29e0*/  LDL.LU.64 R16, [R1+0x558] ;  /* 0x0005580001107983 */ /* 0x000f240000300a00 */
[----:B------:R-:W-:Y:S01]  /*d29f0*/  IMAD.MOV.U32 R0, RZ, RZ, R2 ;  /* 0x000000ffff007224 */ /* 0x000fe200078e0002 */
[----:B------:R-:W-:Y:S01]  /*d2a00*/  ISETP.LT.AND P2, PT, R6, UR6, !P1 ;  /* 0x0000000606007c0c */ /* 0x000fe2000cf41270 */
[----:B------:R-:W4:Y:S01]  /*d2a10*/  LDL.LU R14, [R1+0x3804] ;  /* 0x00380400010e7983 */ /* 0x000f220000300800 */
[----:B--2---:R-:W-:-:S03]  /*d2a20*/  F2FP.SATFINITE.E4M3.F32.PACK_AB_MERGE_C R32, R33, R32, RZ ;  /* 0x000000202120723e */ /* 0x004fc600048070ff */
[----:B------:R-:W2:Y:S01]  /*d2a30*/  LDL.LU R6, [R1+0x37f8] ;  /* 0x0037f80001067983 */ /* 0x000ea20000300800 */
[----:B------:R-:W-:Y:S01]  /*d2a40*/  SHF.R.S32.HI R0, RZ, 0x8, R0 ;  /* 0x00000008ff007819 */ /* 0x000fe20000011400 */
[----:B------:R-:W4:Y:S02]  /*d2a50*/  LDCU UR6, c[0x0][0x39c] ;  /* 0x00007380ff0677ac */ /* 0x000f240008000800 */
[----:B------:R-:W2:Y:S04]  /*d2a60*/  LDL.LU.64 R12, [R1+0x568] ;  /* 0x00056800010c7983 */ /* 0x000ea80000300a00 */
[----:B-----5:R0:W-:Y:S01]  /*d2a70*/  @P4 STG.E.U8 desc[UR22][R8.64], R0 ;  /* 0x0000000008004986 */ /* 0x0201e2000c101116 */
[----:B-1----:R-:W-:Y:S01]  /*d2a80*/  ISETP.LT.AND P4, PT, R4, UR4, !P1 ;  /* 0x0000000404007c0c */ /* 0x002fe2000cf81270 */
[----:B------:R-:W1:Y:S02]  /*d2a90*/  LDCU UR4, c[0x0][0x39c] ;  /* 0x00007380ff0477ac */ /* 0x000e640008000800 */
[----:B------:R-:W5:Y:S01]  /*d2aa0*/  LDL.LU R4, [R1+0x37f0] ;  /* 0x0037f00001047983 */ /* 0x000f620000300800 */
[----:B------:R-:W-:-:S03]  /*d2ab0*/  PRMT R2, R32, 0x9910, RZ ;  /* 0x0000991020027816 */ /* 0x000fc600000000ff */
[----:B------:R-:W5:Y:S04]  /*d2ac0*/  LDL.LU.64 R10, [R1+0x560] ;  /* 0x00056000010a7983 */ /* 0x000f680000300a00 */
[----:B------:R1:W-:Y:S01]  /*d2ad0*/  @P3 STG.E.U8 desc[UR22][R36.64], R32 ;  /* 0x0000002024003986 */ /* 0x0003e2000c101116 */
[----:B0-----:R-:W-:-:S03]  /*d2ae0*/  IMAD.MOV.U32 R0, RZ, RZ, R2 ;  /* 0x000000ffff007224 */ /* 0x001fc600078e0002 */
[----:B-1----:R-:W5:Y:S02]  /*d2af0*/  LDL.LU.64 R36, [R1+0x40a8] ;  /* 0x0040a80001247983 */ /* 0x002f640000300a00 */
[----:B------:R-:W-:Y:S02]  /*d2b00*/  SHF.R.S32.HI R0, RZ, 0x8, R0 ;  /* 0x00000008ff007819 */ /* 0x000fe40000011400 */
[----:B---3--:R-:W-:Y:S01]  /*d2b10*/  ISETP.LT.AND P5, PT, R5, UR5, !P1 ;  /* 0x0000000505007c0c */ /* 0x008fe2000cfa1270 */
[----:B------:R-:W0:Y:S01]  /*d2b20*/  LDCU UR5, c[0x0][0x39c] ;  /* 0x00007380ff0577ac */ /* 0x000e220008000800 */
[----:B------:R-:W3:Y:S04]  /*d2b30*/  LDL.LU R5, [R1+0x37e8] ;  /* 0x0037e80001057983 */ /* 0x000ee80000300800 */
[----:B------:R1:W-:Y:S04]  /*d2b40*/  @P0 STG.E.U8 desc[UR22][R38.64], R0 ;  /* 0x0000000026000986 */ /* 0x0003e8000c101116 */
[----:B-1----:R-:W3:Y:S01]  /*d2b50*/  LDL.LU.64 R38, [R1+0x40a0] ;  /* 0x0040a00001267983 */ /* 0x002ee20000300a00 */
[----:B----4-:R-:W-:Y:S01]  /*d2b60*/  ISETP.LT.AND P3, PT, R7, UR6, !P1 ;  /* 0x0000000607007c0c */ /* 0x010fe2000cf61270 */
[----:B------:R-:W2:Y:S02]  /*d2b70*/  LDCU UR6, c[0x0][0x39c] ;  /* 0x00007380ff0677ac */ /* 0x000ea40008000800 */
[----:B------:R-:W4:Y:S04]  /*d2b80*/  LDL.LU R7, [R1+0x37e0] ;  /* 0x0037e00001077983 */ /* 0x000f280000300800 */
[----:B------:R-:W4:Y:S01]  /*d2b90*/  LDL.LU.64 R8, [R1+0x278] ;  /* 0x0002780001087983 */ /* 0x000f220000300a00 */
[----:B------:R-:W-:-:S04]  /*d2ba0*/  F2FP.SATFINITE.E4M3.F32.PACK_AB_MERGE_C R34, R35, R34, RZ ;  /* 0x000000222322723e */ /* 0x000fc800048070ff */
[----:B------:R-:W-:-:S05]  /*d2bb0*/  PRMT R2, R34, 0x9910, RZ ;  /* 0x0000991022027816 */ /* 0x000fca00000000ff */
[----:B------:R-:W-:Y:S01]  /*d2bc0*/  IMAD.MOV.U32 R0, RZ, RZ, R2 ;  /* 0x000000ffff007224 */ /* 0x000fe200078e0002 */
[----:B0-----:R-:W-:Y:S01]  /*d2bd0*/  ISETP.LT.AND P0, PT, R3, UR5, !P1 ;  /* 0x0000000503007c0c */ /* 0x001fe2000cf01270 */
[----:B------:R-:W-:Y:S01]  /*d2be0*/  @P2 STG.E.U8 desc[UR22][R16.64], R34 ;  /* 0x0000002210002986 */ /* 0x000fe2000c101116 */
[----:B------:R-:W0:Y:S02]  /*d2bf0*/  LDCU UR5, c[0x0][0x39c] ;  /* 0x00007380ff0577ac */ /* 0x000e240008000800 */
[----:B------:R-:W-:Y:S01]  /*d2c00*/  SHF.R.S32.HI R0, RZ, 0x8, R0 ;  /* 0x00000008ff007819 */ /* 0x000fe20000011400 */
[----:B------:R-:W4:Y:S04]  /*d2c10*/  LDL.LU R3, [R1+0x37d8] ;  /* 0x0037d80001037983 */ /* 0x000f280000300800 */
[----:B------:R1:W-:Y:S04]  /*d2c20*/  @P5 STG.E.U8 desc[UR22][R40.64], R0 ;  /* 0x0000000028005986 */ /* 0x0003e8000c101116 */
[----:B-1----:R-:W4:Y:S01]  /*d2c30*/  LDL.LU.64 R40, [R1+0x4098] ;  /* 0x0040980001287983 */ /* 0x002f220000300a00 */
[----:B--2---:R-:W-:Y:S01]  /*d2c40*/  ISETP.LT.AND P5, PT, R6, UR6, !P1 ;  /* 0x0000000606007c0c */ /* 0x004fe2000cfa1270 */
[----:B------:R-:W1:Y:S01]  /*d2c50*/  LDCU UR6, c[0x0][0x39c] ;  /* 0x00007380ff0677ac */ /* 0x000e620008000800 */
[----:B-----5:R-:W-:Y:S01]  /*d2c60*/  F2FP.SATFINITE.E4M3.F32.PACK_AB_MERGE_C R36, R37, R36, RZ ;  /* 0x000000242524723e */ /* 0x020fe200048070ff */
[----:B------:R-:W2:Y:S03]  /*d2c70*/  LDL.LU R6, [R1+0x37d0] ;  /* 0x0037d00001067983 */ /* 0x000ea60000300800 */
[----:B------:R-:W-:-:S05]  /*d2c80*/  PRMT R2, R36, 0x9910, RZ ;  /* 0x0000991024027816 */ /* 0x000fca00000000ff */
[----:B------:R-:W-:Y:S01]  /*d2c90*/  IMAD.MOV.U32 R0, RZ, RZ, R2 ;  /* 0x000000ffff007224 */ /* 0x000fe200078e0002 */
[----:B------:R-:W-:Y:S04]  /*d2ca0*/  @P4 STG.E.U8 desc[UR22][R12.64], R36 ;  /* 0x000000240c004986 */ /* 0x000fe8000c101116 */
[----:B------:R-:W-:Y:S02]  /*d2cb0*/  SHF.R.S32.HI R0, RZ, 0x8, R0 ;  /* 0x00000008ff007819 */ /* 0x000fe40000011400 */
[----:B------:R-:W-:Y:S01]  /*d2cc0*/  ISETP.LT.AND P4, PT, R4, UR7, !P1 ;  /* 0x0000000704007c0c */ /* 0x000fe2000cf81270 */
[----:B------:R-:W5:Y:S01]  /*d2cd0*/  LDCU UR7, c[0x0][0x39c] ;  /* 0x00007380ff0777ac */ /* 0x000f620008000800 */
[----:B------:R-:W-:Y:S02]  /*d2ce0*/  ISETP.LT.AND P2, PT, R14, UR4, !P1 ;  /* 0x000000040e007c0c */ /* 0x000fe4000cf41270 */
[----:B---3--:R-:W-:Y:S01]  /*d2cf0*/  F2FP.SATFINITE.E4M3.F32.PACK_AB_MERGE_C R38, R39, R38, RZ ;  /* 0x000000262726723e */ /* 0x008fe200048070ff */
[----:B------:R-:W-:Y:S01]  /*d2d00*/  @P3 STG.E.U8 desc[UR22][R10.64], R0 ;  /* 0x000000000a003986 */ /* 0x000fe2000c101116 */
[----:B0-----:R-:W-:Y:S01]  /*d2d10*/  ISETP.LT.AND P3, PT, R5, UR5, !P1 ;  /* 0x0000000505007c0c */ /* 0x001fe2000cf61270 */
[----:B------:R-:W4:Y:S02]  /*d2d20*/  LDCU UR4, c[0x0][0x39c] ;  /* 0x00007380ff0477ac */ /* 0x000f240008000800 */
[----:B------:R-:W3:Y:S01]  /*d2d30*/  LDL.LU R4, [R1+0x37c0] ;  /* 0x0037c00001047983 */ /* 0x000ee20000300800 */
[----:B------:R-:W-:Y:S01]  /*d2d40*/  PRMT R2, R38, 0x9910, RZ ;  /* 0x0000991026027816 */ /* 0x000fe200000000ff */
[----:B------:R-:W2:Y:S02]  /*d2d50*/  LDCU UR5, c[0x0][0x39c] ;  /* 0x00007380ff0577ac */ /* 0x000ea40008000800 */
[----:B------:R-:W5:Y:S04]  /*d2d60*/  LDL.LU.64 R14, [R1+0x260] ;  /* 0x00026000010e7983 */ /* 0x000f680000300a00 */
[----:B------:R-:W5:Y:S04]  /*d2d70*/  LDL.LU R5, [R1+0x37b8] ;  /* 0x0037b80001057983 */ /* 0x000f680000300800 */
[----:B------:R0:W-:Y:S04]  /*d2d80*/  @P0 STG.E.U8 desc[UR22][R42.64], R38 ;  /* 0x000000262a000986 */ /* 0x0001e8000c101116 */
[----:B0-----:R-:W5:Y:S01]  /*d2d90*/  LDL.LU.64 R42, [R1+0x4090] ;  /* 0x00409000012a7983 */ /* 0x001f620000300a00 */
[----:B------:R-:W-:-:S03]  /*d2da0*/  SHF.R.S32.HI R2, RZ, 0x8, R2 ;  /* 0x00000008ff027819 */ /* 0x000fc60000011402 */
[----:B------:R-:W5:Y:S01]  /*d2db0*/  LDL.LU R12, [R1+0x37b4] ;  /* 0x0037b400010c7983 */ /* 0x000f620000300800 */
[----:B----4-:R-:W-:Y:S01]  /*d2dc0*/  ISETP.LT.AND P0, PT, R7, UR4, !P1 ;  /* 0x0000000407007c0c */ /* 0x010fe2000cf01270 */
[----:B------:R-:W3:Y:S02]  /*d2dd0*/  LDCU UR4, c[0x0][0x39c] ;  /* 0x00007380ff0477ac */ /* 0x000ee40008000800 */
[----:B------:R0:W-:Y:S04]  /*d2de0*/  @P2 STG.E.U8 desc[UR22][R8.64], R2 ;  /* 0x0000000208002986 */ /* 0x0001e8000c101116 */
[----:B0-----:R-:W4:Y:S01]  /*d2df0*/  LDL.LU.64 R8, [R1+0x250] ;  /* 0x0002500001087983 */ /* 0x001f220000300a00 */
[----:B-1----:R-:W-:Y:S01]  /*d2e00*/  ISETP.LT.AND P2, PT, R3, UR6, !P1 ;  /* 0x0000000603007c0c */ /* 0x002fe2000cf41270 */
[----:B------:R-:W0:Y:S02]  /*d2e10*/  LDCU UR6, c[0x0][0x39c] ;  /* 0x00007380ff0677ac */ /* 0x000e240008000800 */
[----:B------:R-:W4:Y:S04]  /*d2e20*/  LDL.LU R3, [R1+0x37b0] ;  /* 0x0037b00001037983 */ /* 0x000f280000300800 */
[----:B------:R-:W4:Y:S04]  /*d2e30*/  LDL.LU.64 R10, [R1+0x248] ;  /* 0x00024800010a7983 */ /* 0x000f280000300a00 */
[----:B------:R-:W4:Y:S01]  /*d2e40*/  LDL.LU R7, [R1+0x37a0] ;  /* 0x0037a00001077983 */ /* 0x000f220000300800 */
[----:B------:R-:W-:-:S04]  /*d2e50*/  F2FP.SATFINITE.E4M3.F32.PACK_AB_MERGE_C R40, R41, R40, RZ ;  /* 0x000000282928723e */ /* 0x000fc800048070ff */
[----:B------:R-:W-:Y:S01]  /*d2e60*/  PRMT R0, R40, 0x9910, RZ ;  /* 0x0000991028007816 */ /* 0x000fe200000000ff */
[----:B------:R1:W-:Y:S03]  /*d2e70*/  @P5 STG.E.U8 desc[UR22][R44.64], R40 ;  /* 0x000000282c005986 */ /* 0x0003e6000c101116 */
[----:B------:R-:W-:Y:S01]  /*d2e80*/  SHF.R.S32.HI R0, RZ, 0x8, R0 ;  /* 0x00000008ff007819 */ /* 0x000fe20000011400 */
[----:B-1----:R-:W4:Y:S04]  /*d2e90*/  LDL.LU.64 R44, [R1+0x4088] ;  /* 0x00408800012c7983 */ /* 0x002f280000300a00 */
[----:B------:R1:W-:Y:S04]  /*d2ea0*/  @P4 STG.E.U8 desc[UR22][R46.64], R0 ;  /* 0x000000002e004986 */ /* 0x0003e8000c101116 */
[----:B-1----:R-:W4:Y:S01]  /*d2eb0*/  LDL.LU.64 R46, [R1+0x4080] ;  /* 0x00408000012e7983 */ /* 0x002f220000300a00 */
[----:B--2---:R-:W-:Y:S01]  /*d2ec0*/  ISETP.LT.AND P5, PT, R6, UR5, !P1 ;  /* 0x0000000506007c0c */ /* 0x004fe2000cfa1270 */
[----:B------:R-:W1:Y:S02]  /*d2ed0*/  LDCU UR5, c[0x0][0x39c] ;  /* 0x00007380ff0577ac */ /* 0x000e640008000800 */
[----:B------:R-:W2:Y:S01]  /*d2ee0*/  LDL.LU R6, [R1+0x379c] ;  /* 0x00379c0001067983 */ /* 0x000ea20000300800 */
[----:B---3--:R-:W-:Y:S01]  /*d2ef0*/  ISETP.LT.AND P4, PT, R4, UR4, !P1 ;  /* 0x0000000404007c0c */ /* 0x008fe2000cf81270 */
[----:B------:R-:W3:Y:S02]  /*d2f00*/  LDCU UR4, c[0x0][0x39c] ;  /* 0x00007380ff0477ac */ /* 0x000ee40008000800 */
[----:B------:R-:W2:Y:S01]  /*d2f10*/  LDL.LU R4, [R1+0x3798] ;  /* 0x0037980001047983 */ /* 0x000ea20000300800 */
[----:B-----5:R-:W-:-:S04]  /*d2f20*/  F2FP.SATFINITE.E4M3.F32.PACK_AB_MERGE_C R42, R43, R42, RZ ;  /* 0x0000002a2b2a723e */ /* 0x020fc800048070ff */
[----:B------:R-:W-:-:S04]  /*d2f30*/  PRMT R2, R42, 0x9910, RZ ;  /* 0x000099102a027816 */ /* 0x000fc800000000ff */
[----:B------:R-:W-:Y:S01]  /*d2f40*/  SHF.R.S32.HI R2, RZ, 0x8, R2 ;  /* 0x00000008ff027819 */ /* 0x000fe20000011402 */
[----:B------:R-:W-:Y:S04]  /*d2f50*/  @P3 STG.E.U8 desc[UR22][R14.64], R42 ;  /* 0x0000002a0e003986 */ /* 0x000fe8000c101116 */
[----:B------:R5:W-:Y:S04]  /*d2f60*/  @P0 STG.E.U8 desc[UR22][R48.64], R2 ;  /* 0x0000000230000986 */ /* 0x000be8000c101116 */
[----:B-----5:R-:W5:Y:S01]  /*d2f70*/  LDL.LU.64 R48, [R1+0x4078] ;  /* 0x0040780001307983 */ /* 0x020f620000300a00 */
[----:B0-----:R-:W-:Y:S01]  /*d2f80*/  ISETP.LT.AND P3, PT, R5, UR6, !P1 ;  /* 0x0000000605007c0c */ /* 0x001fe2000cf61270 */
[----:B------:R-:W2:Y:S02]  /*d2f90*/  LDCU UR6, c[0x0][0x39c] ;  /* 0x00007380ff0677ac */ /* 0x000ea40008000800 */
[----:B------:R-:W5:Y:S01]  /*d2fa0*/  LDL.LU R5, [R1+0x378c] ;  /* 0x00378c0001057983 */ /* 0x000f620000300800 */
[----:B-1----:R-:W-:Y:S01]  /*d2fb0*/  ISETP.LT.AND P0, PT, R12, UR5, !P1 ;  /* 0x000000050c007c0c */ /* 0x002fe2000cf01270 */
[----:B------:R-:W0:Y:S01]  /*d2fc0*/  LDCU UR5, c[0x0][0x39c] ;  /* 0x00007380ff0577ac */ /* 0x000e220008000800 */
[----:B----4-:R-:W-:-:S04]  /*d2fd0*/  F2FP.SATFINITE.E4M3.F32.PACK_AB_MERGE_C R44, R45, R44, RZ ;  /* 0x0000002c2d2c723e */ /* 0x010fc800048070ff */
[----:B------:R-:W-:-:S04]  /*d2fe0*/  PRMT R0, R44, 0x9910, RZ ;  /* 0x000099102c007816 */ /* 0x000fc800000000ff */
[----:B------:R-:W-:Y:S01]  /*d2ff0*/  SHF.R.S32.HI R0, RZ, 0x8, R0 ;  /* 0x00000008ff007819 */ /* 0x000fe20000011400 */
[----:B------:R1:W-:Y:S01]  /*d3000*/  @P2 STG.E.U8 desc[UR22][R8.64], R44 ;  /* 0x0000002c08002986 */ /* 0x0003e2000c101116 */
[----:B------:R-:W-:Y:S01]  /*d3010*/  ISETP.LT.AND P2, PT, R3, UR7, !P1 ;  /* 0x0000000703007c0c */ /* 0x000fe2000cf41270 */
[----:B------:R-:W4:Y:S01]  /*d3020*/  LDCU UR7, c[0x0][0x39c] ;  /* 0x00007380ff0777ac */ /* 0x000f220008000800 */
[----:B------:R-:W-:Y:S01]  /*d3030*/  F2FP.SATFINITE.E4M3.F32.PACK_AB_MERGE_C R46, R47, R46, RZ ;  /* 0x0000002e2f2e723e */ /* 0x000fe200048070ff */
[----:B------:R-:W-:Y:S04]  /*d3040*/  @P5 STG.E.U8 desc[UR22][R10.64], R0 ;  /* 0x000000000a005986 */ /* 0x000fe8000c101116 */
[----:B-1----:R-:W4:Y:S01]  /*d3050*/  LDL.LU R9, [R1+0x3788] ;  /* 0x0037880001097983 */ /* 0x002f220000300800 */
[----:B------:R-:W-:-:S03]  /*d3060*/  PRMT R3, R46, 0x9910, RZ ;  /* 0x000099102e037816 */ /* 0x000fc600000000ff */
[----:B------:R-:W4:Y:S04]  /*d3070*/  LDL.LU R8, [R1+0x3784] ;  /* 0x0037840001087983 */ /* 0x000f280000300800 */
[----:B------:R1:W-:Y:S01]  /*d3080*/  @P4 STG.E.U8 desc[UR22][R50.64], R46 ;  /* 0x0000002e32004986 */ /* 0x0003e2000c101116 */
[----:B------:R-:W-:-:S03]  /*d3090*/  IMAD.MOV.U32 R2, RZ, RZ, R3 ;  /* 0x000000ffff027224 */ /* 0x000fc600078e0003 */
[----:B-1----:R-:W4:Y:S02]  /*d30a0*/  LDL.LU.64 R50, [R1+0x4070] ;  /* 0x0040700001327983 */ /* 0x002f240000300a00 */
[----:B------:R-:W-:Y:S02]  /*d30b0*/  SHF.R.S32.HI R2, RZ, 0x8, R2 ;  /* 0x00000008ff027819 */ /* 0x000fe40000011402 */
[----:B---3--:R-:W-:Y:S01]  /*d30c0*/  ISETP.LT.AND P5, PT, R7, UR4, !P1 ;  /* 0x0000000407007c0c */ /* 0x008fe2000cfa1270 */
[----:B------:R-:W1:Y:S01]  /*d30d0*/  LDCU UR4, c[0x0][0x39c] ;  /* 0x00007380ff0477ac */ /* 0x000e620008000800 */
[----:B------:R-:W3:Y:S04]  /*d30e0*/  LDL.LU R7, [R1+0x377c] ;  /* 0x00377c0001077983 */ /* 0x000ee80000300800 */
[----:B------:R0:W-:Y:S04]  /*d30f0*/  @P3 STG.E.U8 desc[UR22][R52.64], R2 ;  /* 0x0000000234003986 */ /* 0x0001e8000c101116 */
[----:B0-----:R-:W3:Y:S01]  /*d3100*/  LDL.LU.64 R52, [R1+0x4068] ;  /* 0x0040680001347983 */ /* 0x001ee20000300a00 */
[----:B--2---:R-:W-:Y:S01]  /*d3110*/  ISETP.LT.AND P4, PT, R6, UR6, !P1 ;  /* 0x0000000606007c0c */ /* 0x004fe2000cf81270 */
[----:B------:R-:W4:Y:S02]  /*d3120*/  LDCU UR6, c[0x0][0x39c] ;  /* 0x00007380ff0677ac */ /* 0x000f240008000800 */
[----:B------:R-:W2:Y:S01]  /*d3130*/  LDL.LU R6, [R1+0x3778] ;  /* 0x0037780001067983 */ /* 0x000ea20000300800 */
[----:B------:R-:W-:Y:S01]  /*d3140*/  ISETP.LT.AND P3, PT, R4, UR5, !P1 ;  /* 0x0000000504007c0c */ /* 0x000fe2000cf61270 */
[----:B------:R-:W0:Y:S01]  /*d3150*/  LDCU UR5, c[0x0][0x39c] ;  /* 0x00007380ff0577ac */ /* 0x000e220008000800 */
[----:B-----5:R-:W-:-:S05]  /*d3160*/  F2FP.SATFINITE.E4M3.F32.PACK_AB_MERGE_C R48, R49, R48, RZ ;  /* 0x000000303130723e */ /* 0x020fca00048070ff */
[----:B------:R5:W-:Y:S04]  /*d3170*/  @P0 STG.E.U8 desc[UR22][R54.64], R48 ;  /* 0x0000003036000986 */ /* 0x000be8000c101116 */
[----:B-----5:R-:W5:Y:S04]  /*d3180*/  LDL.LU.64 R54, [R1+0x4060] ;  /* 0x0040600001367983 */ /* 0x020f680000300a00 */
[----:B------:R-:W2:Y:S01]  /*d3190*/  LDL.LU R4, [R1+0x376c] ;  /* 0x00376c0001047983 */ /* 0x000ea20000300800 */
[----:B------:R-:W-:-:S05]  /*d31a0*/  PRMT R3, R48, 0x9910, RZ ;  /* 0x0000991030037816 */ /* 0x000fca00000000ff */
[----:B------:R-:W-:-:S05]  /*d31b0*/  IMAD.MOV.U32 R0, RZ, RZ, R3 ;  /* 0x000000ffff007224 */ /* 0x000fca00078e0003 */
[----:B------:R-:W-:Y:S02]  /*d31c0*/  SHF.R.S32.HI R0, RZ, 0x8, R0 ;  /* 0x00000008ff007819 */ /* 0x000fe40000011400 */
[----:B-1----:R-:W-:Y:S01]  /*d31d0*/  ISETP.LT.AND P0, PT, R5, UR4, !P1 ;  /* 0x0000000405007c0c */ /* 0x002fe2000cf01270 */
[----:B------:R-:W2:Y:S02]  /*d31e0*/  LDCU UR4, c[0x0][0x39c] ;  /* 0x00007380ff0477ac */ /* 0x000ea40008000800 */
[----:B------:R1:W-:Y:S04]  /*d31f0*/  @P2 STG.E.U8 desc[UR22][R56.64], R0 ;  /* 0x0000000038002986 */ /* 0x0003e8000c101116 */
[----:B-1----:R-:W2:Y:S04]  /*d3200*/  LDL.LU.64 R56, [R1+0x4058] ;  /* 0x0040580001387983 */ /* 0x002ea80000300a00 */
[----:B------:R-:W2:Y:S01]  /*d3210*/  LDL.LU R5, [R1+0x3764] ;  /* 0x0037640001057983 */ /* 0x000ea20000300800 */
[----:B----4-:R-:W-:Y:S01]  /*d3220*/  ISETP.LT.AND P2, PT, R9, UR6, !P1 ;  /* 0x0000000609007c0c */ /* 0x010fe2000cf41270 */
[----:B------:R-:W1:Y:S01]  /*d3230*/  LDCU UR6, c[0x0][0x39c] ;  /* 0x00007380ff0677ac */ /* 0x000e620008000800 */
[----:B------:R-:W-:-:S04]  /*d3240*/  F2FP.SATFINITE.E4M3.F32.PACK_AB_MERGE_C R50, R51, R50, RZ ;  /* 0x000000323332723e */ /* 0x000fc800048070ff */
[----:B------:R-:W-:-:S05]  /*d3250*/  PRMT R3, R50, 0x9910, RZ ;  /* 0x0000991032037816 */ /* 0x000fca00000000ff */
[----:B------:R-:W-:Y:S01]  /*d3260*/  IMAD.MOV.U32 R2, RZ, RZ, R3 ;  /* 0x000000ffff027224 */ /* 0x000fe200078e0003 */
[----:B------:R4:W-:Y:S04]  /*d3270*/  @P5 STG.E.U8 desc[UR22][R58.64], R50 ;  /* 0x000000323a005986 */ /* 0x0009e8000c101116 */
[----:B------:R-:W-:Y:S02]  /*d3280*/  SHF.R.S32.HI R2, RZ, 0x8, R2 ;  /* 0x00000008ff027819 */ /* 0x000fe40000011402 */
[----:B---3--:R-:W-:Y:S01]  /*d3290*/  F2FP.SATFINITE.E4M3.F32.PACK_AB_MERGE_C R52, R53, R52, RZ ;  /* 0x000000343534723e */ /* 0x008fe200048070ff */
[----:B----4-:R-:W3:Y:S03]  /*d32a0*/  LDL.LU.64 R58, [R1+0x4050] ;  /* 0x00405000013a7983 */ /* 0x010ee60000300a00 */
[----:B------:R-:W-:Y:S01]  /*d32b0*/  PRMT R3, R52, 0x9910, RZ ;  /* 0x0000991034037816 */ /* 0x000fe200000000ff */
[----:B------:R-:W4:Y:S04]  /*d32c0*/  LDL.LU R10, [R1+0x3754] ;  /* 0x00375400010a7983 */ /* 0x000f280000300800 */
[----:B------:R0:W-:Y:S01]  /*d32d0*/  @P4 STG.E.U8 desc[UR22][R60.64], R2 ;  /* 0x000000023c004986 */ /* 0x0001e2000c101116 */
[----:B------:R-:W-:-:S03]  /*d32e0*/  IMAD.MOV.U32 R0, RZ, RZ, R3 ;  /* 0x000000ffff007224 */ /* 0x000fc600078e0003 */
[----:B0-----:R-:W4:Y:S04]  /*d32f0*/  LDL.LU.64 R60, [R1+0x4048] ;  /* 0x00404800013c7983 */ /* 0x001f280000300a00 */
[----:B------:R-:W4:Y:S01]  /*d3300*/  LDL.LU R9, [R1+0x3750] ;  /* 0x0037500001097983 */ /* 0x000f220000300800 */
[----:B------:R-:W-:Y:S02]  /*d3310*/  SHF.R.S32.HI R0, RZ, 0x8, R0 ;  /* 0x00000008ff007819 */ /* 0x000fe40000011400 */
[----:B------:R-:W-:Y:S01]  /*d3320*/  ISETP.LT.AND P5, PT, R8, UR5, !P1 ;  /* 0x0000000508007c0c */ /* 0x000fe2000cfa1270 */
[----:B------:R0:W-:Y:S01]  /*d3330*/  @P3 STG.E.U8 desc[UR22][R62.64], R52 ;  /* 0x000000343e003986 */ /* 0x0001e2000c101116 */
[----:B------:R-:W-:Y:S01]  /*d3340*/  ISETP.LT.AND P4, PT, R7, UR7, !P1 ;  /* 0x0000000707007c0c */ /* 0x000fe2000cf81270 */
[----:B------:R-:W2:Y:S01]  /*d3350*/  LDCU UR5, c[0x0][0x39c] ;  /* 0x00007380ff0577ac */ /* 0x000ea20008000800 */
[----:B-----5:R-:W-:Y:S01]  /*d3360*/  F2FP.SATFINITE.E4M3.F32.PACK_AB_MERGE_C R54, R55, R54, RZ ;  /* 0x000000363736723e */ /* 0x020fe200048070ff */
[----:B------:R5:W-:Y:S01]  /*d3370*/  @P0 STG.E.U8 desc[UR22][R64.64], R0 ;  /* 0x0000000040000986 */ /* 0x000be2000c101116 */
[----:B--2---:R-:W-:Y:S01]  /*d3380*/  ISETP.LT.AND P3, PT, R6, UR4, !P1 ;  /* 0x0000000406007c0c */ /* 0x004fe2000cf61270 */
[----:B------:R-:W4:Y:S02]  /*d3390*/  LDCU UR7, c[0x0][0x39c] ;  /* 0x00007380ff0777ac */ /* 0x000f240008000800 */
[----:B0-----:R-:W2:Y:S01]  /*d33a0*/  LDL.LU.64 R62, [R1+0x4040] ;  /* 0x00404000013e7983 */ /* 0x001ea20000300a00 */
[----:B-1----:R-:W-:Y:S01]  /*d33b0*/  ISETP.LT.AND P0, PT, R4, UR6, !P1 ;  /* 0x0000000604007c0c */ /* 0x002fe2000cf01270 */
[----:B------:R-:W0:Y:S02]  /*d33c0*/  LDCU UR4, c[0x0][0x39c] ;  /* 0x00007380ff0477ac */ /* 0x000e240008000800 */
[----:B------:R-:W2:Y:S01]  /*d33d0*/  LDL.LU R8, [R1+0x374c] ;  /* 0x00374c0001087983 */ /* 0x000ea20000300800 */
[----:B------:R-:W-:Y:S01]  /*d33e0*/  PRMT R3, R54, 0x9910, RZ ;  /* 0x0000991036037816 */ /* 0x000fe200000000ff */
[----:B------:R-:W1:Y:S02]  /*d33f0*/  LDCU UR6, c[0x0][0x39c] ;  /* 0x00007380ff0677ac */ /* 0x000e640008000800 */
[----:B------:R-:W1:Y:S04]  /*d3400*/  LDL.LU R7, [R1+0x3734] ;  /* 0x0037340001077983 */ /* 0x000e680000300800 */
[----:B-----5:R-:W5:Y:S04]  /*d3410*/  LDL.LU.64 R64, [R1+0x4038] ;  /* 0x0040380001407983 */ /* 0x020f680000300a00 */
[----:B------:R-:W5:Y:S04]  /*d3420*/  LDL.LU R6, [R1+0x3730] ;  /* 0x0037300001067983 */ /* 0x000f680000300800 */
[----:B------:R0:W-:Y:S04]  /*d3430*/  @P2 STG.E.U8 desc[UR22][R66.64], R54 ;  /* 0x0000003642002986 */ /* 0x0001e8000c101116 */
[----:B0-----:R-:W5:Y:S04]  /*d3440*/  LDL.LU.64 R66, [R1+0x4030] ;  /* 0x0040300001427983 */ /* 0x001f680000300a00 */
[----:B------:R-:W5:Y:S04]  /*d3450*/  LDL.LU R4, [R1+0x3720] ;  /* 0x0037200001047983 */ /* 0x000f680000300800 */
[----:B------:R-:W5:Y:S01]  /*d3460*/  LDL.LU R2, [R1+0x371c] ;  /* 0x00371c0001027983 */ /* 0x000f620000300800 */
[----:B------:R-:W-:-:S02]  /*d3470*/  SHF.R.S32.HI R3, RZ, 0x8, R3 ;  /* 0x00000008ff037819 */ /* 0x000fc40000011403 */
[----:B------:R-:W-:Y:S02]  /*d3480*/  F2FP.SATFINITE.E4M3.F32.PACK_AB_MERGE_C R57, R57, R56, RZ ;  /* 0x000000383939723e */ /* 0x000fe400048070ff */
[----:B------:R-:W-:Y:S01]  /*d3490*/  ISETP.LT.AND P2, PT, R5, UR5, !P1 ;  /* 0x0000000505007c0c */ /* 0x000fe2000cf41270 */
[----:B------:R0:W-:Y:S01]  /*d34a0*/  @P5 STG.E.U8 desc[UR22][R92.64], R3 ;  /* 0x000000035c005986 */ /* 0x0001e2000c101116 */
[----:B------:R-:W2:Y:S03]  /*d34b0*/  LDCU UR5, c[0x0][0x39c] ;  /* 0x00007380ff0577ac */ /* 0x000ea60008000800 */
[----:B------:R-:W-:Y:S01]  /*d34c0*/  @P4 STG.E.U8 desc[UR22][R90.64], R57 ;  /* 0x000000395a004986 */ /* 0x000fe2000c101116 */
[----:B------:R-:W-:-:S04]  /*d34d0*/  PRMT R5, R57, 0x9910, RZ ;  /* 0x0000991039057816 */ /* 0x000fc800000000ff */
[----:B------:R-:W-:-:S05]  /*d34e0*/  SHF.R.S32.HI R5, RZ, 0x8, R5 ;  /* 0x00000008ff057819 */ /* 0x000fca0000011405 */
[----:B------:R0:W-:Y:S01]  /*d34f0*/  @P3 STG.E.U8 desc[UR22][R88.64], R5 ;  /* 0x0000000558003986 */ /* 0x0001e2000c101116 */
[----:B---3--:R-:W-:Y:S02]  /*d3500*/  F2FP.SATFINITE.E4M3.F32.PACK_AB_MERGE_C R59, R59, R58, RZ ;  /* 0x0000003a3b3b723e */ /* 0x008fe400048070ff */
[----:B----4-:R-:W-:Y:S01]  /*d3510*/  ISETP.LT.AND P5, PT, R10, UR7, !P1 ;  /* 0x000000070a007c0c */ /* 0x010fe2000cfa1270 */
[----:B------:R-:W5:Y:S01]  /*d3520*/  LDCU UR7, c[0x0][0x39c] ;  /* 0x00007380ff0777ac */ /* 0x000f620008000800 */
[----:B------:R-:W-:-:S05]  /*d3530*/  PRMT R0, R59, 0x9910, RZ ;  /* 0x000099103b007816 */ /* 0x000fca00000000ff */
[----:B0-----:R-:W-:Y:S01]  /*d3540*/  IMAD.MOV.U32 R3, RZ, RZ, R0 ;  /* 0x000000ffff037224 */ /* 0x001fe200078e0000 */
[----:B------:R-:W-:Y:S01]  /*d3550*/  ISETP.LT.AND P4, PT, R9, UR4, !P1 ;  /* 0x0000000409007c0c */ /* 0x000fe2000cf81270 */
[----:B------:R-:W0:Y:S03]  /*d3560*/  LDCU UR4, c[0x0][0x39c] ;  /* 0x00007380ff0477ac */ /* 0x000e260008000800 */
[----:B------:R-:W-:Y:S02]  /*d3570*/  SHF.R.S32.HI R3, RZ, 0x8, R3 ;  /* 0x00000008ff037819 */ /* 0x000fe40000011403 */
[----:B------:R-:W-:Y:S01]  /*d3580*/  F2FP.SATFINITE.E4M3.F32.PACK_AB_MERGE_C R61, R61, R60, RZ ;  /* 0x0000003c3d3d723e */ /* 0x000fe200048070ff */
[----:B------:R-:W-:Y:S04]  /*d3590*/  @P0 STG.E.U8 desc[UR22][R86.64], R59 ;  /* 0x0000003b56000986 */ /* 0x000fe8000c101116 */
[----:B------:R3:W-:Y:S04]  /*d35a0*/  @P2 STG.E.U8 desc[UR22][R84.64], R3 ;  /* 0x0000000354002986 */ /* 0x0007e8000c101116 */
[----:B------:R-:W-:Y:S01]  /*d35b0*/  @P5 STG.E.U8 desc[UR22][R82.64], R61 ;  /* 0x0000003d52005986 */ /* 0x000fe2000c101116 */
[----:B--2---:R-:W-:-:S02]  /*d35c0*/  ISETP.LT.AND P3, PT, R8, UR5, !P1 ;  /* 0x0000000508007c0c */ /* 0x004fc4000cf61270 */
[----:B-1----:R-:W-:Y:S02]  /*d35d0*/  ISETP.LT.AND P0, PT, R7, UR6, !P1 ;  /* 0x0000000607007c0c */ /* 0x002fe4000cf01270 */
[----:B-----5:R-:W-:Y:S02]  /*d35e0*/  ISETP.LT.AND P2, PT, R6, UR7, !P1 ;  /* 0x0000000706007c0c */ /* 0x020fe4000cf41270 */
[----:B------:R-:W-:Y:S02]  /*d35f0*/  ISETP.LT.AND P5, PT, R4, UR9, !P1 ;  /* 0x0000000904007c0c */ /* 0x000fe4000cfa1270 */
[----:B0-----:R-:W-:Y:S02]  /*d3600*/  ISETP.LT.AND P1, PT, R2, UR4, !P1 ;  /* 0x0000000402007c0c */ /* 0x001fe4000cf21270 */
[----:B------:R-:W2:Y:S01]  /*d3610*/  LDL.LU R2, [R1+0x828] ;  /* 0x0008280001027983 */ /* 0x000ea20000300800 */
[----:B------:R-:W-:Y:S02]  /*d3620*/  PRMT R0, R61, 0x9910, RZ ;  /* 0x000099103d007816 */ /* 0x000fe400000000ff */
[----:B------:R-:W-:-:S03]  /*d3630*/  F2FP.SATFINITE.E4M3.F32.PACK_AB_MERGE_C R63, R63, R62, RZ ;  /* 0x0000003e3f3f723e */ /* 0x000fc600048070ff */
[----:B------:R-:W-:Y:S01]  /*d3640*/  IMAD.MOV.U32 R5, RZ, RZ, R0 ;  /* 0x000000ffff057224 */ /* 0x000fe200078e0000 */
[----:B------:R-:W-:Y:S02]  /*d3650*/  PRMT R0, R63, 0x9910, RZ ;  /* 0x000099103f007816 */ /* 0x000fe400000000ff */
[----:B------:R-:W-:Y:S02]  /*d3660*/  F2FP.SATFINITE.E4M3.F32.PACK_AB_MERGE_C R65, R65, R64, RZ ;  /* 0x000000404141723e */ /* 0x000fe400048070ff */
[----:B------:R-:W-:Y:S01]  /*d3670*/  F2FP.SATFINITE.E4M3.F32.PACK_AB_MERGE_C R67, R67, R66, RZ ;  /* 0x000000424343723e */ /* 0x000fe200048070ff */
[----:B---3--:R-:W-:Y:S01]  /*d3680*/  IMAD.MOV.U32 R3, RZ, RZ, R0 ;  /* 0x000000ffff037224 */ /* 0x008fe200078e0000 */
[----:B------:R-:W-:Y:S02]  /*d3690*/  SHF.R.S32.HI R5, RZ, 0x8, R5 ;  /* 0x00000008ff057819 */ /* 0x000fe40000011405 */
[----:B------:R-:W-:Y:S02]  /*d36a0*/  PRMT R7, R65, 0x9910, RZ ;  /* 0x0000991041077816 */ /* 0x000fe400000000ff */
[----:B------:R-:W-:-:S02]  /*d36b0*/  SHF.R.S32.HI R3, RZ, 0x8, R3 ;  /* 0x00000008ff037819 */ /* 0x000fc40000011403 */
[----:B------:R-:W-:Y:S01]  /*d36c0*/  PRMT R0, R67, 0x9910, RZ ;  /* 0x0000991043007816 */ /* 0x000fe200000000ff */
[----:B------:R0:W-:Y:S01]  /*d36d0*/  @P4 STG.E.U8 desc[UR22][R80.64], R5 ;  /* 0x0000000550004986 */ /* 0x0001e2000c101116 */
[----:B------:R-:W-:-:S03]  /*d36e0*/  SHF.R.S32.HI R7, RZ, 0x8, R7 ;  /* 0x00000008ff077819 */ /* 0x000fc60000011407 */
[----:B------:R1:W-:Y:S04]  /*d36f0*/  @P3 STG.E.U8 desc[UR22][R78.64], R63 ;  /* 0x0000003f4e003986 */ /* 0x0003e8000c101116 */
[----:B------:R1:W-:Y:S01]  /*d3700*/  @P0 STG.E.U8 desc[UR22][R76.64], R3 ;  /* 0x000000034c000986 */ /* 0x0003e2000c101116 */
[----:B0-----:R-:W-:-:S03]  /*d3710*/  SHF.R.S32.HI R5, RZ, 0x8, R0 ;  /* 0x00000008ff057819 */ /* 0x001fc60000011400 */
[----:B------:R1:W-:Y:S04]  /*d3720*/  @P2 STG.E.U8 desc[UR22][R74.64], R65 ;  /* 0x000000414a002986 */ /* 0x0003e8000c101116 */
[----:B------:R1:W-:Y:S04]  /*d3730*/  @P5 STG.E.U8 desc[UR22][R72.64], R7 ;  /* 0x0000000748005986 */ /* 0x0003e8000c101116 */
[----:B------:R1:W-:Y:S01]  /*d3740*/  @P1 STG.E.U8 desc[UR22][R68.64], R67 ;  /* 0x0000004344001986 */ /* 0x0003e2000c101116 */
[----:B--2---:R-:W-:-:S13]  /*d3750*/  ISETP.NE.AND P6, PT, R2, RZ, PT ;  /* 0x000000ff0200720c */ /* 0x004fda0003fc5270 */
[----:B------:R1:W-:Y:S01]  /*d3760*/  @P6 STG.E.U8 desc[UR22][R70.64], R5 ;  /* 0x0000000546006986 */ /* 0x0003e2000c101116 */
[----:B------:R-:W-:Y:S06]  /*d3770*/  BAR.SYNC.DEFER_BLOCKING 0x0 ;  /* 0x0000000000007b1d */ /* 0x000fec0000010000 */
[----:B------:R-:W-:Y:S05]  /*d3780*/  BRA.U UP0, `(.L_x_13) ;  /* 0x0000000100a07547 */ /* 0x000fea000b800000 */
[----:B------:R-:W0:Y:S01]  /*d3790*/  S2UR UR5, SR_CgaCtaId ;  /* 0x00000000000579c3 */ /* 0x000e220000008800 */
[----:B------:R-:W-:Y:S01]  /*d37a0*/  NOP ;  /* 0x0000000000007918 */ /* 0x000fe20000000000 */
[----:B------:R-:W-:Y:S01]  /*d37b0*/  UMOV UR4, 0x50 ;  /* 0x0000005000047882 */ /* 0x000fe20000000000 */
[----:B------:R-:W-:Y:S02]  /*d37c0*/  IMAD.U32 R0, RZ, RZ, UR8 ;  /* 0x00000008ff007e24 */ /* 0x000fe4000f8e00ff */
[----:B-1----:R-:W-:Y:S02]  /*d37d0*/  IMAD.MOV.U32 R3, RZ, RZ, 0xffff ;  /* 0x0000ffffff037424 */ /* 0x002fe400078e00ff */
[----:B------:R-:W-:Y:S01]  /*d37e0*/  IMAD.MOV.U32 R7, RZ, RZ, 0x1 ;  /* 0x00000001ff077424 */ /* 0x000fe200078e00ff */
[----:B------:R-:W-:-:S04]  /*d37f0*/  LOP3.LUT R0, R0, 0xffff, RZ, 0xc0, !PT ;  /* 0x0000ffff00007812 */ /* 0x000fc800078ec0ff */
[----:B------:R-:W-:-:S05]  /*d3800*/  SHF.R.U32.HI R0, RZ, 0x5, R0 ;  /* 0x00000005ff007819 */ /* 0x000fca0000011600 */
[----:B------:R-:W-:Y:S01]  /*d3810*/  VIADD R2, R0, 0x10 ;  /* 0x0000001000027836 */ /* 0x000fe20000000000 */
[----:B------:R-:W-:Y:S01]  /*d3820*/  SHF.L.U32 R0, R3, R0, RZ ;  /* 0x0000000003007219 */ /* 0x000fe200000006ff */
[----:B0-----:R-:W-:-:S03]  /*d3830*/  ULEA UR6, UR5, UR4, 0x18 ;  /* 0x0000000405067291 */ /* 0x001fc6000f8ec0ff */
[----:B------:R-:W-:-:S04]  /*d3840*/  SHF.L.U32 R3, R7, R2, RZ ;  /* 0x0000000207037219 */ /* 0x000fc800000006ff */
[----:B------:R-:W-:Y:S02]  /*d3850*/  LOP3.LUT R0, R3, R0, RZ, 0xfc, !PT ;  /* 0x0000000003007212 */ /* 0x000fe400078efcff */
[----:B------:R-:W0:Y:S02]  /*d3860*/  LDS R5, [UR6] ;  /* 0x00000006ff057984 */ /* 0x000e240008000800 */
[C---:B------:R-:W-:Y:S02]  /*d3870*/  LOP3.LUT R2, R0.reuse, 0xffff, RZ, 0xc0, !PT ;  /* 0x0000ffff00027812 */ /* 0x040fe400078ec0ff */
[----:B0-----:R-:W-:-:S04]  /*d3880*/  LOP3.LUT R3, R0, 0xffff, R5, 0x80, !PT ;  /* 0x0000ffff00037812 */ /* 0x001fc800078e8005 */
[----:B------:R-:W-:-:S13]  /*d3890*/  ISETP.NE.AND P0, PT, R3, R2, PT ;  /* 0x000000020300720c */ /* 0x000fda0003f05270 */
[----:B------:R-:W-:Y:S05]  /*d38a0*/  @P0 BRA `(.L_x_14) ;  /* 0x0000000000500947 */ /* 0x000fea0003800000 */
[----:B------:R-:W-:Y:S02]  /*d38b0*/  SHF.R.U32.HI R5, RZ, 0x10, R5 ;  /* 0x00000010ff057819 */ /* 0x000fe40000011605 */
[----:B------:R-:W-:-:S04]  /*d38c0*/  SHF.R.U32.HI R2, RZ, 0x10, R0 ;  /* 0x00000010ff027819 */ /* 0x000fc80000011600 */
[----:B------:R-:W-:-:S04]  /*d38d0*/  LOP3.LUT R5, R5, R2, RZ, 0xc0, !PT ;  /* 0x0000000205057212 */ /* 0x000fc800078ec0ff */
[----:B------:R-:W-:-:S13]  /*d38e0*/  ISETP.NE.AND P0, PT, R5, R2, PT ;  /* 0x000000020500720c */ /* 0x000fda0003f05270 */
[----:B------:R-:W-:Y:S05]  /*d38f0*/  @P0 BRA `(.L_x_15) ;  /* 0x0000000000300947 */ /* 0x000fea0003800000 */
[----:B------:R-:W-:Y:S01]  /*d3900*/  R2UR UR4, R0 ;  /* 0x00000000000472ca */ /* 0x000fe200000e0000 */
[----:B------:R-:W-:Y:S01]  /*d3910*/  VOTEU.ANY UR5, UPT, PT ;  /* 0x0000000000057886 */ /* 0x000fe200038e0100 */
[----:B------:R-:W0:Y:S01]  /*d3920*/  S2R R0, SR_LANEID ;  /* 0x0000000000007919 */ /* 0x000e220000000000 */
[----:B------:R-:W-:-:S10]  /*d3930*/  UFLO.U32 UR5, UR5 ;  /* 0x00000005000572bd */ /* 0x000fd400080e0000 */
[----:B------:R-:W-:-:S06]  /*d3940*/  ULOP3.LUT UR4, URZ, UR4, URZ, 0x33, !UPT ;  /* 0x00000004ff047292 */ /* 0x000fcc000f8e33ff */
[----:B------:R-:W-:-:S04]  /*d3950*/  IMAD.U32 R2, RZ, RZ, UR4 ;  /* 0x00000004ff027e24 */ /* 0x000fc8000f8e00ff */
[----:B------:R-:W1:Y:S02]  /*d3960*/  REDUX UR7, R2 ;  /* 0x00000000020773c4 */ /* 0x000e640000000000 */
[----:B------:R2:W-:Y:S01]  /*d3970*/  UTCATOMSWS.AND URZ, UR4 ;  /* 0x0000000400ff79e3 */ /* 0x0005e20008000000 */
[----:B0-----:R-:W-:Y:S01]  /*d3980*/  ISETP.EQ.U32.AND P0, PT, R0, UR5, PT ;  /* 0x0000000500007c0c */ /* 0x001fe2000bf02070 */
[----:B-1----:R-:W-:-:S12]  /*d3990*/  IMAD.U32 R0, RZ, RZ, UR7 ;  /* 0x00000007ff007e24 */ /* 0x002fd8000f8e00ff */
[----:B------:R2:W-:Y:S01]  /*d39a0*/  @P0 ATOMS.AND RZ, [UR6], R0 ;  /* 0x00000000ffff098c */ /* 0x0005e2000a800006 */
[----:B------:R-:W-:Y:S05]  /*d39b0*/  BRA `(.L_x_13) ;  /* 0x0000000000147947 */ /* 0x000fea0003800000 */
.L_x_15:
[----:B------:R-:W-:-:S07]  /*d39c0*/  MOV R2, 0xd39e0 ;  /* 0x000d39e000027802 */ /* 0x000fce0000000f00 */
[----:B------:R-:W-:Y:S05]  /*d39d0*/  CALL.REL.NOINC `($__internal_0_$__cuda_sm10x_tcgen05_guardrail_trap_col_being_dealloced_not_returned_by_alloc) ;  /* 0x00000000002c7944 */ /* 0x000fea0003c00000 */
[----:B------:R-:W-:Y:S05]  /*d39e0*/  BRA `(.L_x_13) ;  /* 0x0000000000087947 */ /* 0x000fea0003800000 */
.L_x_14:
[----:B------:R-:W-:-:S07]  /*d39f0*/  MOV R2, 0xd3a10 ;  /* 0x000d3a1000027802 */ /* 0x000fce0000000f00 */
[----:B------:R-:W-:Y:S05]  /*d3a00*/  CALL.REL.NOINC `($__internal_2_$__cuda_sm10x_tcgen05_guardrail_trap_unallocated_columns_being_dealloced) ;  /* 0x0000000000387944 */ /* 0x000fea0003c00000 */
.L_x_13:
[----:B------:R-:W-:Y:S01]  /*d3a10*/  NOP ;  /* 0x0000000000007918 */ /* 0x000fe20000000000 */
[----:B--2---:R-:W-:Y:S05]  /*d3a20*/  EXIT ;  /* 0x000000000000794d */ /* 0x004fea0003800000 */
.L_x_8:
[----:B------:R-:W0:Y:S02]  /*d3a30*/  SYNCS.PHASECHK.TRANS64.TRYWAIT P3, [UR4], R12 ;  /* 0x0000000cff0075a7 */ /* 0x000e240008061104 */
[----:B0-----:R-:W-:Y:S05]  /*d3a40*/  @!P3 BRA `(.L_x_8) ;  /* 0xfffffffc00f8b947 */ /* 0x001fea000383ffff */
[----:B------:R-:W-:Y:S05]  /*d3a50*/  BRA `(.L_x_16) ;  /* 0xfffff99800e87947 */ /* 0x000fea000383ffff */
.L_x_12:
[----:B------:R-:W1:Y:S02]  /*d3a60*/  SYNCS.PHASECHK.TRANS64.TRYWAIT P0, [UR4], R8 ;  /* 0x00000008ff0075a7 */ /* 0x000e640008001104 */
[----:B-1----:R-:W-:Y:S05]  /*d3a70*/  @!P0 BRA `(.L_x_12) ;  /* 0xfffffffc00f88947 */ /* 0x002fea000383ffff */
[----:B------:R-:W-:Y:S05]  /*d3a80*/  BRA `(.L_x_11) ;  /* 0xfffffe8000207947 */ /* 0x000fea000383ffff */
        .weak           $__internal_0_$__cuda_sm10x_tcgen05_guardrail_trap_col_being_dealloced_not_returned_by_alloc
        .type           $__internal_0_$__cuda_sm10x_tcgen05_guardrail_trap_col_being_dealloced_not_returned_by_alloc,@function
        .size           $__internal_0_$__cuda_sm10x_tcgen05_guardrail_trap_col_being_dealloced_not_returned_by_alloc,($__internal_1_$__cuda_sm10x_tcgen05_guardrail_trap_phase_invalid_during_alloc - $__internal_0_$__cuda_sm10x_tcgen05_guardrail_trap_col_being_dealloced_not_returned_by_alloc)
$__internal_0_$__cuda_sm10x_tcgen05_guardrail_trap_col_being_dealloced_not_returned_by_alloc:
[----:B------:R-:W-:Y:S05]  /*d3a90*/  BPT.TRAP 0x1 ;  /* 0x000000040000795c */ /* 0x000fea0000300000 */
[----:B------:R-:W-:-:S04]  /*d3aa0*/  IMAD.MOV.U32 R3, RZ, RZ, 0x0 ;  /* 0x00000000ff037424 */ /* 0x000fc800078e00ff */
[----:B------:R-:W-:Y:S05]  /*d3ab0*/  RET.REL.NODEC R2 `(matmul_kernel) ;  /* 0xfffff2c402507950 */ /* 0x000fea0003c3ffff */
        .weak           $__internal_1_$__cuda_sm10x_tcgen05_guardrail_trap_phase_invalid_during_alloc
        .type           $__internal_1_$__cuda_sm10x_tcgen05_guardrail_trap_phase_invalid_during_alloc,@function
        .size           $__internal_1_$__cuda_sm10x_tcgen05_guardrail_trap_phase_invalid_during_alloc,($__internal_2_$__cuda_sm10x_tcgen05_guardrail_trap_unallocated_columns_being_dealloced - $__internal_1_$__cuda_sm10x_tcgen05_guardrail_trap_phase_invalid_during_alloc)
$__internal_1_$__cuda_sm10x_tcgen05_guardrail_trap_phase_invalid_during_alloc:
[----:B------:R-:W-:Y:S05]  /*d3ac0*/  BPT.TRAP 0x1 ;  /* 0x000000040000795c */ /* 0x000fea0000300000 */
[----:B------:R-:W-:-:S04]  /*d3ad0*/  IMAD.MOV.U32 R3, RZ, RZ, 0x0 ;  /* 0x00000000ff037424 */ /* 0x000fc800078e00ff */
[----:B------:R-:W-:Y:S05]  /*d3ae0*/  RET.REL.NODEC R2 `(matmul_kernel) ;  /* 0xfffff2c402447950 */ /* 0x000fea0003c3ffff */
        .weak           $__internal_2_$__cuda_sm10x_tcgen05_guardrail_trap_unallocated_columns_being_dealloced
        .type           $__internal_2_$__cuda_sm10x_tcgen05_guardrail_trap_unallocated_columns_being_dealloced,@function
        .size           $__internal_2_$__cuda_sm10x_tcgen05_guardrail_trap_unallocated_columns_being_dealloced,(.L_x_20 - $__internal_2_$__cuda_sm10x_tcgen05_guardrail_trap_unallocated_columns_being_dealloced)
$__internal_2_$__cuda_sm10x_tcgen05_guardrail_trap_unallocated_columns_being_dealloced:
[----:B------:R-:W-:Y:S05]  /*d3af0*/  BPT.TRAP 0x1 ;  /* 0x000000040000795c */ /* 0x000fea0000300000 */
[----:B------:R-:W-:-:S04]  /*d3b00*/  IMAD.MOV.U32 R3, RZ, RZ, 0x0 ;  /* 0x00000000ff037424 */ /* 0x000fc800078e00ff */
[----:B------:R-:W-:Y:S05]  /*d3b10*/  RET.REL.NODEC R2 `(matmul_kernel) ;  /* 0xfffff2c402387950 */ /* 0x000fea0003c3ffff */
.L_x_17:
[----:B------:R-:W-:-:S00]  /*d3b20*/  BRA `(.L_x_17) ;  /* 0xfffffffc00fc7947 */ /* 0x000fc0000383ffff */
[----:B------:R-:W-:-:S00]  /*d3b30*/  NOP ;  /* 0x0000000000007918 */ /* 0x000fc00000000000 */
        /* <DEDUP_REMOVED lines=12> */
.L_x_20:


//--------------------- .nv.shared.matmul_kernel  --------------------------
	.section	.nv.shared.matmul_kernel,"aw",@nobits
	.sectionflags	@""
	.align	16
	.zero		1024


//--------------------- .nv.shared.reserved.0     --------------------------
	.section	.nv.shared.reserved.0,"aw",@nobits
	.align	8
	.weak		__nv_reservedSMEM_offset_0_alias
	.size		__nv_reservedSMEM_offset_0_alias, 0, 64
	.other		__nv_reservedSMEM_offset_0_alias,@"STO_CUDA_RESERVED_SHARED STV_DEFAULT"
__nv_reservedSMEM_offset_0_alias:
	.zero		0
.nv.shared.reserved.0:
	.zero		64
	.weak		__nv_reservedSMEM_allocation_phase
	.type		__nv_reservedSMEM_allocation_phase,@object
	.size		__nv_reservedSMEM_allocation_phase,(.L_0 - __nv_reservedSMEM_allocation_phase)
__nv_reservedSMEM_allocation_phase:
	.zero		1
.L_0:
	.zero		7
	.weak		__nv_reservedSMEM_devtool_atexit_pc
	.type		__nv_reservedSMEM_devtool_atexit_pc,@object
	.size		__nv_reservedSMEM_devtool_atexit_pc,(__nv_reservedSMEM_allocation_mask - __nv_reservedSMEM_devtool_atexit_pc)
__nv_reservedSMEM_devtool_atexit_pc:
	.zero		8
	.weak		__nv_reservedSMEM_allocation_mask
	.type		__nv_reservedSMEM_allocation_mask,@object
	.size		__nv_reservedSMEM_allocation_mask,(.L_2 - __nv_reservedSMEM_allocation_mask)
__nv_reservedSMEM_allocation_mask:
	.zero		4
.L_2:


//--------------------- .nv.constant0.matmul_kernel --------------------------
	.section	.nv.constant0.matmul_kernel,"a",@progbits
	.sectionflags	@""
	.align	4
.nv.constant0.matmul_kernel:
	.zero		976


//--------------------- SYMBOLS --------------------------

	.type		.nv.reservedSmem.offset0,@object
	.size		.nv.reservedSmem.offset0,0x4
	.type		.nv.reservedSmem.cap,@object
	.size		.nv.reservedSmem.cap,0x4
